// auto-generated by cutlass_sweep.epilogue — config: {"arch": "sm_90", "cluster_m": 2, "cluster_n": 1, "dtype": "fp16", "fusion": "silu", "tile_k": 64, "tile_m": 128, "tile_n": 128}
#include "cutlass/cutlass.h"
#include "cutlass/gemm/collective/collective_builder.hpp"
#include "cutlass/gemm/device/gemm_universal_adapter.h"
#include "cutlass/gemm/kernel/gemm_universal.hpp"
#include "cutlass/epilogue/collective/collective_builder.hpp"
#include "cutlass/epilogue/fusion/operations.hpp"
#include "cutlass/epilogue/thread/activation.h"

using Elem = cutlass::half_t;
using Acc  = float;
using TileShape    = cute::Shape<cute::_128, cute::_128, cute::_64>;
using ClusterShape = cute::Shape<cute::_2, cute::_1, cute::_1>;
using FusionOp     = cutlass::epilogue::fusion::LinCombEltAct<cutlass::epilogue::thread::SiLu, Elem, Acc>;

using CollectiveEpilogue = typename cutlass::epilogue::collective::CollectiveBuilder<
    cutlass::arch::Sm90, cutlass::arch::OpClassTensorOp,
    TileShape, ClusterShape,
    cutlass::epilogue::collective::EpilogueTileAuto,
    Acc, Acc,
    Elem, cutlass::layout::RowMajor, 128 / cutlass::sizeof_bits<Elem>::value,
    Elem, cutlass::layout::RowMajor, 128 / cutlass::sizeof_bits<Elem>::value,
    cutlass::epilogue::TmaWarpSpecializedCooperative,
    FusionOp
  >::CollectiveOp;

using CollectiveMainloop = typename cutlass::gemm::collective::CollectiveBuilder<
    cutlass::arch::Sm90, cutlass::arch::OpClassTensorOp,
    Elem, cutlass::layout::RowMajor, 128 / cutlass::sizeof_bits<Elem>::value,
    Elem, cutlass::layout::ColumnMajor, 128 / cutlass::sizeof_bits<Elem>::value,
    Acc,
    TileShape, ClusterShape,
    cutlass::gemm::collective::StageCountAutoCarveout<
        static_cast<int>(sizeof(typename CollectiveEpilogue::SharedStorage))>,
    cutlass::gemm::KernelTmaWarpSpecializedCooperative
  >::CollectiveOp;

using GemmKernel = cutlass::gemm::kernel::GemmUniversal<
    cute::Shape<int,int,int,int>, CollectiveMainloop, CollectiveEpilogue>;
using Gemm = cutlass::gemm::device::GemmUniversalAdapter<GemmKernel>;

auto* _anchor = &cutlass::device_kernel<GemmKernel>;


// ===== COMPILED SASS (sm_90a) =====

	.target	sm_90a

	.elftype	@"ET_EXEC"


//--------------------- .note.nv.tkinfo           --------------------------
	.section	.note.nv.tkinfo,"",@"SHT_NOTE"
	.sectionflags	@"SHF_NOTE_NV_TKINFO"
	.tkinfo
        /*0018*/ 	.word	0x00000002
        /*0030*/ 	.string	""
        /*0030*/ 	.string	"ptxas"
        /*0030*/ 	.string	"Cuda compilation tools, release 13.0, V13.0.88"
        /*0030*/ 	.string	"Build cuda_13.0.r13.0/compiler.36424714_0"
        /*0030*/ 	.string	"-arch sm_90a -m 64 "



//--------------------- .note.nv.cuinfo           --------------------------
	.section	.note.nv.cuinfo,"",@"SHT_NOTE"
	.sectionflags	@"SHF_NOTE_NV_CUINFO"
        /*0018*/ 	.short	0x0002
        /*001a*/ 	.short	0x005a
        /*001c*/ 	.short	0x0082
	.zero		2


//--------------------- .nv.info                  --------------------------
	.section	.nv.info,"",@"SHT_CUDA_INFO"
	.align	4


	//----- nvinfo : EIATTR_REGCOUNT
	.align		4
        /*0000*/ 	.byte	0x04, 0x2f
        /*0002*/ 	.short	(.L_18 - .L_17)
	.align		4
.L_17:
        /*0004*/ 	.word	index@(_ZN7cutlass13device_kernelINS_4gemm6kernel13GemmUniversalIN4cute5tupleIJiiiiEEENS1_10collective13CollectiveMmaINS1_34MainloopSm90TmaGmmaWarpSpecializedILi6ENS5_IJNS4_1CILi2EEENSA_ILi1EEESC_EEENS1_35KernelTmaWarpSpecializedCooperativeEEENS5_IJNSA_ILi128EEESG_NSA_ILi64EEEEEENS_6half_tENS5_IJlSC_lEEESJ_SK_NS4_8TiledMMAINS4_8MMA_AtomIJNS4_4SM904GMMA26MMA_64x128x16_F32F16F16_SSILNSO_5MajorE0ELSQ_0ELNSO_7ScaleInE1ELSR_1EEEEEENS4_6LayoutISD_NS5_IJSC_NSA_ILi0EEESV_EEEEENS5_IJNS4_10UnderscoreESY_SY_EEEEENS4_13SM90_TMA_LOADENS4_14ComposedLayoutINS4_7SwizzleILi3ELi4ELi3EEENS4_18smem_ptr_flag_bitsILi16EEENSU_INS5_IJNSA_ILi8EEESH_EEENS5_IJSH_SC_EEEEEEEvNS4_8identityENS4_23SM90_TMA_LOAD_MULTICASTES1B_vS1C_EENS_8epilogue10collective18CollectiveEpilogueINS1F_22Sm90TmaWarpSpecializedILi4ELi2ELi16ELb1ELb0EEEJSI_NS5_IJSG_NSA_ILi32EEEEEESJ_SK_SJ_SK_NS1F_6fusion15FusionCallbacksIS1J_NS1M_13LinCombEltActINS1F_6thread4SiLuESJ_fSJ_fLNS_15FloatRoundStyleE2EEESI_S1L_JEEES11_NS12_INS13_ILi2ELi4ELi3EEES16_NSU_INS5_IJS17_S1K_EEENS5_IJS1K_SC_EEEEEEENS4_17SM75_U32x4_LDSM_NENS4_14SM90_TMA_STOREES1Y_NS4_17SM90_U32x4_STSM_NENS4_9Copy_AtomIJS21_SJ_EEEvEEEvvEEEEvNT_6ParamsE)
        /*0008*/ 	.word	0x000000a8


	//----- nvinfo : EIATTR_FRAME_SIZE
	.align		4
.L_18:
        /*000c*/ 	.byte	0x04, 0x11
        /*000e*/ 	.short	(.L_20 - .L_19)
	.align		4
.L_19:
        /*0010*/ 	.word	index@($__internal_0_$__cuda_sm20_rcp_rn_f32_slowpath)
        /*0014*/ 	.word	0x00000000


	//----- nvinfo : EIATTR_FRAME_SIZE
	.align		4
.L_20:
        /*0018*/ 	.byte	0x04, 0x11
        /*001a*/ 	.short	(.L_22 - .L_21)
	.align		4
.L_21:
        /*001c*/ 	.word	index@(_ZN7cutlass13device_kernelINS_4gemm6kernel13GemmUniversalIN4cute5tupleIJiiiiEEENS1_10collective13CollectiveMmaINS1_34MainloopSm90TmaGmmaWarpSpecializedILi6ENS5_IJNS4_1CILi2EEENSA_ILi1EEESC_EEENS1_35KernelTmaWarpSpecializedCooperativeEEENS5_IJNSA_ILi128EEESG_NSA_ILi64EEEEEENS_6half_tENS5_IJlSC_lEEESJ_SK_NS4_8TiledMMAINS4_8MMA_AtomIJNS4_4SM904GMMA26MMA_64x128x16_F32F16F16_SSILNSO_5MajorE0ELSQ_0ELNSO_7ScaleInE1ELSR_1EEEEEENS4_6LayoutISD_NS5_IJSC_NSA_ILi0EEESV_EEEEENS5_IJNS4_10UnderscoreESY_SY_EEEEENS4_13SM90_TMA_LOADENS4_14ComposedLayoutINS4_7SwizzleILi3ELi4ELi3EEENS4_18smem_ptr_flag_bitsILi16EEENSU_INS5_IJNSA_ILi8EEESH_EEENS5_IJSH_SC_EEEEEEEvNS4_8identityENS4_23SM90_TMA_LOAD_MULTICASTES1B_vS1C_EENS_8epilogue10collective18CollectiveEpilogueINS1F_22Sm90TmaWarpSpecializedILi4ELi2ELi16ELb1ELb0EEEJSI_NS5_IJSG_NSA_ILi32EEEEEESJ_SK_SJ_SK_NS1F_6fusion15FusionCallbacksIS1J_NS1M_13LinCombEltActINS1F_6thread4SiLuESJ_fSJ_fLNS_15FloatRoundStyleE2EEESI_S1L_JEEES11_NS12_INS13_ILi2ELi4ELi3EEES16_NSU_INS5_IJS17_S1K_EEENS5_IJS1K_SC_EEEEEEENS4_17SM75_U32x4_LDSM_NENS4_14SM90_TMA_STOREES1Y_NS4_17SM90_U32x4_STSM_NENS4_9Copy_AtomIJS21_SJ_EEEvEEEvvEEEEvNT_6ParamsE)
        /*0020*/ 	.word	0x00000000


	//----- nvinfo : EIATTR_MIN_STACK_SIZE
	.align		4
.L_22:
        /*0024*/ 	.byte	0x04, 0x12
        /*0026*/ 	.short	(.L_24 - .L_23)
	.align		4
.L_23:
        /*0028*/ 	.word	index@(_ZN7cutlass13device_kernelINS_4gemm6kernel13GemmUniversalIN4cute5tupleIJiiiiEEENS1_10collective13CollectiveMmaINS1_34MainloopSm90TmaGmmaWarpSpecializedILi6ENS5_IJNS4_1CILi2EEENSA_ILi1EEESC_EEENS1_35KernelTmaWarpSpecializedCooperativeEEENS5_IJNSA_ILi128EEESG_NSA_ILi64EEEEEENS_6half_tENS5_IJlSC_lEEESJ_SK_NS4_8TiledMMAINS4_8MMA_AtomIJNS4_4SM904GMMA26MMA_64x128x16_F32F16F16_SSILNSO_5MajorE0ELSQ_0ELNSO_7ScaleInE1ELSR_1EEEEEENS4_6LayoutISD_NS5_IJSC_NSA_ILi0EEESV_EEEEENS5_IJNS4_10UnderscoreESY_SY_EEEEENS4_13SM90_TMA_LOADENS4_14ComposedLayoutINS4_7SwizzleILi3ELi4ELi3EEENS4_18smem_ptr_flag_bitsILi16EEENSU_INS5_IJNSA_ILi8EEESH_EEENS5_IJSH_SC_EEEEEEEvNS4_8identityENS4_23SM90_TMA_LOAD_MULTICASTES1B_vS1C_EENS_8epilogue10collective18CollectiveEpilogueINS1F_22Sm90TmaWarpSpecializedILi4ELi2ELi16ELb1ELb0EEEJSI_NS5_IJSG_NSA_ILi32EEEEEESJ_SK_SJ_SK_NS1F_6fusion15FusionCallbacksIS1J_NS1M_13LinCombEltActINS1F_6thread4SiLuESJ_fSJ_fLNS_15FloatRoundStyleE2EEESI_S1L_JEEES11_NS12_INS13_ILi2ELi4ELi3EEES16_NSU_INS5_IJS17_S1K_EEENS5_IJS1K_SC_EEEEEEENS4_17SM75_U32x4_LDSM_NENS4_14SM90_TMA_STOREES1Y_NS4_17SM90_U32x4_STSM_NENS4_9Copy_AtomIJS21_SJ_EEEvEEEvvEEEEvNT_6ParamsE)
        /*002c*/ 	.word	0x00000000
.L_24:


//--------------------- .nv.compat                --------------------------
	.section	.nv.compat,"",@"SHT_CUDA_COMPAT_INFO"
	.align	4
        /*0000*/ 	.byte	0x02, 0x09, 0x01, 0x00, 0x02, 0x02, 0x04, 0x00, 0x02, 0x05, 0x05, 0x00, 0x03, 0x07, 0x01, 0x01
        /*0010*/ 	.byte	0x02, 0x03, 0x01, 0x00, 0x02, 0x06, 0x01, 0x00, 0x04, 0x0b, 0x08, 0x00, 0x00, 0x00, 0x00, 0x00
        /*0020*/ 	.byte	0x00, 0x00, 0x00, 0x00


//--------------------- .nv.info._ZN7cutlass13device_kernelINS_4gemm6kernel13GemmUniversalIN4cute5tupleIJiiiiEEENS1_10collective13CollectiveMmaINS1_34MainloopSm90TmaGmmaWarpSpecializedILi6ENS5_IJNS4_1CILi2EEENSA_ILi1EEESC_EEENS1_35KernelTmaWarpSpecializedCooperativeEEENS5_IJNSA_ILi128EEESG_NSA_ILi64EEEEEENS_6half_tENS5_IJlSC_lEEESJ_SK_NS4_8TiledMMAINS4_8MMA_AtomIJNS4_4SM904GMMA26MMA_64x128x16_F32F16F16_SSILNSO_5MajorE0ELSQ_0ELNSO_7ScaleInE1ELSR_1EEEEEENS4_6LayoutISD_NS5_IJSC_NSA_ILi0EEESV_EEEEENS5_IJNS4_10UnderscoreESY_SY_EEEEENS4_13SM90_TMA_LOADENS4_14ComposedLayoutINS4_7SwizzleILi3ELi4ELi3EEENS4_18smem_ptr_flag_bitsILi16EEENSU_INS5_IJNSA_ILi8EEESH_EEENS5_IJSH_SC_EEEEEEEvNS4_8identityENS4_23SM90_TMA_LOAD_MULTICASTES1B_vS1C_EENS_8epilogue10collective18CollectiveEpilogueINS1F_22Sm90TmaWarpSpecializedILi4ELi2ELi16ELb1ELb0EEEJSI_NS5_IJSG_NSA_ILi32EEEEEESJ_SK_SJ_SK_NS1F_6fusion15FusionCallbacksIS1J_NS1M_13LinCombEltActINS1F_6thread4SiLuESJ_fSJ_fLNS_15FloatRoundStyleE2EEESI_S1L_JEEES11_NS12_INS13_ILi2ELi4ELi3EEES16_NSU_INS5_IJS17_S1K_EEENS5_IJS1K_SC_EEEEEEENS4_17SM75_U32x4_LDSM_NENS4_14SM90_TMA_STOREES1Y_NS4_17SM90_U32x4_STSM_NENS4_9Copy_AtomIJS21_SJ_EEEvEEEvvEEEEvNT_6ParamsE --------------------------
	.section	.nv.info._ZN7cutlass13device_kernelINS_4gemm6kernel13GemmUniversalIN4cute5tupleIJiiiiEEENS1_10collective13CollectiveMmaINS1_34MainloopSm90TmaGmmaWarpSpecializedILi6ENS5_IJNS4_1CILi2EEENSA_ILi1EEESC_EEENS1_35KernelTmaWarpSpecializedCooperativeEEENS5_IJNSA_ILi128EEESG_NSA_ILi64EEEEEENS_6half_tENS5_IJlSC_lEEESJ_SK_NS4_8TiledMMAINS4_8MMA_AtomIJNS4_4SM904GMMA26MMA_64x128x16_F32F16F16_SSILNSO_5MajorE0ELSQ_0ELNSO_7ScaleInE1ELSR_1EEEEEENS4_6LayoutISD_NS5_IJSC_NSA_ILi0EEESV_EEEEENS5_IJNS4_10UnderscoreESY_SY_EEEEENS4_13SM90_TMA_LOADENS4_14ComposedLayoutINS4_7SwizzleILi3ELi4ELi3EEENS4_18smem_ptr_flag_bitsILi16EEENSU_INS5_IJNSA_ILi8EEESH_EEENS5_IJSH_SC_EEEEEEEvNS4_8identityENS4_23SM90_TMA_LOAD_MULTICASTES1B_vS1C_EENS_8epilogue10collective18CollectiveEpilogueINS1F_22Sm90TmaWarpSpecializedILi4ELi2ELi16ELb1ELb0EEEJSI_NS5_IJSG_NSA_ILi32EEEEEESJ_SK_SJ_SK_NS1F_6fusion15FusionCallbacksIS1J_NS1M_13LinCombEltActINS1F_6thread4SiLuESJ_fSJ_fLNS_15FloatRoundStyleE2EEESI_S1L_JEEES11_NS12_INS13_ILi2ELi4ELi3EEES16_NSU_INS5_IJS17_S1K_EEENS5_IJS1K_SC_EEEEEEENS4_17SM75_U32x4_LDSM_NENS4_14SM90_TMA_STOREES1Y_NS4_17SM90_U32x4_STSM_NENS4_9Copy_AtomIJS21_SJ_EEEvEEEvvEEEEvNT_6ParamsE,"",@"SHT_CUDA_INFO"
	.sectionflags	@""
	.align	4


	//----- nvinfo : EIATTR_CUDA_API_VERSION
	.align		4
        /*0000*/ 	.byte	0x04, 0x37
        /*0002*/ 	.short	(.L_26 - .L_25)
.L_25:
        /*0004*/ 	.word	0x00000082


	//----- nvinfo : EIATTR_KPARAM_INFO
	.align		4
.L_26:
        /*0008*/ 	.byte	0x04, 0x17
        /*000a*/ 	.short	(.L_28 - .L_27)
.L_27:
        /*000c*/ 	.word	0x00000000
        /*0010*/ 	.short	0x0000
        /*0012*/ 	.short	0x0070
        /*0014*/ 	.byte	0x00, 0xf0, 0x01, 0x1c


	//----- nvinfo : EIATTR_SPARSE_MMA_MASK
	.align		4
.L_28:
        /*0018*/ 	.byte	0x03, 0x50
        /*001a*/ 	.short	0x0000


	//----- nvinfo : EIATTR_MAXREG_COUNT
	.align		4
        /*001c*/ 	.byte	0x03, 0x1b
        /*001e*/ 	.short	0x00a8


	//----- nvinfo : EIATTR_NUM_BARRIERS
	.align		4
        /*0020*/ 	.byte	0x02, 0x4c
        /*0022*/ 	.byte	0x02
	.zero		1


	//----- nvinfo : EIATTR_EXTERNS
	.align		4
        /*0024*/ 	.byte	0x04, 0x0f
        /*0026*/ 	.short	(.L_30 - .L_29)


	//   ....[0]....
	.align		4
.L_29:
        /*0028*/ 	.word	index@(__assertfail)


	//----- nvinfo : EIATTR_MERCURY_ISA_VERSION
	.align		4
.L_30:
        /*002c*/ 	.byte	0x03, 0x5f
        /*002e*/ 	.short	0x0101


	//----- nvinfo : EIATTR_INT_WARP_WIDE_INSTR_OFFSETS
	.align		4
        /*0030*/ 	.byte	0x04, 0x31
        /*0032*/ 	.short	(.L_32 - .L_31)


	//   ....[0]....
.L_31:
        /*0034*/ 	.word	0x00000a00


	//   ....[1]....
        /*0038*/ 	.word	0x00000af0


	//   ....[2]....
        /*003c*/ 	.word	0x00000ba0


	//   ....[3]....
        /*0040*/ 	.word	0x000022b0


	//----- nvinfo : EIATTR_COOP_GROUP_MASK_REGIDS
	.align		4
.L_32:
        /*0044*/ 	.byte	0x04, 0x29
        /*0046*/ 	.short	(.L_34 - .L_33)


	//   ....[0]....
.L_33:
        /*0048*/ 	.word	0xffffffff


	//   ....[1]....
        /*004c*/ 	.word	0xffffffff


	//   ....[2]....
        /*0050*/ 	.word	0xffffffff


	//   ....[3]....
        /*0054*/ 	.word	0xffffffff


	//   ....[4]....
        /*0058*/ 	.word	0xffffffff


	//   ....[5]....
        /*005c*/ 	.word	0xffffffff


	//   ....[6]....
        /*0060*/ 	.word	0xffffffff


	//----- nvinfo : EIATTR_COOP_GROUP_INSTR_OFFSETS
	.align		4
.L_34:
        /*0064*/ 	.byte	0x04, 0x28
        /*0066*/ 	.short	(.L_36 - .L_35)


	//   ....[0]....
.L_35:
        /*0068*/ 	.word	0x00000070


	//   ....[1]....
        /*006c*/ 	.word	0x00000080


	//   ....[2]....
        /*0070*/ 	.word	0x00000440


	//   ....[3]....
        /*0074*/ 	.word	0x00000610


	//   ....[4]....
        /*0078*/ 	.word	0x00000840


	//   ....[5]....
        /*007c*/ 	.word	0x00000cc0


	//   ....[6]....
        /*0080*/ 	.word	0x000018d0


	//----- nvinfo : EIATTR_REG_RECONFIG
	.align		4
.L_36:
        /*0084*/ 	.byte	0x01, 0x54
	.zero		2


	//----- nvinfo : EIATTR_SYSCALL_OFFSETS
	.align		4
        /*0088*/ 	.byte	0x04, 0x46
        /*008a*/ 	.short	(.L_38 - .L_37)


	//   ....[0]....
.L_37:
        /*008c*/ 	.word	0x00001ac0


	//   ....[1]....
        /*0090*/ 	.word	0x00002590


	//   ....[2]....
        /*0094*/ 	.word	0x00002680


	//----- nvinfo : EIATTR_MBARRIER_INSTR_OFFSETS
	.align		4
.L_38:
        /*0098*/ 	.byte	0x04, 0x39
        /*009a*/ 	.short	(.L_40 - .L_39)


	//   ....[0]....
.L_39:
        /*009c*/ 	.word	0x00000540
        /*00a0*/ 	.word	0x000000ff
        /*00a4*/ 	.word	0x00000000
        /*00a8*/ 	.short	0x0100
        /*00aa*/ 	.byte	0x08
	.zero		1


	//   ....[1]....
        /*00ac*/ 	.word	0x00000550
        /*00b0*/ 	.word	0x000000ff
        /*00b4*/ 	.word	0x00000030
        /*00b8*/ 	.short	0x0100
        /*00ba*/ 	.byte	0x08
	.zero		1


	//   ....[2]....
        /*00bc*/ 	.word	0x00000560
        /*00c0*/ 	.word	0x000000ff
        /*00c4*/ 	.word	0x00000008
        /*00c8*/ 	.short	0x0100
        /*00ca*/ 	.byte	0x08
	.zero		1


	//   ....[3]....
        /*00cc*/ 	.word	0x00000570
        /*00d0*/ 	.word	0x000000ff
        /*00d4*/ 	.word	0x00000038
        /*00d8*/ 	.short	0x0100
        /*00da*/ 	.byte	0x08
	.zero		1


	//   ....[4]....
        /*00dc*/ 	.word	0x00000580
        /*00e0*/ 	.word	0x000000ff
        /*00e4*/ 	.word	0x00000010
        /*00e8*/ 	.short	0x0100
        /*00ea*/ 	.byte	0x08
	.zero		1


	//   ....[5]....
        /*00ec*/ 	.word	0x00000590
        /*00f0*/ 	.word	0x000000ff
        /*00f4*/ 	.word	0x00000040
        /*00f8*/ 	.short	0x0100
        /*00fa*/ 	.byte	0x08
	.zero		1


	//   ....[6]....
        /*00fc*/ 	.word	0x000005a0
        /*0100*/ 	.word	0x000000ff
        /*0104*/ 	.word	0x00000018
        /*0108*/ 	.short	0x0100
        /*010a*/ 	.byte	0x08
	.zero		1


	//   ....[7]....
        /*010c*/ 	.word	0x000005b0
        /*0110*/ 	.word	0x000000ff
        /*0114*/ 	.word	0x00000048
        /*0118*/ 	.short	0x0100
        /*011a*/ 	.byte	0x08
	.zero		1


	//   ....[8]....
        /*011c*/ 	.word	0x000005c0
        /*0120*/ 	.word	0x000000ff
        /*0124*/ 	.word	0x00000020
        /*0128*/ 	.short	0x0100
        /*012a*/ 	.byte	0x08
	.zero		1


	//   ....[9]....
        /*012c*/ 	.word	0x000005d0
        /*0130*/ 	.word	0x000000ff
        /*0134*/ 	.word	0x00000050
        /*0138*/ 	.short	0x0100
        /*013a*/ 	.byte	0x08
	.zero		1


	//   ....[10]....
        /*013c*/ 	.word	0x000005e0
        /*0140*/ 	.word	0x000000ff
        /*0144*/ 	.word	0x00000028
        /*0148*/ 	.short	0x0100
        /*014a*/ 	.byte	0x08
	.zero		1


	//   ....[11]....
        /*014c*/ 	.word	0x000005f0
        /*0150*/ 	.word	0x000000ff
        /*0154*/ 	.word	0x00000058
        /*0158*/ 	.short	0x0100
        /*015a*/ 	.byte	0x08
	.zero		1


	//   ....[12]....
        /*015c*/ 	.word	0x00000750
        /*0160*/ 	.word	0x000000ff
        /*0164*/ 	.word	0x00000060
        /*0168*/ 	.short	0x0100
        /*016a*/ 	.byte	0x08
	.zero		1


	//   ....[13]....
        /*016c*/ 	.word	0x00000760
        /*0170*/ 	.word	0x000000ff
        /*0174*/ 	.word	0x00000080
        /*0178*/ 	.short	0x0100
        /*017a*/ 	.byte	0x08
	.zero		1


	//   ....[14]....
        /*017c*/ 	.word	0x00000770
        /*0180*/ 	.word	0x000000ff
        /*0184*/ 	.word	0x00000068
        /*0188*/ 	.short	0x0100
        /*018a*/ 	.byte	0x08
	.zero		1


	//   ....[15]....
        /*018c*/ 	.word	0x00000780
        /*0190*/ 	.word	0x000000ff
        /*0194*/ 	.word	0x00000088
        /*0198*/ 	.short	0x0100
        /*019a*/ 	.byte	0x08
	.zero		1


	//   ....[16]....
        /*019c*/ 	.word	0x00000790
        /*01a0*/ 	.word	0x000000ff
        /*01a4*/ 	.word	0x00000070
        /*01a8*/ 	.short	0x0100
        /*01aa*/ 	.byte	0x08
	.zero		1


	//   ....[17]....
        /*01ac*/ 	.word	0x000007a0
        /*01b0*/ 	.word	0x000000ff
        /*01b4*/ 	.word	0x00000090
        /*01b8*/ 	.short	0x0100
        /*01ba*/ 	.byte	0x08
	.zero		1


	//   ....[18]....
        /*01bc*/ 	.word	0x000007b0
        /*01c0*/ 	.word	0x000000ff
        /*01c4*/ 	.word	0x00000078
        /*01c8*/ 	.short	0x0100
        /*01ca*/ 	.byte	0x08
	.zero		1


	//   ....[19]....
        /*01cc*/ 	.word	0x000007c0
        /*01d0*/ 	.word	0x000000ff
        /*01d4*/ 	.word	0x00000098
        /*01d8*/ 	.short	0x0100
        /*01da*/ 	.byte	0x08
	.zero		1


	//   ....[20]....
        /*01dc*/ 	.word	0x00000c10
        /*01e0*/ 	.word	0x000000ff
        /*01e4*/ 	.word	0x000000a0
        /*01e8*/ 	.short	0x0100
        /*01ea*/ 	.byte	0x06
	.zero		1


	//   ....[21]....
        /*01ec*/ 	.word	0x00000c70
        /*01f0*/ 	.word	0x000000ff
        /*01f4*/ 	.word	0x000000a8
        /*01f8*/ 	.short	0x0100
        /*01fa*/ 	.byte	0x06
	.zero		1


	//   ....[22]....
        /*01fc*/ 	.word	0x00001b40
        /*0200*/ 	.word	0x00000003
        /*0204*/ 	.word	0x00000000
        /*0208*/ 	.short	0x010a
        /*020a*/ 	.byte	0x3f
	.zero		1


	//   ....[23]....
        /*020c*/ 	.word	0x00001ba0
        /*0210*/ 	.word	0x00000003
        /*0214*/ 	.word	0x00000000
        /*0218*/ 	.short	0x010a
        /*021a*/ 	.byte	0x3f
	.zero		1


	//   ....[24]....
        /*021c*/ 	.word	0x00001ec0
        /*0220*/ 	.word	0x000000ff
        /*0224*/ 	.word	0x00000000
        /*0228*/ 	.short	0x010a
        /*022a*/ 	.byte	0x04
	.zero		1


	//   ....[25]....
        /*022c*/ 	.word	0x00001f00
        /*0230*/ 	.word	0x000000ff
        /*0234*/ 	.word	0x00000000
        /*0238*/ 	.short	0x010a
        /*023a*/ 	.byte	0x04
	.zero		1


	//   ....[26]....
        /*023c*/ 	.word	0x00002160
        /*0240*/ 	.word	0x00000004
        /*0244*/ 	.word	0x00000000
        /*0248*/ 	.short	0x0101
        /*024a*/ 	.byte	0x3f
	.zero		1


	//   ....[27]....
        /*024c*/ 	.word	0x00002350
        /*0250*/ 	.word	0x00000000
        /*0254*/ 	.word	0x00000000
        /*0258*/ 	.short	0x0101
        /*025a*/ 	.byte	0x3f
	.zero		1


	//   ....[28]....
        /*025c*/ 	.word	0x00002b30
        /*0260*/ 	.word	0x000000ff
        /*0264*/ 	.word	0x00000060
        /*0268*/ 	.short	0x010a
        /*026a*/ 	.byte	0x33
	.zero		1


	//   ....[29]....
        /*026c*/ 	.word	0x000049c0
        /*0270*/ 	.word	0x000000ff
        /*0274*/ 	.word	0x00000000
        /*0278*/ 	.short	0x0101
        /*027a*/ 	.byte	0x04
	.zero		1


	//   ....[30]....
        /*027c*/ 	.word	0x00004aa0
        /*0280*/ 	.word	0x0000000c
        /*0284*/ 	.word	0x00000060
        /*0288*/ 	.short	0x010a
        /*028a*/ 	.byte	0x3f
	.zero		1


	//   ....[31]....
        /*028c*/ 	.word	0x000068c0
        /*0290*/ 	.word	0x000000ff
        /*0294*/ 	.word	0x00000000
        /*0298*/ 	.short	0x0101
        /*029a*/ 	.byte	0x04
	.zero		1


	//   ....[32]....
        /*029c*/ 	.word	0x000069b0
        /*02a0*/ 	.word	0x00000000
        /*02a4*/ 	.word	0x00000060
        /*02a8*/ 	.short	0x010a
        /*02aa*/ 	.byte	0x3f
	.zero		1


	//   ....[33]....
        /*02ac*/ 	.word	0x00008810
        /*02b0*/ 	.word	0x000000ff
        /*02b4*/ 	.word	0x00000000
        /*02b8*/ 	.short	0x0101
        /*02ba*/ 	.byte	0x04
	.zero		1


	//   ....[34]....
        /*02bc*/ 	.word	0x000088f0
        /*02c0*/ 	.word	0x0000000c
        /*02c4*/ 	.word	0x00000060
        /*02c8*/ 	.short	0x010a
        /*02ca*/ 	.byte	0x3f
	.zero		1


	//   ....[35]....
        /*02cc*/ 	.word	0x0000a700
        /*02d0*/ 	.word	0x000000ff
        /*02d4*/ 	.word	0x00000000
        /*02d8*/ 	.short	0x0101
        /*02da*/ 	.byte	0x04
	.zero		1


	//   ....[36]....
        /*02dc*/ 	.word	0x0000aff0
        /*02e0*/ 	.word	0x000000ff
        /*02e4*/ 	.word	0x00000000
        /*02e8*/ 	.short	0x0101
        /*02ea*/ 	.byte	0x04
	.zero		1


	//   ....[37]....
        /*02ec*/ 	.word	0x0000b600
        /*02f0*/ 	.word	0x000000ff
        /*02f4*/ 	.word	0x000000a8
        /*02f8*/ 	.short	0x010a
        /*02fa*/ 	.byte	0x04
	.zero		1


	//   ....[38]....
        /*02fc*/ 	.word	0x0000ba10
        /*0300*/ 	.word	0x000000ff
        /*0304*/ 	.word	0x00000080
        /*0308*/ 	.short	0x010a
        /*030a*/ 	.byte	0x05
	.zero		1


	//   ....[39]....
        /*030c*/ 	.word	0x0000bb00
        /*0310*/ 	.word	0x000000ff
        /*0314*/ 	.word	0x00000060
        /*0318*/ 	.short	0x010b
        /*031a*/ 	.byte	0x05
	.zero		1


	//   ....[40]....
        /*031c*/ 	.word	0x0000bb60
        /*0320*/ 	.word	0x000000ff
        /*0324*/ 	.word	0x00000000
        /*0328*/ 	.short	0x0101
        /*032a*/ 	.byte	0x04
	.zero		1


	//   ....[41]....
        /*032c*/ 	.word	0x0000bb90
        /*0330*/ 	.word	0x000000ff
        /*0334*/ 	.word	0x00000088
        /*0338*/ 	.short	0x010a
        /*033a*/ 	.byte	0x05
	.zero		1


	//   ....[42]....
        /*033c*/ 	.word	0x0000bca0
        /*0340*/ 	.word	0x000000ff
        /*0344*/ 	.word	0x00000068
        /*0348*/ 	.short	0x010b
        /*034a*/ 	.byte	0x05
	.zero		1


	//   ....[43]....
        /*034c*/ 	.word	0x0000bd00
        /*0350*/ 	.word	0x000000ff
        /*0354*/ 	.word	0x00000000
        /*0358*/ 	.short	0x0101
        /*035a*/ 	.byte	0x04
	.zero		1


	//   ....[44]....
        /*035c*/ 	.word	0x0000bd30
        /*0360*/ 	.word	0x000000ff
        /*0364*/ 	.word	0x00000090
        /*0368*/ 	.short	0x010a
        /*036a*/ 	.byte	0x05
	.zero		1


	//   ....[45]....
        /*036c*/ 	.word	0x0000be40
        /*0370*/ 	.word	0x000000ff
        /*0374*/ 	.word	0x00000070
        /*0378*/ 	.short	0x010b
        /*037a*/ 	.byte	0x05
	.zero		1


	//   ....[46]....
        /*037c*/ 	.word	0x0000bea0
        /*0380*/ 	.word	0x000000ff
        /*0384*/ 	.word	0x00000000
        /*0388*/ 	.short	0x0101
        /*038a*/ 	.byte	0x04
	.zero		1


	//   ....[47]....
        /*038c*/ 	.word	0x0000bed0
        /*0390*/ 	.word	0x000000ff
        /*0394*/ 	.word	0x00000098
        /*0398*/ 	.short	0x010a
        /*039a*/ 	.byte	0x05
	.zero		1


	//   ....[48]....
        /*039c*/ 	.word	0x0000bfe0
        /*03a0*/ 	.word	0x000000ff
        /*03a4*/ 	.word	0x00000078
        /*03a8*/ 	.short	0x010b
        /*03aa*/ 	.byte	0x05
	.zero		1


	//   ....[49]....
        /*03ac*/ 	.word	0x0000c0c0
        /*03b0*/ 	.word	0x000000ff
        /*03b4*/ 	.word	0x00000000
        /*03b8*/ 	.short	0x0101
        /*03ba*/ 	.byte	0x04
	.zero		1


	//   ....[50]....
        /*03bc*/ 	.word	0x0000c710
        /*03c0*/ 	.word	0x00000003
        /*03c4*/ 	.word	0x00000080
        /*03c8*/ 	.short	0x010a
        /*03ca*/ 	.byte	0x3f
	.zero		1


	//   ....[51]....
        /*03cc*/ 	.word	0x0000c750
        /*03d0*/ 	.word	0x00000003
        /*03d4*/ 	.word	0x00000088
        /*03d8*/ 	.short	0x010a
        /*03da*/ 	.byte	0x3f
	.zero		1


	//   ....[52]....
        /*03dc*/ 	.word	0x0000c790
        /*03e0*/ 	.word	0x00000003
        /*03e4*/ 	.word	0x00000090
        /*03e8*/ 	.short	0x010a
        /*03ea*/ 	.byte	0x3f
	.zero		1


	//   ....[53]....
        /*03ec*/ 	.word	0x0000c7e0
        /*03f0*/ 	.word	0x00000003
        /*03f4*/ 	.word	0x00000098
        /*03f8*/ 	.short	0x010a
        /*03fa*/ 	.byte	0x3f
	.zero		1


	//   ....[54]....
        /*03fc*/ 	.word	0x0000cb30
        /*0400*/ 	.word	0x0000000e
        /*0404*/ 	.word	0x00000030
        /*0408*/ 	.short	0x010a
        /*040a*/ 	.byte	0x3f
	.zero		1


	//   ....[55]....
        /*040c*/ 	.word	0x0000cec0
        /*0410*/ 	.word	0x00000006
        /*0414*/ 	.word	0x000000a8
        /*0418*/ 	.short	0x0101
        /*041a*/ 	.byte	0x3f
	.zero		1


	//   ....[56]....
        /*041c*/ 	.word	0x0000d5d0
        /*0420*/ 	.word	0x00000007
        /*0424*/ 	.word	0x00000000
        /*0428*/ 	.short	0x010a
        /*042a*/ 	.byte	0x3f
	.zero		1


	//   ....[57]....
        /*042c*/ 	.word	0x0000d650
        /*0430*/ 	.word	0x00000008
        /*0434*/ 	.word	0x00000000
        /*0438*/ 	.short	0x010a
        /*043a*/ 	.byte	0x3f
	.zero		1


	//   ....[58]....
        /*043c*/ 	.word	0x0000d6e0
        /*0440*/ 	.word	0x00000009
        /*0444*/ 	.word	0x00000000
        /*0448*/ 	.short	0x010a
        /*044a*/ 	.byte	0x3f
	.zero		1


	//   ....[59]....
        /*044c*/ 	.word	0x0000d770
        /*0450*/ 	.word	0x00000008
        /*0454*/ 	.word	0x00000000
        /*0458*/ 	.short	0x010a
        /*045a*/ 	.byte	0x3f
	.zero		1


	//   ....[60]....
        /*045c*/ 	.word	0x0000d800
        /*0460*/ 	.word	0x0000000b
        /*0464*/ 	.word	0x00000000
        /*0468*/ 	.short	0x010a
        /*046a*/ 	.byte	0x3f
	.zero		1


	//   ....[61]....
        /*046c*/ 	.word	0x0000d890
        /*0470*/ 	.word	0x00000003
        /*0474*/ 	.word	0x00000000
        /*0478*/ 	.short	0x010a
        /*047a*/ 	.byte	0x3f
	.zero		1


	//   ....[62]....
        /*047c*/ 	.word	0x0000d8f0
        /*0480*/ 	.word	0x00000003
        /*0484*/ 	.word	0x00000000
        /*0488*/ 	.short	0x010a
        /*048a*/ 	.byte	0x3f
	.zero		1


	//   ....[63]....
        /*048c*/ 	.word	0x0000d950
        /*0490*/ 	.word	0x00000005
        /*0494*/ 	.word	0x00000000
        /*0498*/ 	.short	0x010a
        /*049a*/ 	.byte	0x3f
	.zero		1


	//   ....[64]....
        /*049c*/ 	.word	0x0000d9b0
        /*04a0*/ 	.word	0x00000004
        /*04a4*/ 	.word	0x00000060
        /*04a8*/ 	.short	0x010a
        /*04aa*/ 	.byte	0x3f
	.zero		1


	//   ....[65]....
        /*04ac*/ 	.word	0x0000da00
        /*04b0*/ 	.word	0x0000000c
        /*04b4*/ 	.word	0x00000060
        /*04b8*/ 	.short	0x010a
        /*04ba*/ 	.byte	0x3f
	.zero		1


	//   ....[66]....
        /*04bc*/ 	.word	0x0000da50
        /*04c0*/ 	.word	0x00000000
        /*04c4*/ 	.word	0x00000060
        /*04c8*/ 	.short	0x010a
        /*04ca*/ 	.byte	0x3f
	.zero		1


	//   ....[67]....
        /*04cc*/ 	.word	0x0000daa0
        /*04d0*/ 	.word	0x0000000c
        /*04d4*/ 	.word	0x00000060
        /*04d8*/ 	.short	0x010a
        /*04da*/ 	.byte	0x3f
	.zero		1


	//   ....[68]....
        /*04dc*/ 	.word	0x0000db00
        /*04e0*/ 	.word	0x00000003
        /*04e4*/ 	.word	0x000000a8
        /*04e8*/ 	.short	0x010a
        /*04ea*/ 	.byte	0x3f
	.zero		1


	//   ....[69]....
        /*04ec*/ 	.word	0x0000db60
        /*04f0*/ 	.word	0x00000005
        /*04f4*/ 	.word	0x00000080
        /*04f8*/ 	.short	0x010a
        /*04fa*/ 	.byte	0x3f
	.zero		1


	//   ....[70]....
        /*04fc*/ 	.word	0x0000dbc0
        /*0500*/ 	.word	0x00000005
        /*0504*/ 	.word	0x00000088
        /*0508*/ 	.short	0x010a
        /*050a*/ 	.byte	0x3f
	.zero		1


	//   ....[71]....
        /*050c*/ 	.word	0x0000dc20
        /*0510*/ 	.word	0x00000005
        /*0514*/ 	.word	0x00000090
        /*0518*/ 	.short	0x010a
        /*051a*/ 	.byte	0x3f
	.zero		1


	//   ....[72]....
        /*051c*/ 	.word	0x0000dc80
        /*0520*/ 	.word	0x00000005
        /*0524*/ 	.word	0x00000098
        /*0528*/ 	.short	0x010a
        /*052a*/ 	.byte	0x3f
	.zero		1


	//   ....[73]....
        /*052c*/ 	.word	0x0000dcd0
        /*0530*/ 	.word	0x00000003
        /*0534*/ 	.word	0x00000080
        /*0538*/ 	.short	0x010a
        /*053a*/ 	.byte	0x3f
	.zero		1


	//   ....[74]....
        /*053c*/ 	.word	0x0000dd20
        /*0540*/ 	.word	0x00000003
        /*0544*/ 	.word	0x00000088
        /*0548*/ 	.short	0x010a
        /*054a*/ 	.byte	0x3f
	.zero		1


	//   ....[75]....
        /*054c*/ 	.word	0x0000dd70
        /*0550*/ 	.word	0x00000003
        /*0554*/ 	.word	0x00000090
        /*0558*/ 	.short	0x010a
        /*055a*/ 	.byte	0x3f
	.zero		1


	//   ....[76]....
        /*055c*/ 	.word	0x0000de40
        /*0560*/ 	.word	0x0000000e
        /*0564*/ 	.word	0x00000030
        /*0568*/ 	.short	0x010a
        /*056a*/ 	.byte	0x3f
	.zero		1


	//   ....[77]....
        /*056c*/ 	.word	0x0000df10
        /*0570*/ 	.word	0x00000007
        /*0574*/ 	.word	0x00000000
        /*0578*/ 	.short	0x010a
        /*057a*/ 	.byte	0x3f
	.zero		1


	//   ....[78]....
        /*057c*/ 	.word	0x0000df60
        /*0580*/ 	.word	0x00000008
        /*0584*/ 	.word	0x00000000
        /*0588*/ 	.short	0x010a
        /*058a*/ 	.byte	0x3f
	.zero		1


	//   ....[79]....
        /*058c*/ 	.word	0x0000dfb0
        /*0590*/ 	.word	0x00000009
        /*0594*/ 	.word	0x00000000
        /*0598*/ 	.short	0x010a
        /*059a*/ 	.byte	0x3f
	.zero		1


	//   ....[80]....
        /*059c*/ 	.word	0x0000e000
        /*05a0*/ 	.word	0x00000008
        /*05a4*/ 	.word	0x00000000
        /*05a8*/ 	.short	0x010a
        /*05aa*/ 	.byte	0x3f
	.zero		1


	//   ....[81]....
        /*05ac*/ 	.word	0x0000e050
        /*05b0*/ 	.word	0x0000000b
        /*05b4*/ 	.word	0x00000000
        /*05b8*/ 	.short	0x010a
        /*05ba*/ 	.byte	0x3f
	.zero		1


	//----- nvinfo : EIATTR_NUM_MBARRIERS
	.align		4
.L_40:
        /*05bc*/ 	.byte	0x03, 0x38
        /*05be*/ 	.short	0x0016


	//----- nvinfo : EIATTR_EXIT_INSTR_OFFSETS
	.align		4
        /*05c0*/ 	.byte	0x04, 0x1c
        /*05c2*/ 	.short	(.L_42 - .L_41)


	//   ....[0]....
.L_41:
        /*05c4*/ 	.word	0x0000d8e0


	//----- nvinfo : EIATTR_MAX_THREADS
	.align		4
.L_42:
        /*05c8*/ 	.byte	0x04, 0x05
        /*05ca*/ 	.short	(.L_44 - .L_43)
.L_43:
        /*05cc*/ 	.word	0x00000180
        /*05d0*/ 	.word	0x00000001
        /*05d4*/ 	.word	0x00000001


	//----- nvinfo : EIATTR_CRS_STACK_SIZE
	.align		4
.L_44:
        /*05d8*/ 	.byte	0x04, 0x1e
        /*05da*/ 	.short	(.L_46 - .L_45)
.L_45:
        /*05dc*/ 	.word	0x00000000


	//----- nvinfo : EIATTR_CBANK_PARAM_SIZE
	.align		4
.L_46:
        /*05e0*/ 	.byte	0x03, 0x19
        /*05e2*/ 	.short	0x0770


	//----- nvinfo : EIATTR_PARAM_CBANK
	.align		4
        /*05e4*/ 	.byte	0x04, 0x0a
        /*05e6*/ 	.short	(.L_48 - .L_47)
	.align		4
.L_47:
        /*05e8*/ 	.word	index@(.nv.constant0._ZN7cutlass13device_kernelINS_4gemm6kernel13GemmUniversalIN4cute5tupleIJiiiiEEENS1_10collective13CollectiveMmaINS1_34MainloopSm90TmaGmmaWarpSpecializedILi6ENS5_IJNS4_1CILi2EEENSA_ILi1EEESC_EEENS1_35KernelTmaWarpSpecializedCooperativeEEENS5_IJNSA_ILi128EEESG_NSA_ILi64EEEEEENS_6half_tENS5_IJlSC_lEEESJ_SK_NS4_8TiledMMAINS4_8MMA_AtomIJNS4_4SM904GMMA26MMA_64x128x16_F32F16F16_SSILNSO_5MajorE0ELSQ_0ELNSO_7ScaleInE1ELSR_1EEEEEENS4_6LayoutISD_NS5_IJSC_NSA_ILi0EEESV_EEEEENS5_IJNS4_10UnderscoreESY_SY_EEEEENS4_13SM90_TMA_LOADENS4_14ComposedLayoutINS4_7SwizzleILi3ELi4ELi3EEENS4_18smem_ptr_flag_bitsILi16EEENSU_INS5_IJNSA_ILi8EEESH_EEENS5_IJSH_SC_EEEEEEEvNS4_8identityENS4_23SM90_TMA_LOAD_MULTICASTES1B_vS1C_EENS_8epilogue10collective18CollectiveEpilogueINS1F_22Sm90TmaWarpSpecializedILi4ELi2ELi16ELb1ELb0EEEJSI_NS5_IJSG_NSA_ILi32EEEEEESJ_SK_SJ_SK_NS1F_6fusion15FusionCallbacksIS1J_NS1M_13LinCombEltActINS1F_6thread4SiLuESJ_fSJ_fLNS_15FloatRoundStyleE2EEESI_S1L_JEEES11_NS12_INS13_ILi2ELi4ELi3EEES16_NSU_INS5_IJS17_S1K_EEENS5_IJS1K_SC_EEEEEEENS4_17SM75_U32x4_LDSM_NENS4_14SM90_TMA_STOREES1Y_NS4_17SM90_U32x4_STSM_NENS4_9Copy_AtomIJS21_SJ_EEEvEEEvvEEEEvNT_6ParamsE)
        /*05ec*/ 	.short	0x0210
        /*05ee*/ 	.short	0x0770


	//----- nvinfo : EIATTR_SW_WAR
	.align		4
.L_48:
        /*05f0*/ 	.byte	0x04, 0x36
        /*05f2*/ 	.short	(.L_50 - .L_49)
.L_49:
        /*05f4*/ 	.word	0x00000008
.L_50:


//--------------------- .nv.callgraph             --------------------------
	.section	.nv.callgraph,"",@"SHT_CUDA_CALLGRAPH"
	.align	4
	.sectionentsize	8
	.align		4
        /*0000*/ 	.word	0x00000000
	.align		4
        /*0004*/ 	.word	0xffffffff
	.align		4
        /*0008*/ 	.word	index@(_ZN7cutlass13device_kernelINS_4gemm6kernel13GemmUniversalIN4cute5tupleIJiiiiEEENS1_10collective13CollectiveMmaINS1_34MainloopSm90TmaGmmaWarpSpecializedILi6ENS5_IJNS4_1CILi2EEENSA_ILi1EEESC_EEENS1_35KernelTmaWarpSpecializedCooperativeEEENS5_IJNSA_ILi128EEESG_NSA_ILi64EEEEEENS_6half_tENS5_IJlSC_lEEESJ_SK_NS4_8TiledMMAINS4_8MMA_AtomIJNS4_4SM904GMMA26MMA_64x128x16_F32F16F16_SSILNSO_5MajorE0ELSQ_0ELNSO_7ScaleInE1ELSR_1EEEEEENS4_6LayoutISD_NS5_IJSC_NSA_ILi0EEESV_EEEEENS5_IJNS4_10UnderscoreESY_SY_EEEEENS4_13SM90_TMA_LOADENS4_14ComposedLayoutINS4_7SwizzleILi3ELi4ELi3EEENS4_18smem_ptr_flag_bitsILi16EEENSU_INS5_IJNSA_ILi8EEESH_EEENS5_IJSH_SC_EEEEEEEvNS4_8identityENS4_23SM90_TMA_LOAD_MULTICASTES1B_vS1C_EENS_8epilogue10collective18CollectiveEpilogueINS1F_22Sm90TmaWarpSpecializedILi4ELi2ELi16ELb1ELb0EEEJSI_NS5_IJSG_NSA_ILi32EEEEEESJ_SK_SJ_SK_NS1F_6fusion15FusionCallbacksIS1J_NS1M_13LinCombEltActINS1F_6thread4SiLuESJ_fSJ_fLNS_15FloatRoundStyleE2EEESI_S1L_JEEES11_NS12_INS13_ILi2ELi4ELi3EEES16_NSU_INS5_IJS17_S1K_EEENS5_IJS1K_SC_EEEEEEENS4_17SM75_U32x4_LDSM_NENS4_14SM90_TMA_STOREES1Y_NS4_17SM90_U32x4_STSM_NENS4_9Copy_AtomIJS21_SJ_EEEvEEEvvEEEEvNT_6ParamsE)
	.align		4
        /*000c*/ 	.word	index@(__assertfail)
	.align		4
        /*0010*/ 	.word	0x00000000
	.align		4
        /*0014*/ 	.word	0xfffffffe
	.align		4
        /*0018*/ 	.word	0x00000000
	.align		4
        /*001c*/ 	.word	0xfffffffd
	.align		4
        /*0020*/ 	.word	0x00000000
	.align		4
        /*0024*/ 	.word	0xfffffffc


//--------------------- .nv.constant4             --------------------------
	.section	.nv.constant4,"a",@progbits
	.align	8
	.align		8
.nv.constant4:
        /*0000*/ 	.dword	__assertfail
	.align		8
        /*0008*/ 	.dword	__unnamed_1
	.align		8
        /*0010*/ 	.dword	__unnamed_2
	.align		8
        /*0018*/ 	.dword	_ZN39_INTERNAL_d546a067_4_k_cu_2ec4ade4_27864cuda3std3__45__cpo5beginE
	.align		8
        /*0020*/ 	.dword	_ZN39_INTERNAL_d546a067_4_k_cu_2ec4ade4_27864cuda3std3__45__cpo3endE
	.align		8
        /*0028*/ 	.dword	_ZN39_INTERNAL_d546a067_4_k_cu_2ec4ade4_27864cuda3std3__45__cpo6cbeginE
	.align		8
        /*0030*/ 	.dword	_ZN39_INTERNAL_d546a067_4_k_cu_2ec4ade4_27864cuda3std3__45__cpo4cendE
	.align		8
        /*0038*/ 	.dword	_ZN39_INTERNAL_d546a067_4_k_cu_2ec4ade4_27864cuda3std3__441_GLOBAL__N__d546a067_4_k_cu_2ec4ade4_27866ignoreE
	.align		8
        /*0040*/ 	.dword	_ZN39_INTERNAL_d546a067_4_k_cu_2ec4ade4_27864cuda3std3__419piecewise_constructE
	.align		8
        /*0048*/ 	.dword	_ZN39_INTERNAL_d546a067_4_k_cu_2ec4ade4_27864cuda3std3__48in_placeE
	.align		8
        /*0050*/ 	.dword	_ZN39_INTERNAL_d546a067_4_k_cu_2ec4ade4_27864cuda3std6ranges3__45__cpo4swapE
	.align		8
        /*0058*/ 	.dword	_ZN39_INTERNAL_d546a067_4_k_cu_2ec4ade4_27864cuda3std6ranges3__45__cpo9iter_moveE
	.align		8
        /*0060*/ 	.dword	_ZN39_INTERNAL_d546a067_4_k_cu_2ec4ade4_27864cute7productE
	.align		8
        /*0068*/ 	.dword	_ZN39_INTERNAL_d546a067_4_k_cu_2ec4ade4_27864cute1_E
	.align		8
        /*0070*/ 	.dword	$str$22
	.align		8
        /*0078*/ 	.dword	$str$23
	.align		8
        /*0080*/ 	.dword	$str$26
	.align		8
        /*0088*/ 	.dword	$str$27


//--------------------- .text._ZN7cutlass13device_kernelINS_4gemm6kernel13GemmUniversalIN4cute5tupleIJiiiiEEENS1_10collective13CollectiveMmaINS1_34MainloopSm90TmaGmmaWarpSpecializedILi6ENS5_IJNS4_1CILi2EEENSA_ILi1EEESC_EEENS1_35KernelTmaWarpSpecializedCooperativeEEENS5_IJNSA_ILi128EEESG_NSA_ILi64EEEEEENS_6half_tENS5_IJlSC_lEEESJ_SK_NS4_8TiledMMAINS4_8MMA_AtomIJNS4_4SM904GMMA26MMA_64x128x16_F32F16F16_SSILNSO_5MajorE0ELSQ_0ELNSO_7ScaleInE1ELSR_1EEEEEENS4_6LayoutISD_NS5_IJSC_NSA_ILi0EEESV_EEEEENS5_IJNS4_10UnderscoreESY_SY_EEEEENS4_13SM90_TMA_LOADENS4_14ComposedLayoutINS4_7SwizzleILi3ELi4ELi3EEENS4_18smem_ptr_flag_bitsILi16EEENSU_INS5_IJNSA_ILi8EEESH_EEENS5_IJSH_SC_EEEEEEEvNS4_8identityENS4_23SM90_TMA_LOAD_MULTICASTES1B_vS1C_EENS_8epilogue10collective18CollectiveEpilogueINS1F_22Sm90TmaWarpSpecializedILi4ELi2ELi16ELb1ELb0EEEJSI_NS5_IJSG_NSA_ILi32EEEEEESJ_SK_SJ_SK_NS1F_6fusion15FusionCallbacksIS1J_NS1M_13LinCombEltActINS1F_6thread4SiLuESJ_fSJ_fLNS_15FloatRoundStyleE2EEESI_S1L_JEEES11_NS12_INS13_ILi2ELi4ELi3EEES16_NSU_INS5_IJS17_S1K_EEENS5_IJS1K_SC_EEEEEEENS4_17SM75_U32x4_LDSM_NENS4_14SM90_TMA_STOREES1Y_NS4_17SM90_U32x4_STSM_NENS4_9Copy_AtomIJS21_SJ_EEEvEEEvvEEEEvNT_6ParamsE --------------------------
	.section	.text._ZN7cutlass13device_kernelINS_4gemm6kernel13GemmUniversalIN4cute5tupleIJiiiiEEENS1_10collective13CollectiveMmaINS1_34MainloopSm90TmaGmmaWarpSpecializedILi6ENS5_IJNS4_1CILi2EEENSA_ILi1EEESC_EEENS1_35KernelTmaWarpSpecializedCooperativeEEENS5_IJNSA_ILi128EEESG_NSA_ILi64EEEEEENS_6half_tENS5_IJlSC_lEEESJ_SK_NS4_8TiledMMAINS4_8MMA_AtomIJNS4_4SM904GMMA26MMA_64x128x16_F32F16F16_SSILNSO_5MajorE0ELSQ_0ELNSO_7ScaleInE1ELSR_1EEEEEENS4_6LayoutISD_NS5_IJSC_NSA_ILi0EEESV_EEEEENS5_IJNS4_10UnderscoreESY_SY_EEEEENS4_13SM90_TMA_LOADENS4_14ComposedLayoutINS4_7SwizzleILi3ELi4ELi3EEENS4_18smem_ptr_flag_bitsILi16EEENSU_INS5_IJNSA_ILi8EEESH_EEENS5_IJSH_SC_EEEEEEEvNS4_8identityENS4_23SM90_TMA_LOAD_MULTICASTES1B_vS1C_EENS_8epilogue10collective18CollectiveEpilogueINS1F_22Sm90TmaWarpSpecializedILi4ELi2ELi16ELb1ELb0EEEJSI_NS5_IJSG_NSA_ILi32EEEEEESJ_SK_SJ_SK_NS1F_6fusion15FusionCallbacksIS1J_NS1M_13LinCombEltActINS1F_6thread4SiLuESJ_fSJ_fLNS_15FloatRoundStyleE2EEESI_S1L_JEEES11_NS12_INS13_ILi2ELi4ELi3EEES16_NSU_INS5_IJS17_S1K_EEENS5_IJS1K_SC_EEEEEEENS4_17SM75_U32x4_LDSM_NENS4_14SM90_TMA_STOREES1Y_NS4_17SM90_U32x4_STSM_NENS4_9Copy_AtomIJS21_SJ_EEEvEEEvvEEEEvNT_6ParamsE,"ax",@progbits
	.align	128
.text._ZN7cutlass13device_kernelINS_4gemm6kernel13GemmUniversalIN4cute5tupleIJiiiiEEENS1_10collective13CollectiveMmaINS1_34MainloopSm90TmaGmmaWarpSpecializedILi6ENS5_IJNS4_1CILi2EEENSA_ILi1EEESC_EEENS1_35KernelTmaWarpSpecializedCooperativeEEENS5_IJNSA_ILi128EEESG_NSA_ILi64EEEEEENS_6half_tENS5_IJlSC_lEEESJ_SK_NS4_8TiledMMAINS4_8MMA_AtomIJNS4_4SM904GMMA26MMA_64x128x16_F32F16F16_SSILNSO_5MajorE0ELSQ_0ELNSO_7ScaleInE1ELSR_1EEEEEENS4_6LayoutISD_NS5_IJSC_NSA_ILi0EEESV_EEEEENS5_IJNS4_10UnderscoreESY_SY_EEEEENS4_13SM90_TMA_LOADENS4_14ComposedLayoutINS4_7SwizzleILi3ELi4ELi3EEENS4_18smem_ptr_flag_bitsILi16EEENSU_INS5_IJNSA_ILi8EEESH_EEENS5_IJSH_SC_EEEEEEEvNS4_8identityENS4_23SM90_TMA_LOAD_MULTICASTES1B_vS1C_EENS_8epilogue10collective18CollectiveEpilogueINS1F_22Sm90TmaWarpSpecializedILi4ELi2ELi16ELb1ELb0EEEJSI_NS5_IJSG_NSA_ILi32EEEEEESJ_SK_SJ_SK_NS1F_6fusion15FusionCallbacksIS1J_NS1M_13LinCombEltActINS1F_6thread4SiLuESJ_fSJ_fLNS_15FloatRoundStyleE2EEESI_S1L_JEEES11_NS12_INS13_ILi2ELi4ELi3EEES16_NSU_INS5_IJS17_S1K_EEENS5_IJS1K_SC_EEEEEEENS4_17SM75_U32x4_LDSM_NENS4_14SM90_TMA_STOREES1Y_NS4_17SM90_U32x4_STSM_NENS4_9Copy_AtomIJS21_SJ_EEEvEEEvvEEEEvNT_6ParamsE:
        .type           _ZN7cutlass13device_kernelINS_4gemm6kernel13GemmUniversalIN4cute5tupleIJiiiiEEENS1_10collective13CollectiveMmaINS1_34MainloopSm90TmaGmmaWarpSpecializedILi6ENS5_IJNS4_1CILi2EEENSA_ILi1EEESC_EEENS1_35KernelTmaWarpSpecializedCooperativeEEENS5_IJNSA_ILi128EEESG_NSA_ILi64EEEEEENS_6half_tENS5_IJlSC_lEEESJ_SK_NS4_8TiledMMAINS4_8MMA_AtomIJNS4_4SM904GMMA26MMA_64x128x16_F32F16F16_SSILNSO_5MajorE0ELSQ_0ELNSO_7ScaleInE1ELSR_1EEEEEENS4_6LayoutISD_NS5_IJSC_NSA_ILi0EEESV_EEEEENS5_IJNS4_10UnderscoreESY_SY_EEEEENS4_13SM90_TMA_LOADENS4_14ComposedLayoutINS4_7SwizzleILi3ELi4ELi3EEENS4_18smem_ptr_flag_bitsILi16EEENSU_INS5_IJNSA_ILi8EEESH_EEENS5_IJSH_SC_EEEEEEEvNS4_8identityENS4_23SM90_TMA_LOAD_MULTICASTES1B_vS1C_EENS_8epilogue10collective18CollectiveEpilogueINS1F_22Sm90TmaWarpSpecializedILi4ELi2ELi16ELb1ELb0EEEJSI_NS5_IJSG_NSA_ILi32EEEEEESJ_SK_SJ_SK_NS1F_6fusion15FusionCallbacksIS1J_NS1M_13LinCombEltActINS1F_6thread4SiLuESJ_fSJ_fLNS_15FloatRoundStyleE2EEESI_S1L_JEEES11_NS12_INS13_ILi2ELi4ELi3EEES16_NSU_INS5_IJS17_S1K_EEENS5_IJS1K_SC_EEEEEEENS4_17SM75_U32x4_LDSM_NENS4_14SM90_TMA_STOREES1Y_NS4_17SM90_U32x4_STSM_NENS4_9Copy_AtomIJS21_SJ_EEEvEEEvvEEEEvNT_6ParamsE,@function
        .size           _ZN7cutlass13device_kernelINS_4gemm6kernel13GemmUniversalIN4cute5tupleIJiiiiEEENS1_10collective13CollectiveMmaINS1_34MainloopSm90TmaGmmaWarpSpecializedILi6ENS5_IJNS4_1CILi2EEENSA_ILi1EEESC_EEENS1_35KernelTmaWarpSpecializedCooperativeEEENS5_IJNSA_ILi128EEESG_NSA_ILi64EEEEEENS_6half_tENS5_IJlSC_lEEESJ_SK_NS4_8TiledMMAINS4_8MMA_AtomIJNS4_4SM904GMMA26MMA_64x128x16_F32F16F16_SSILNSO_5MajorE0ELSQ_0ELNSO_7ScaleInE1ELSR_1EEEEEENS4_6LayoutISD_NS5_IJSC_NSA_ILi0EEESV_EEEEENS5_IJNS4_10UnderscoreESY_SY_EEEEENS4_13SM90_TMA_LOADENS4_14ComposedLayoutINS4_7SwizzleILi3ELi4ELi3EEENS4_18smem_ptr_flag_bitsILi16EEENSU_INS5_IJNSA_ILi8EEESH_EEENS5_IJSH_SC_EEEEEEEvNS4_8identityENS4_23SM90_TMA_LOAD_MULTICASTES1B_vS1C_EENS_8epilogue10collective18CollectiveEpilogueINS1F_22Sm90TmaWarpSpecializedILi4ELi2ELi16ELb1ELb0EEEJSI_NS5_IJSG_NSA_ILi32EEEEEESJ_SK_SJ_SK_NS1F_6fusion15FusionCallbacksIS1J_NS1M_13LinCombEltActINS1F_6thread4SiLuESJ_fSJ_fLNS_15FloatRoundStyleE2EEESI_S1L_JEEES11_NS12_INS13_ILi2ELi4ELi3EEES16_NSU_INS5_IJS17_S1K_EEENS5_IJS1K_SC_EEEEEEENS4_17SM75_U32x4_LDSM_NENS4_14SM90_TMA_STOREES1Y_NS4_17SM90_U32x4_STSM_NENS4_9Copy_AtomIJS21_SJ_EEEvEEEvvEEEEvNT_6ParamsE,(.L_x_389 - _ZN7cutlass13device_kernelINS_4gemm6kernel13GemmUniversalIN4cute5tupleIJiiiiEEENS1_10collective13CollectiveMmaINS1_34MainloopSm90TmaGmmaWarpSpecializedILi6ENS5_IJNS4_1CILi2EEENSA_ILi1EEESC_EEENS1_35KernelTmaWarpSpecializedCooperativeEEENS5_IJNSA_ILi128EEESG_NSA_ILi64EEEEEENS_6half_tENS5_IJlSC_lEEESJ_SK_NS4_8TiledMMAINS4_8MMA_AtomIJNS4_4SM904GMMA26MMA_64x128x16_F32F16F16_SSILNSO_5MajorE0ELSQ_0ELNSO_7ScaleInE1ELSR_1EEEEEENS4_6LayoutISD_NS5_IJSC_NSA_ILi0EEESV_EEEEENS5_IJNS4_10UnderscoreESY_SY_EEEEENS4_13SM90_TMA_LOADENS4_14ComposedLayoutINS4_7SwizzleILi3ELi4ELi3EEENS4_18smem_ptr_flag_bitsILi16EEENSU_INS5_IJNSA_ILi8EEESH_EEENS5_IJSH_SC_EEEEEEEvNS4_8identityENS4_23SM90_TMA_LOAD_MULTICASTES1B_vS1C_EENS_8epilogue10collective18CollectiveEpilogueINS1F_22Sm90TmaWarpSpecializedILi4ELi2ELi16ELb1ELb0EEEJSI_NS5_IJSG_NSA_ILi32EEEEEESJ_SK_SJ_SK_NS1F_6fusion15FusionCallbacksIS1J_NS1M_13LinCombEltActINS1F_6thread4SiLuESJ_fSJ_fLNS_15FloatRoundStyleE2EEESI_S1L_JEEES11_NS12_INS13_ILi2ELi4ELi3EEES16_NSU_INS5_IJS17_S1K_EEENS5_IJS1K_SC_EEEEEEENS4_17SM75_U32x4_LDSM_NENS4_14SM90_TMA_STOREES1Y_NS4_17SM90_U32x4_STSM_NENS4_9Copy_AtomIJS21_SJ_EEEvEEEvvEEEEvNT_6ParamsE)
        .other          _ZN7cutlass13device_kernelINS_4gemm6kernel13GemmUniversalIN4cute5tupleIJiiiiEEENS1_10collective13CollectiveMmaINS1_34MainloopSm90TmaGmmaWarpSpecializedILi6ENS5_IJNS4_1CILi2EEENSA_ILi1EEESC_EEENS1_35KernelTmaWarpSpecializedCooperativeEEENS5_IJNSA_ILi128EEESG_NSA_ILi64EEEEEENS_6half_tENS5_IJlSC_lEEESJ_SK_NS4_8TiledMMAINS4_8MMA_AtomIJNS4_4SM904GMMA26MMA_64x128x16_F32F16F16_SSILNSO_5MajorE0ELSQ_0ELNSO_7ScaleInE1ELSR_1EEEEEENS4_6LayoutISD_NS5_IJSC_NSA_ILi0EEESV_EEEEENS5_IJNS4_10UnderscoreESY_SY_EEEEENS4_13SM90_TMA_LOADENS4_14ComposedLayoutINS4_7SwizzleILi3ELi4ELi3EEENS4_18smem_ptr_flag_bitsILi16EEENSU_INS5_IJNSA_ILi8EEESH_EEENS5_IJSH_SC_EEEEEEEvNS4_8identityENS4_23SM90_TMA_LOAD_MULTICASTES1B_vS1C_EENS_8epilogue10collective18CollectiveEpilogueINS1F_22Sm90TmaWarpSpecializedILi4ELi2ELi16ELb1ELb0EEEJSI_NS5_IJSG_NSA_ILi32EEEEEESJ_SK_SJ_SK_NS1F_6fusion15FusionCallbacksIS1J_NS1M_13LinCombEltActINS1F_6thread4SiLuESJ_fSJ_fLNS_15FloatRoundStyleE2EEESI_S1L_JEEES11_NS12_INS13_ILi2ELi4ELi3EEES16_NSU_INS5_IJS17_S1K_EEENS5_IJS1K_SC_EEEEEEENS4_17SM75_U32x4_LDSM_NENS4_14SM90_TMA_STOREES1Y_NS4_17SM90_U32x4_STSM_NENS4_9Copy_AtomIJS21_SJ_EEEvEEEvvEEEEvNT_6ParamsE,@"STO_CUDA_ENTRY STV_DEFAULT"
_ZN7cutlass13device_kernelINS_4gemm6kernel13GemmUniversalIN4cute5tupleIJiiiiEEENS1_10collective13CollectiveMmaINS1_34MainloopSm90TmaGmmaWarpSpecializedILi6ENS5_IJNS4_1CILi2EEENSA_ILi1EEESC_EEENS1_35KernelTmaWarpSpecializedCooperativeEEENS5_IJNSA_ILi128EEESG_NSA_ILi64EEEEEENS_6half_tENS5_IJlSC_lEEESJ_SK_NS4_8TiledMMAINS4_8MMA_AtomIJNS4_4SM904GMMA26MMA_64x128x16_F32F16F16_SSILNSO_5MajorE0ELSQ_0ELNSO_7ScaleInE1ELSR_1EEEEEENS4_6LayoutISD_NS5_IJSC_NSA_ILi0EEESV_EEEEENS5_IJNS4_10UnderscoreESY_SY_EEEEENS4_13SM90_TMA_LOADENS4_14ComposedLayoutINS4_7SwizzleILi3ELi4ELi3EEENS4_18smem_ptr_flag_bitsILi16EEENSU_INS5_IJNSA_ILi8EEESH_EEENS5_IJSH_SC_EEEEEEEvNS4_8identityENS4_23SM90_TMA_LOAD_MULTICASTES1B_vS1C_EENS_8epilogue10collective18CollectiveEpilogueINS1F_22Sm90TmaWarpSpecializedILi4ELi2ELi16ELb1ELb0EEEJSI_NS5_IJSG_NSA_ILi32EEEEEESJ_SK_SJ_SK_NS1F_6fusion15FusionCallbacksIS1J_NS1M_13LinCombEltActINS1F_6thread4SiLuESJ_fSJ_fLNS_15FloatRoundStyleE2EEESI_S1L_JEEES11_NS12_INS13_ILi2ELi4ELi3EEES16_NSU_INS5_IJS17_S1K_EEENS5_IJS1K_SC_EEEEEEENS4_17SM75_U32x4_LDSM_NENS4_14SM90_TMA_STOREES1Y_NS4_17SM90_U32x4_STSM_NENS4_9Copy_AtomIJS21_SJ_EEEvEEEvvEEEEvNT_6ParamsE:
[----:B------:R-:W1:Y:S01]  /*0000*/  LDC R1, c[0x0][0x28] ;  /* 0x00000a00ff017b82 */ /* 0x000e620000000800 */
[----:B------:R-:W2:Y:S07]  /*0010*/  S2R R0, SR_TID.X ;  /* 0x0000000000007919 */ /* 0x000eae0000002100 */
[----:B------:R-:W3:Y:S01]  /*0020*/  LDC.64 R4, c[0x0][0x588] ;  /* 0x00016200ff047b82 */ /* 0x000ee20000000a00 */
[----:B------:R-:W-:Y:S01]  /*0030*/  ELECT P0, URZ, PT ;  /* 0x00000000003f782f */ /* 0x000fe20003800000 */
[----:B------:R-:W-:Y:S01]  /*0040*/  BSSY B0, `(.L_x_0) ;  /* 0x0000016000007945 */ /* 0x000fe20003800000 */
[----:B--2---:R-:W-:-:S02]  /*0050*/  SHF.R.U32.HI R2, RZ, 0x5, R0 ;  /* 0x00000005ff027819 */ /* 0x004fc40000011600 */
[----:B------:R-:W-:-:S03]  /*0060*/  SHF.R.U32.HI R7, RZ, 0x7, R0 ;  /* 0x00000007ff077819 */ /* 0x000fc60000011600 */
[----:B------:R-:W2:Y:S04]  /*0070*/  SHFL.IDX PT, R3, R2, RZ, 0x1f ;  /* 0x00001fff02037589 */ /* 0x000ea800000e0000 */
[----:B------:R4:W1:Y:S01]  /*0080*/  SHFL.IDX PT, R10, R7, RZ, 0x1f ;  /* 0x00001fff070a7589 */ /* 0x00086200000e0000 */
[----:B--2---:R-:W-:Y:S02]  /*0090*/  ISETP.NE.OR P0, PT, R3, RZ, !P0 ;  /* 0x000000ff0300720c */ /* 0x004fe40004705670 */
[----:B------:R-:W-:-:S11]  /*00a0*/  SHF.R.S32.HI R6, RZ, 0x1f, R3 ;  /* 0x0000001fff067819 */ /* 0x000fd60000011403 */
[----:B-1-34-:R-:W-:Y:S05]  /*00b0*/  @P0 BRA `(.L_x_1) ;  /* 0x0000000000380947 */ /* 0x01afea0003800000 */
[----:B------:R-:W-:Y:S02]  /*00c0*/  ULDC.64 UR4, c[0x0][0x198] ;  /* 0x0000660000047ab9 */ /* 0x000fe40000000a00 */
[----:B------:R-:W-:Y:S02]  /*00d0*/  UIADD3 UR6, UP0, UR4, 0xf0, URZ ;  /* 0x000000f004067890 */ /* 0x000fe4000ff1e03f */
[----:B------:R-:W-:Y:S02]  /*00e0*/  UIADD3 UR8, UP1, UR4, 0x1f0, URZ ;  /* 0x000001f004087890 */ /* 0x000fe4000ff3e03f */
[----:B------:R-:W-:Y:S02]  /*00f0*/  UIADD3 UR10, UP2, UR4, 0x3f0, URZ ;  /* 0x000003f0040a7890 */ /* 0x000fe4000ff5e03f */
[----:B------:R-:W-:Y:S02]  /*0100*/  UIADD3 UR4, UP3, UR4, 0x4f0, URZ ;  /* 0x000004f004047890 */ /* 0x000fe4000ff7e03f */
[----:B------:R-:W-:-:S02]  /*0110*/  UIADD3.X UR7, URZ, UR5, URZ, UP0, !UPT ;  /* 0x000000053f077290 */ /* 0x000fc400087fe43f */
[----:B------:R-:W-:Y:S02]  /*0120*/  UIADD3.X UR9, URZ, UR5, URZ, UP1, !UPT ;  /* 0x000000053f097290 */ /* 0x000fe40008ffe43f */
[----:B------:R-:W-:Y:S02]  /*0130*/  UIADD3.X UR11, URZ, UR5, URZ, UP2, !UPT ;  /* 0x000000053f0b7290 */ /* 0x000fe400097fe43f */
[----:B------:R-:W-:-:S03]  /*0140*/  UIADD3.X UR5, URZ, UR5, URZ, UP3, !UPT ;  /* 0x000000053f057290 */ /* 0x000fc60009ffe43f */
[----:B------:R1:W-:Y:S02]  /*0150*/  UTMACCTL.PF [UR6] ;  /* 0x00000000060079b9 */ /* 0x0003e40008040000 */
[----:B------:R1:W-:Y:S02]  /*0160*/  UTMACCTL.PF [UR8] ;  /* 0x00000000080079b9 */ /* 0x0003e40008040000 */
[----:B------:R1:W-:Y:S02]  /*0170*/  UTMACCTL.PF [UR10] ;  /* 0x000000000a0079b9 */ /* 0x0003e40008040000 */
[----:B------:R1:W-:Y:S02]  /*0180*/  UTMACCTL.PF [UR4] ;  /* 0x00000000040079b9 */ /* 0x0003e40008040000 */
[----:B-1----:R-:W-:Y:S01]  /*0190*/  NOP ;  /* 0x0000000000007918 */ /* 0x002fe20000000000 */
.L_x_1:
[----:B------:R-:W-:Y:S05]  /*01a0*/  BSYNC B0 ;  /* 0x0000000000007941 */ /* 0x000fea0003800000 */
.L_x_0:
[----:B------:R-:W-:Y:S01]  /*01b0*/  ULDC.64 UR4, c[0x0][0x590] ;  /* 0x0001640000047ab9 */ /* 0x000fe20000000a00 */
[----:B------:R-:W-:Y:S01]  /*01c0*/  LEA.HI R6, R6, R3, RZ, 0x2 ;  /* 0x0000000306067211 */ /* 0x000fe200078f10ff */
[----:B------:R-:W-:Y:S01]  /*01d0*/  ULDC.64 UR52, c[0x0][0x208] ;  /* 0x0000820000347ab9 */ /* 0x000fe20000000a00 */
[----:B------:R-:W-:Y:S01]  /*01e0*/  ISETP.NE.U32.AND P2, PT, RZ, UR4, PT ;  /* 0x00000004ff007c0c */ /* 0x000fe2000bf45070 */
[----:B------:R-:W-:Y:S01]  /*01f0*/  IMAD.MOV.U32 R7, RZ, RZ, R5 ;  /* 0x000000ffff077224 */ /* 0x000fe200078e0005 */
[----:B------:R-:W-:Y:S02]  /*0200*/  LOP3.LUT R6, R6, 0xfffffffc, RZ, 0xc0, !PT ;  /* 0xfffffffc06067812 */ /* 0x000fe400078ec0ff */
[----:B------:R-:W-:Y:S02]  /*0210*/  ISETP.NE.AND.EX P3, PT, RZ, UR5, PT, P2 ;  /* 0x00000005ff007c0c */ /* 0x000fe4000bf65320 */
[----:B------:R-:W-:Y:S02]  /*0220*/  IADD3 R3, R3, -R6, RZ ;  /* 0x8000000603037210 */ /* 0x000fe40007ffe0ff */
[----:B------:R-:W-:-:S02]  /*0230*/  PRMT R8, RZ, 0x7610, R8 ;  /* 0x00007610ff087816 */ /* 0x000fc40000000008 */
[----:B------:R-:W-:-:S07]  /*0240*/  MOV R6, R4 ;  /* 0x0000000400067202 */ /* 0x000fce0000000f00 */
[----:B------:R-:W-:Y:S05]  /*0250*/  @P3 BRA `(.L_x_2) ;  /* 0x0000000000303947 */ /* 0x000fea0003800000 */
[----:B------:R-:W-:Y:S02]  /*0260*/  ULDC.64 UR6, c[0x0][0x588] ;  /* 0x0001620000067ab9 */ /* 0x000fe40000000a00 */
[----:B------:R-:W-:-:S04]  /*0270*/  ISETP.NE.U32.AND P0, PT, RZ, UR6, PT ;  /* 0x00000006ff007c0c */ /* 0x000fc8000bf05070 */
[----:B------:R-:W-:-:S13]  /*0280*/  ISETP.NE.AND.EX P0, PT, RZ, UR7, PT, P0 ;  /* 0x00000007ff007c0c */ /* 0x000fda000bf05300 */
[----:B------:R-:W-:Y:S05]  /*0290*/  @!P0 BRA `(.L_x_3) ;  /* 0x0000000000108947 */ /* 0x000fea0003800000 */
[----:B------:R-:W2:Y:S02]  /*02a0*/  LDG.E R8, desc[UR52][R6.64] ;  /* 0x0000003406087981 */ /* 0x000ea4000c1e1900 */
[----:B--2---:R-:W-:Y:S02]  /*02b0*/  FSETP.NEU.AND P1, PT, R8, RZ, PT ;  /* 0x000000ff0800720b */ /* 0x004fe40003f2d000 */
[----:B------:R-:W-:Y:S01]  /*02c0*/  MOV R8, 0x1 ;  /* 0x0000000100087802 */ /* 0x000fe20000000f00 */
[----:B------:R-:W-:Y:S10]  /*02d0*/  BRA `(.L_x_2) ;  /* 0x0000000000107947 */ /* 0x000ff40003800000 */
.L_x_3:
[----:B------:R-:W-:Y:S01]  /*02e0*/  ULDC UR6, c[0x0][0x580] ;  /* 0x0001600000067ab9 */ /* 0x000fe20000000800 */
[----:B------:R-:W-:Y:S02]  /*02f0*/  MOV R8, 0x1 ;  /* 0x0000000100087802 */ /* 0x000fe40000000f00 */
[----:B------:R-:W-:Y:S02]  /*0300*/  CS2R R6, SRZ ;  /* 0x0000000000067805 */ /* 0x000fe4000001ff00 */
[----:B------:R-:W-:-:S13]  /*0310*/  FSETP.NEU.AND P1, PT, RZ, UR6, PT ;  /* 0x00000006ff007c0b */ /* 0x000fda000bf2d000 */
.L_x_2:
[----:B------:R-:W-:Y:S02]  /*0320*/  ISETP.NE.U32.AND P4, PT, R6, RZ, PT ;  /* 0x000000ff0600720c */ /* 0x000fe40003f85070 */
[----:B------:R-:W-:Y:S02]  /*0330*/  ISETP.NE.AND.EX P5, PT, RZ, UR5, PT, P2 ;  /* 0x00000005ff007c0c */ /* 0x000fe4000bfa5320 */
[----:B------:R-:W-:Y:S02]  /*0340*/  ISETP.NE.AND.EX P2, PT, R7, RZ, PT, P4 ;  /* 0x000000ff0700720c */ /* 0x000fe40003f45340 */
[----:B------:R-:W-:-:S11]  /*0350*/  PLOP3.LUT P0, PT, PT, PT, PT, 0x8, 0x0 ;  /* 0x000000000000781c */ /* 0x000fd60003f0e170 */
[----:B------:R-:W-:Y:S05]  /*0360*/  @P2 BRA P5, `(.L_x_4) ;  /* 0x0000000000342947 */ /* 0x000fea0002800000 */
[----:B------:R-:W-:-:S04]  /*0370*/  ISETP.NE.U32.AND P0, PT, RZ, UR4, PT ;  /* 0x00000004ff007c0c */ /* 0x000fc8000bf05070 */
[----:B------:R-:W-:-:S13]  /*0380*/  ISETP.NE.AND.EX P0, PT, RZ, UR5, PT, P0 ;  /* 0x00000005ff007c0c */ /* 0x000fda000bf05300 */
[----:B------:R-:W-:Y:S05]  /*0390*/  @!P0 BRA `(.L_x_5) ;  /* 0x0000000000248947 */ /* 0x000fea0003800000 */
[----:B------:R-:W-:Y:S02]  /*03a0*/  PRMT R8, R8, 0x9910, RZ ;  /* 0x0000991008087816 */ /* 0x000fe400000000ff */
[----:B------:R-:W-:Y:S02]  /*03b0*/  ISETP.NE.U32.AND P0, PT, R6, RZ, PT ;  /* 0x000000ff0600720c */ /* 0x000fe40003f05070 */
[----:B------:R-:W-:Y:S02]  /*03c0*/  ISETP.NE.AND P2, PT, R8, RZ, PT ;  /* 0x000000ff0800720c */ /* 0x000fe40003f45270 */
[----:B------:R-:W-:Y:S02]  /*03d0*/  ISETP.NE.AND.EX P0, PT, R7, RZ, PT, P0 ;  /* 0x000000ff0700720c */ /* 0x000fe40003f05300 */
[----:B------:R-:W-:-:S09]  /*03e0*/  SEL R6, RZ, 0xffffffff, P1 ;  /* 0xffffffffff067807 */ /* 0x000fd20000800000 */
[----:B------:R-:W-:-:S04]  /*03f0*/  @!P2 SEL R6, RZ, 0xffffffff, P0 ;  /* 0xffffffffff06a807 */ /* 0x000fc80000000000 */
[----:B------:R-:W-:-:S04]  /*0400*/  LOP3.LUT R6, R6, 0x1, RZ, 0xc0, !PT ;  /* 0x0000000106067812 */ /* 0x000fc800078ec0ff */
[----:B------:R-:W-:Y:S01]  /*0410*/  ISETP.EQ.U32.AND P0, PT, R6, 0x1, PT ;  /* 0x000000010600780c */ /* 0x000fe20003f02070 */
[----:B------:R-:W-:-:S12]  /*0420*/  BRA `(.L_x_4) ;  /* 0x0000000000047947 */ /* 0x000fd80003800000 */
.L_x_5:
[----:B------:R-:W-:-:S13]  /*0430*/  PLOP3.LUT P0, PT, P1, PT, PT, 0x8, 0x0 ;  /* 0x000000000000781c */ /* 0x000fda0000f0e170 */
.L_x_4:
[----:B------:R-:W1:Y:S02]  /*0440*/  SHFL.IDX PT, R7, R2, RZ, 0x1f ;  /* 0x00001fff02077589 */ /* 0x000e6400000e0000 */
[----:B-1----:R-:W-:-:S13]  /*0450*/  ISETP.NE.AND P1, PT, R7, RZ, PT ;  /* 0x000000ff0700720c */ /* 0x002fda0003f25270 */
[----:B------:R-:W-:Y:S05]  /*0460*/  @P1 BRA `(.L_x_6) ;  /* 0x0000000000681947 */ /* 0x000fea0003800000 */
[----:B------:R-:W1:Y:S01]  /*0470*/  S2UR UR8, SR_CgaCtaId ;  /* 0x00000000000879c3 */ /* 0x000e620000008800 */
[----:B------:R-:W-:Y:S01]  /*0480*/  UMOV UR4, 0x400 ;  /* 0x0000040000047882 */ /* 0x000fe20000000000 */
[----:B------:R-:W-:Y:S01]  /*0490*/  UMOV UR5, 0x1 ;  /* 0x0000000100057882 */ /* 0x000fe20000000000 */
[----:B------:R-:W-:Y:S01]  /*04a0*/  UMOV UR6, 0x4 ;  /* 0x0000000400067882 */ /* 0x000fe20000000000 */
[----:B------:R-:W-:Y:S01]  /*04b0*/  ELECT P1, URZ, PT ;  /* 0x00000000003f782f */ /* 0x000fe20003820000 */
[----:B------:R-:W-:-:S04]  /*04c0*/  UIADD3 UR6, -UR6, 0x100000, URZ ;  /* 0x0010000006067890 */ /* 0x000fc8000fffe13f */
[----:B------:R-:W-:Y:S02]  /*04d0*/  USHF.L.U32 UR7, UR6, 0xb, URZ ;  /* 0x0000000b06077899 */ /* 0x000fe4000800063f */
[----:B------:R-:W-:Y:S02]  /*04e0*/  USHF.L.U32 UR6, UR6, 0x1, URZ ;  /* 0x0000000106067899 */ /* 0x000fe4000800063f */
[----:B-1----:R-:W-:Y:S02]  /*04f0*/  ULEA UR8, UR8, UR4, 0x18 ;  /* 0x0000000408087291 */ /* 0x002fe4000f8ec03f */
[----:B------:R-:W-:-:S04]  /*0500*/  UIADD3 UR4, -UR5, 0x100000, URZ ;  /* 0x0010000005047890 */ /* 0x000fc8000fffe13f */
[----:B------:R-:W-:Y:S02]  /*0510*/  USHF.L.U32 UR5, UR4, 0xb, URZ ;  /* 0x0000000b04057899 */ /* 0x000fe4000800063f */
[----:B------:R-:W-:Y:S01]  /*0520*/  USHF.L.U32 UR4, UR4, 0x1, URZ ;  /* 0x0000000104047899 */ /* 0x000fe2000800063f */
[----:B------:R-:W1:Y:S11]  /*0530*/  FENCE.VIEW.ASYNC.S ;  /* 0x00000000000073c6 */ /* 0x000e760000000000 */
[----:B-1----:R1:W2:Y:S01]  /*0540*/  SYNCS.EXCH.64 URZ, [UR8], UR4 ;  /* 0x00000004083f75b2 */ /* 0x0022a20008000100 */
[----:B------:R1:W3:Y:S01]  /*0550*/  SYNCS.EXCH.64 URZ, [UR8+0x30], UR6 ;  /* 0x00003006083f75b2 */ /* 0x0002e20008000100 */
[----:B------:R1:W4:Y:S01]  /*0560*/  SYNCS.EXCH.64 URZ, [UR8+0x8], UR4 ;  /* 0x00000804083f75b2 */ /* 0x0003220008000100 */
[----:B------:R1:W1:Y:S01]  /*0570*/  SYNCS.EXCH.64 URZ, [UR8+0x38], UR6 ;  /* 0x00003806083f75b2 */ /* 0x0002620008000100 */
        /* <DEDUP_REMOVED lines=8> */
[----:B------:R-:W-:Y:S01]  /*0600*/  NOP ;  /* 0x0000000000007918 */ /* 0x000fe20000000000 */
.L_x_6:
[----:B------:R-:W5:Y:S01]  /*0610*/  SHFL.IDX PT, R6, R2, RZ, 0x1f ;  /* 0x00001fff02067589 */ /* 0x000f6200000e0000 */
[----:B------:R-:W-:Y:S01]  /*0620*/  SHF.R.S32.HI R9, RZ, 0x1f, R0 ;  /* 0x0000001fff097819 */ /* 0x000fe20000011400 */
[----:B------:R-:W1:Y:S01]  /*0630*/  S2UR UR9, SR_CTAID.X ;  /* 0x00000000000979c3 */ /* 0x000e620000002500 */
[----:B------:R-:W-:Y:S02]  /*0640*/  NOP ;  /* 0x0000000000007918 */ /* 0x000fe40000000000 */
[----:B------:R-:W-:Y:S02]  /*0650*/  LEA.HI R9, R9, R0, RZ, 0x7 ;  /* 0x0000000009097211 */ /* 0x000fe400078f38ff */
[----:B-----5:R-:W-:-:S13]  /*0660*/  ISETP.NE.AND P1, PT, R6, RZ, PT ;  /* 0x000000ff0600720c */ /* 0x020fda0003f25270 */
[----:B-1----:R-:W-:Y:S05]  /*0670*/  @P1 BRA `(.L_x_7) ;  /* 0x0000000000581947 */ /* 0x002fea0003800000 */
[----:B------:R-:W1:Y:S01]  /*0680*/  S2UR UR5, SR_CgaCtaId ;  /* 0x00000000000579c3 */ /* 0x000e620000008800 */
[----:B------:R-:W-:Y:S01]  /*0690*/  UMOV UR4, 0x400 ;  /* 0x0000040000047882 */ /* 0x000fe20000000000 */
[----:B------:R-:W-:Y:S01]  /*06a0*/  UMOV UR6, 0x20 ;  /* 0x0000002000067882 */ /* 0x000fe20000000000 */
[----:B------:R-:W-:Y:S01]  /*06b0*/  UMOV UR7, 0x100 ;  /* 0x0000010000077882 */ /* 0x000fe20000000000 */
[----:B------:R-:W-:Y:S01]  /*06c0*/  ELECT P1, URZ, PT ;  /* 0x00000000003f782f */ /* 0x000fe20003820000 */
[----:B-1----:R-:W-:Y:S02]  /*06d0*/  ULEA UR8, UR5, UR4, 0x18 ;  /* 0x0000000405087291 */ /* 0x002fe4000f8ec03f */
[----:B------:R-:W-:-:S04]  /*06e0*/  UIADD3 UR4, -UR6, 0x100000, URZ ;  /* 0x0010000006047890 */ /* 0x000fc8000fffe13f */
[----:B------:R-:W-:Y:S02]  /*06f0*/  USHF.L.U32 UR5, UR4, 0xb, URZ ;  /* 0x0000000b04057899 */ /* 0x000fe4000800063f */
[----:B------:R-:W-:Y:S02]  /*0700*/  USHF.L.U32 UR4, UR4, 0x1, URZ ;  /* 0x0000000104047899 */ /* 0x000fe4000800063f */
[----:B------:R-:W-:-:S04]  /*0710*/  UIADD3 UR6, -UR7, 0x100000, URZ ;  /* 0x0010000007067890 */ /* 0x000fc8000fffe13f */
[----:B------:R-:W-:Y:S02]  /*0720*/  USHF.L.U32 UR7, UR6, 0xb, URZ ;  /* 0x0000000b06077899 */ /* 0x000fe4000800063f */
[----:B------:R-:W-:Y:S01]  /*0730*/  USHF.L.U32 UR6, UR6, 0x1, URZ ;  /* 0x0000000106067899 */ /* 0x000fe2000800063f */
[----:B------:R-:W1:Y:S03]  /*0740*/  FENCE.VIEW.ASYNC.S ;  /* 0x00000000000073c6 */ /* 0x000e660000000000 */
[----:B-1----:R1:W1:Y:S08]  /*0750*/  SYNCS.EXCH.64 URZ, [UR8+0x60], UR4 ;  /* 0x00006004083f75b2 */ /* 0x0022700008000100 */
        /* <DEDUP_REMOVED lines=8> */
.L_x_7:
[----:B------:R-:W-:Y:S01]  /*07e0*/  LOP3.LUT R9, R9, 0xffffff80, RZ, 0xc0, !PT ;  /* 0xffffff8009097812 */ /* 0x000fe200078ec0ff */
[----:B------:R-:W5:Y:S01]  /*07f0*/  S2R R6, SR_CTAID.Y ;  /* 0x0000000000067919 */ /* 0x000f620000002600 */
[----:B------:R-:W-:Y:S01]  /*0800*/  I2FP.F32.U32 R13, UR9 ;  /* 0x00000009000d7c45 */ /* 0x000fe20008201000 */
[----:B-1----:R-:W-:Y:S01]  /*0810*/  ULDC UR4, c[0x0][0x150] ;  /* 0x0000540000047ab9 */ /* 0x002fe20000000800 */
[----:B------:R-:W-:Y:S01]  /*0820*/  SHF.R.S32.HI R12, RZ, 0x1f, R7 ;  /* 0x0000001fff0c7819 */ /* 0x000fe20000011407 */
[----:B------:R-:W-:Y:S01]  /*0830*/  IMAD.IADD R11, R0, 0x1, -R9 ;  /* 0x00000001000b7824 */ /* 0x000fe200078e0a09 */
[----:B------:R-:W1:Y:S01]  /*0840*/  SHFL.IDX PT, R2, R2, RZ, 0x1f ;  /* 0x00001fff02027589 */ /* 0x000e6200000e0000 */
[----:B------:R-:W-:Y:S01]  /*0850*/  FMUL R14, R13, UR4 ;  /* 0x000000040d0e7c20 */ /* 0x000fe20008400000 */
[----:B------:R-:W-:Y:S01]  /*0860*/  LEA.HI R12, R12, R7, RZ, 0x2 ;  /* 0x000000070c0c7211 */ /* 0x000fe200078f10ff */
[----:B------:R-:W2:Y:S01]  /*0870*/  LDC R15, c[0x0][0x144] ;  /* 0x00005100ff0f7b82 */ /* 0x000ea20000000800 */
[----:B------:R-:W-:-:S02]  /*0880*/  SHF.R.S32.HI R8, RZ, 0x1f, R11 ;  /* 0x0000001fff087819 */ /* 0x000fc4000001140b */
[----:B------:R-:W-:Y:S02]  /*0890*/  ELECT P1, URZ, PT ;  /* 0x00000000003f782f */ /* 0x000fe40003820000 */
[----:B------:R-:W-:Y:S01]  /*08a0*/  LOP3.LUT R12, R12, 0x3ffffffc, RZ, 0xc0, !PT ;  /* 0x3ffffffc0c0c7812 */ /* 0x000fe200078ec0ff */
[----:B------:R-:W3:Y:S01]  /*08b0*/  F2I.U32.TRUNC.NTZ R14, R14 ;  /* 0x0000000e000e7305 */ /* 0x000ee2000020f000 */
[----:B------:R-:W-:Y:S01]  /*08c0*/  LEA.HI R8, R8, R11, RZ, 0x3 ;  /* 0x0000000b08087211 */ /* 0x000fe200078f18ff */
[----:B------:R-:W-:Y:S01]  /*08d0*/  ULDC UR4, c[0x0][0x154] ;  /* 0x0000550000047ab9 */ /* 0x000fe20000000800 */
[----:B------:R-:W-:Y:S01]  /*08e0*/  IADD3 R13, R7, -R12, RZ ;  /* 0x8000000c070d7210 */ /* 0x000fe20007ffe0ff */
[----:B------:R-:W-:Y:S01]  /*08f0*/  NOP ;  /* 0x0000000000007918 */ /* 0x000fe20000000000 */
[--C-:B------:R-:W-:Y:S02]  /*0900*/  SHF.R.S32.HI R9, RZ, 0x3, R8.reuse ;  /* 0x00000003ff097819 */ /* 0x100fe40000011408 */
[----:B------:R-:W-:-:S02]  /*0910*/  SHF.R.S32.HI R8, RZ, 0x1f, R8 ;  /* 0x0000001fff087819 */ /* 0x000fc40000011408 */
[C---:B------:R-:W-:Y:S02]  /*0920*/  ISETP.NE.AND P4, PT, R3.reuse, RZ, PT ;  /* 0x000000ff0300720c */ /* 0x040fe40003f85270 */
[----:B------:R-:W-:Y:S02]  /*0930*/  LEA.HI R8, R8, R9, RZ, 0x2 ;  /* 0x0000000908087211 */ /* 0x000fe400078f10ff */
[----:B------:R-:W-:Y:S02]  /*0940*/  ISETP.EQ.OR P2, PT, R3, 0x3, !P4 ;  /* 0x000000030300780c */ /* 0x000fe40006742670 */
[----:B------:R-:W-:Y:S02]  /*0950*/  LOP3.LUT R8, R8, 0xfffffffc, RZ, 0xc0, !PT ;  /* 0xfffffffc08087812 */ /* 0x000fe400078ec0ff */
[----:B-1----:R-:W-:Y:S02]  /*0960*/  ISETP.NE.OR P1, PT, R2, RZ, !P1 ;  /* 0x000000ff0200720c */ /* 0x002fe40004f25670 */
[----:B------:R-:W-:-:S02]  /*0970*/  IADD3 R8, R9, -R8, RZ ;  /* 0x8000000809087210 */ /* 0x000fc40007ffe0ff */
[----:B---3--:R-:W-:Y:S01]  /*0980*/  IADD3 R16, -R14, RZ, RZ ;  /* 0x000000ff0e107210 */ /* 0x008fe20007ffe1ff */
[----:B------:R-:W1:Y:S01]  /*0990*/  LDC R9, c[0x0][0x148] ;  /* 0x00005200ff097b82 */ /* 0x000e620000000800 */
[----:B------:R-:W-:Y:S01]  /*09a0*/  ISETP.EQ.AND P2, PT, R10, RZ, P2 ;  /* 0x000000ff0a00720c */ /* 0x000fe20001742270 */
[----:B------:R-:W-:Y:S01]  /*09b0*/  IMAD R13, R13, 0x4, R8 ;  /* 0x000000040d0d7824 */ /* 0x000fe200078e0208 */
[----:B-----5:R-:W-:Y:S02]  /*09c0*/  I2FP.F32.U32 R8, R6 ;  /* 0x0000000600087245 */ /* 0x020fe40000201000 */
[----:B------:R-:W-:Y:S02]  /*09d0*/  SEL R19, RZ, 0x1, !P2 ;  /* 0x00000001ff137807 */ /* 0x000fe40005000000 */
[----:B------:R-:W-:Y:S01]  /*09e0*/  LEA.HI R2, R13, R13, RZ, 0x1 ;  /* 0x0000000d0d027211 */ /* 0x000fe200078f08ff */
[----:B------:R-:W-:Y:S01]  /*09f0*/  FMUL R12, R8, UR4 ;  /* 0x00000004080c7c20 */ /* 0x000fe20008400000 */
[----:B------:R-:W-:Y:S01]  /*0a00*/  VOTEU.ALL UP0, P1 ;  /* 0x00000000003f7886 */ /* 0x000fe20000800000 */
[----:B--2---:R-:W-:Y:S01]  /*0a10*/  IMAD R8, R15, R16, UR9 ;  /* 0x000000090f087e24 */ /* 0x004fe2000f8e0210 */
[----:B------:R-:W-:Y:S01]  /*0a20*/  LOP3.LUT R2, R2, 0xfffffffe, RZ, 0xc0, !PT ;  /* 0xfffffffe02027812 */ /* 0x000fe200078ec0ff */
[----:B------:R-:W2:Y:S01]  /*0a30*/  LDC R14, c[0x0][0x140] ;  /* 0x00005000ff0e7b82 */ /* 0x000ea20000000800 */
[----:B------:R-:W-:Y:S01]  /*0a40*/  UMOV UR4, 0x20 ;  /* 0x0000002000047882 */ /* 0x000fe20000000000 */
[----:B------:R-:W3:Y:S01]  /*0a50*/  F2I.U32.TRUNC.NTZ R12, R12 ;  /* 0x0000000c000c7305 */ /* 0x000ee2000020f000 */
[C---:B------:R-:W-:Y:S01]  /*0a60*/  IADD3 R15, R13.reuse, -R2, RZ ;  /* 0x800000020d0f7210 */ /* 0x040fe20007ffe0ff */
[----:B------:R-:W-:Y:S01]  /*0a70*/  IMAD.SHL.U32 R2, R13, 0x4, RZ ;  /* 0x000000040d027824 */ /* 0x000fe200078e00ff */
[----:B------:R-:W-:Y:S01]  /*0a80*/  @!UP0 UMOV UR6, 0x400 ;  /* 0x0000040000068882 */ /* 0x000fe20000000000 */
[----:B------:R-:W-:-:S04]  /*0a90*/  @!UP0 UIADD3 UR4, -UR4, 0x100000, URZ ;  /* 0x0010000004048890 */ /* 0x000fc8000fffe13f */
[----:B------:R-:W-:Y:S02]  /*0aa0*/  @!UP0 USHF.L.U32 UR5, UR4, 0xb, URZ ;  /* 0x0000000b04058899 */ /* 0x000fe4000800063f */
[----:B------:R-:W-:Y:S01]  /*0ab0*/  @!UP0 USHF.L.U32 UR4, UR4, 0x1, URZ ;  /* 0x0000000104048899 */ /* 0x000fe2000800063f */
[----:B------:R-:W-:Y:S01]  /*0ac0*/  ISETP.NE.AND P5, PT, R15, R8, PT ;  /* 0x000000080f00720c */ /* 0x000fe20003fa5270 */
[----:B------:R-:W5:Y:S01]  /*0ad0*/  @!UP0 S2UR UR7, SR_CgaCtaId ;  /* 0x00000000000789c3 */ /* 0x000f620000008800 */
[----:B------:R-:W-:Y:S01]  /*0ae0*/  LOP3.LUT R89, R13, 0xc, R2, 0x78, !PT ;  /* 0x0000000c0d597812 */ /* 0x000fe200078e7802 */
[----:B------:R-:W-:Y:S01]  /*0af0*/  VOTEU.ALL UP1, P1 ;  /* 0x00000000003f7886 */ /* 0x000fe20000820000 */
[----:B------:R-:W-:Y:S02]  /*0b00*/  MOV R88, 0x1 ;  /* 0x0000000100587802 */ /* 0x000fe40000000f00 */
[----:B---3--:R-:W-:Y:S01]  /*0b10*/  IADD3 R23, -R12, RZ, RZ ;  /* 0x000000ff0c177210 */ /* 0x008fe20007ffe1ff */
[----:B------:R-:W-:-:S06]  /*0b20*/  VIADD R12, R10, 0xffffffff ;  /* 0xffffffff0a0c7836 */ /* 0x000fcc0000000000 */
[----:B------:R-:W-:Y:S01]  /*0b30*/  @P5 LEA.HI R2, R89, R89, RZ, 0x1 ;  /* 0x0000005959025211 */ /* 0x000fe200078f08ff */
[----:B-1----:R-:W-:-:S03]  /*0b40*/  IMAD R13, R9, R23, R6 ;  /* 0x00000017090d7224 */ /* 0x002fc600078e0206 */
[----:B------:R-:W-:Y:S02]  /*0b50*/  @P5 SHF.R.S32.HI R2, RZ, 0x1, R2 ;  /* 0x00000001ff025819 */ /* 0x000fe40000011402 */
[----:B--2---:R-:W-:Y:S02]  /*0b60*/  ISETP.EQ.U32.AND P2, PT, R14, 0x1, PT ;  /* 0x000000010e00780c */ /* 0x004fe40003f42070 */
[----:B------:R-:W-:Y:S01]  /*0b70*/  @P5 ISETP.NE.AND P6, PT, R2, R13, PT ;  /* 0x0000000d0200520c */ /* 0x000fe20003fc5270 */
[----:B-----5:R-:W-:-:S03]  /*0b80*/  @!UP0 ULEA UR6, UR7, UR6, 0x18 ;  /* 0x0000000607068291 */ /* 0x020fc6000f8ec03f */
[----:B------:R-:W-:Y:S01]  /*0b90*/  @P5 SEL R88, RZ, 0x1, P6 ;  /* 0x00000001ff585807 */ /* 0x000fe20003000000 */
[----:B------:R-:W-:Y:S01]  /*0ba0*/  VOTEU.ALL UP0, P1 ;  /* 0x00000000003f7886 */ /* 0x000fe20000800000 */
[----:B------:R-:W-:Y:S02]  /*0bb0*/  LOP3.LUT P1, RZ, R11, 0x7, RZ, 0xc0, !PT ;  /* 0x000000070bff7812 */ /* 0x000fe4000782c0ff */
[----:B------:R-:W-:Y:S02]  /*0bc0*/  ISETP.NE.AND P5, PT, R10, RZ, PT ;  /* 0x000000ff0a00720c */ /* 0x000fe40003fa5270 */
[----:B------:R-:W-:Y:S02]  /*0bd0*/  ISETP.LT.U32.AND P1, PT, R89, 0x2, !P1 ;  /* 0x000000025900780c */ /* 0x000fe40004f21070 */
[----:B------:R-:W-:Y:S02]  /*0be0*/  ISETP.EQ.AND P6, PT, R3, 0x2, !P5 ;  /* 0x000000020300780c */ /* 0x000fe40006fc2270 */
[----:B------:R-:W-:Y:S01]  /*0bf0*/  SEL R11, RZ, 0x1, !P1 ;  /* 0x00000001ff0b7807 */ /* 0x000fe20004800000 */
[----:B------:R-:W1:Y:S02]  /*0c00*/  FENCE.VIEW.ASYNC.S ;  /* 0x00000000000073c6 */ /* 0x000e640000000000 */
[----:B-1----:R1:W2:Y:S01]  /*0c10*/  @!UP0 SYNCS.EXCH.64 URZ, [UR6+0xa0], UR4 ;  /* 0x0000a004063f85b2 */ /* 0x0022a20008000100 */
[----:B------:R-:W-:-:S02]  /*0c20*/  ISETP.GE.U32.AND P1, PT, R12, 0x2, PT ;  /* 0x000000020c00780c */ /* 0x000fc40003f26070 */
[----:B------:R-:W-:Y:S02]  /*0c30*/  SEL R18, RZ, 0x1, !P6 ;  /* 0x00000001ff127807 */ /* 0x000fe40007000000 */
[----:B------:R-:W-:Y:S02]  /*0c40*/  LOP3.LUT R88, R88, R11, RZ, 0xc0, !PT ;  /* 0x0000000b58587212 */ /* 0x000fe400078ec0ff */
[----:B------:R-:W-:Y:S02]  /*0c50*/  SEL R18, R18, 0x2, P1 ;  /* 0x0000000212127807 */ /* 0x000fe40000800000 */
[----:B------:R-:W-:Y:S01]  /*0c60*/  SEL R19, R19, 0x2, P1 ;  /* 0x0000000213137807 */ /* 0x000fe20000800000 */
[----:B------:R1:W3:Y:S01]  /*0c70*/  @!UP1 SYNCS.EXCH.64 URZ, [UR6+0xa8], UR4 ;  /* 0x0000a804063f95b2 */ /* 0x0002e20008000100 */
[----:B------:R-:W-:Y:S01]  /*0c80*/  NOP ;  /* 0x0000000000007918 */ /* 0x000fe20000000000 */
[----:B------:R-:W-:Y:S05]  /*0c90*/  @!P2 BRA `(.L_x_8) ;  /* 0x000000000008a947 */ /* 0x000fea0003800000 */
[----:B--234-:R-:W-:Y:S01]  /*0ca0*/  UCGABAR_ARV ;  /* 0x00000000000079c7 */ /* 0x01cfe20008000000 */
[----:B------:R-:W-:Y:S05]  /*0cb0*/  BRA `(.L_x_9) ;  /* 0x0000000000047947 */ /* 0x000fea0003800000 */
.L_x_8:
[----:B--234-:R-:W-:Y:S01]  /*0cc0*/  NOP ;  /* 0x0000000000007918 */ /* 0x01cfe20000000000 */
.L_x_9:
[----:B------:R-:W2:Y:S01]  /*0cd0*/  LDC R2, c[0x0][0x904] ;  /* 0x00024100ff027b82 */ /* 0x000ea20000000800 */
[----:B------:R-:W-:Y:S01]  /*0ce0*/  MOV R10, UR9 ;  /* 0x00000009000a7c02 */ /* 0x000fe20008000f00 */
[----:B------:R-:W-:Y:S01]  /*0cf0*/  IMAD.MOV.U32 R11, RZ, RZ, RZ ;  /* 0x000000ffff0b7224 */ /* 0x000fe200078e00ff */
[----:B--2---:R-:W-:-:S04]  /*0d00*/  ISETP.NE.AND P1, PT, R2, 0x1, PT ;  /* 0x000000010200780c */ /* 0x004fc80003f25270 */
[----:B------:R-:W-:-:S09]  /*0d10*/  P2R R7, PR, RZ, 0x2 ;  /* 0x00000002ff077803 */ /* 0x000fd20000000000 */
[----:B------:R-:W2:Y:S01]  /*0d20*/  @P1 LDC R17, c[0x0][0x10] ;  /* 0x00000400ff111b82 */ /* 0x000ea20000000800 */
[----:B------:R-:W-:Y:S02]  /*0d30*/  @P1 MOV R7, RZ ;  /* 0x000000ff00071202 */ /* 0x000fe40000000f00 */
[----:B------:R-:W-:-:S05]  /*0d40*/  @P1 MOV R15, RZ ;  /* 0x000000ff000f1202 */ /* 0x000fca0000000f00 */
[----:B------:R-:W3:Y:S01]  /*0d50*/  @!P1 LDC R13, c[0x0][0xc] ;  /* 0x00000300ff0d9b82 */ /* 0x000ee20000000800 */
[----:B-1----:R-:W-:Y:S01]  /*0d60*/  ULDC UR4, c[0x0][0xc] ;  /* 0x0000030000047ab9 */ /* 0x002fe20000000800 */
[----:B------:R-:W-:Y:S01]  /*0d70*/  ULDC UR5, c[0x0][0x10] ;  /* 0x0000040000057ab9 */ /* 0x000fe20000000800 */
[----:B------:R-:W-:Y:S01]  /*0d80*/  ULDC UR6, c[0x0][0x14] ;  /* 0x0000050000067ab9 */ /* 0x000fe20000000800 */
[----:B------:R-:W-:-:S04]  /*0d90*/  UIMAD.WIDE.U32 UR4, UR4, UR5, URZ ;  /* 0x00000005040472a5 */ /* 0x000fc8000f8e003f */
[----:B------:R-:W-:Y:S02]  /*0da0*/  UIMAD.WIDE.U32 UR38, UR4, UR6, URZ ;  /* 0x00000006042672a5 */ /* 0x000fe4000f8e003f */
[----:B------:R-:W-:-:S04]  /*0db0*/  UIMAD UR37, UR5, UR6, URZ ;  /* 0x00000006052572a4 */ /* 0x000fc8000f8e023f */
[----:B------:R-:W-:Y:S01]  /*0dc0*/  UIADD3 UR37, UR39, UR37, URZ ;  /* 0x0000002527257290 */ /* 0x000fe2000fffe03f */
[----:B--2---:R-:W-:-:S05]  /*0dd0*/  @P1 IMAD.WIDE.U32 R16, R17, UR9, R6 ;  /* 0x0000000911101c25 */ /* 0x004fca000f8e0006 */
[----:B------:R-:W-:Y:S01]  /*0de0*/  @P1 IADD3 R17, R17, R15, RZ ;  /* 0x0000000f11111210 */ /* 0x000fe20007ffe0ff */
[----:B---3--:R-:W-:-:S04]  /*0df0*/  @!P1 IMAD.WIDE.U32 R10, R6, R13, R10 ;  /* 0x0000000d060a9225 */ /* 0x008fc800078e000a */
[----:B------:R-:W-:Y:S01]  /*0e00*/  @!P1 IMAD.MOV.U32 R16, RZ, RZ, R10 ;  /* 0x000000ffff109224 */ /* 0x000fe200078e000a */
[----:B------:R-:W-:Y:S01]  /*0e10*/  @!P1 MOV R17, R11 ;  /* 0x0000000b00119202 */ /* 0x000fe20000000f00 */
[----:B------:R-:W-:Y:S06]  /*0e20*/  @!P2 BRA `(.L_x_10) ;  /* 0x00000000000ca947 */ /* 0x000fec0003800000 */
[----:B------:R-:W-:Y:S01]  /*0e30*/  UCGABAR_WAIT ;  /* 0x0000000000007dc7 */ /* 0x000fe20008000000 */
[----:B------:R-:W-:Y:S01]  /*0e40*/  CCTL.IVALL ;  /* 0x00000000ff00798f */ /* 0x000fe20002000000 */
[----:B------:R-:W-:Y:S05]  /*0e50*/  BRA `(.L_x_11) ;  /* 0x0000000000047947 */ /* 0x000fea0003800000 */
.L_x_10:
[----:B------:R-:W-:Y:S06]  /*0e60*/  BAR.SYNC.DEFER_BLOCKING 0x0 ;  /* 0x0000000000007b1d */ /* 0x000fec0000010000 */
.L_x_11:
[----:B------:R-:W1:Y:S01]  /*0e70*/  S2UR UR36, SR_CgaCtaId ;  /* 0x00000000002479c3 */ /* 0x000e620000008800 */
[----:B------:R-:W-:Y:S04]  /*0e80*/  BSSY B6, `(.L_x_12) ;  /* 0x0000ca5000067945 */ /* 0x000fe80003800000 */
[----:B------:R-:W-:Y:S05]  /*0e90*/  @!P5 BRA `(.L_x_13) ;  /* 0x000000a0005cd947 */ /* 0x000fea0003800000 */
[----:B------:R-:W-:-:S13]  /*0ea0*/  ISETP.GT.U32.AND P0, PT, R12, 0x1, PT ;  /* 0x000000010c00780c */ /* 0x000fda0003f04070 */
[----:B------:R-:W-:Y:S05]  /*0eb0*/  @P0 BRA `(.L_x_14) ;  /* 0x000000c800840947 */ /* 0x000fea0003800000 */
[----:B------:R-:W-:Y:S01]  /*0ec0*/  ULDC.64 UR4, c[0x0][0x8f8] ;  /* 0x00023e0000047ab9 */ /* 0x000fe20000000a00 */
[----:B------:R-:W-:Y:S01]  /*0ed0*/  UMOV UR47, 0xffffffff ;  /* 0xffffffff002f7882 */ /* 0x000fe20000000000 */
[----:B------:R-:W-:Y:S01]  /*0ee0*/  ISETP.GE.U32.AND P0, PT, R16, UR4, PT ;  /* 0x0000000410007c0c */ /* 0x000fe2000bf06070 */
[----:B------:R-:W-:Y:S01]  /*0ef0*/  IMAD.MOV.U32 R100, RZ, RZ, -0x1 ;  /* 0xffffffffff647424 */ /* 0x000fe200078e00ff */
[----:B------:R-:W-:Y:S02]  /*0f00*/  PRMT R90, RZ, 0x7610, R90 ;  /* 0x00007610ff5a7816 */ /* 0x000fe4000000005a */
[----:B------:R-:W-:Y:S02]  /*0f10*/  ISETP.GE.U32.AND.EX P0, PT, R17, UR5, PT, P0 ;  /* 0x0000000511007c0c */ /* 0x000fe4000bf06100 */
[----:B------:R-:W-:Y:S02]  /*0f20*/  MOV R22, 0xffffffff ;  /* 0xffffffff00167802 */ /* 0x000fe40000000f00 */
[----:B------:R-:W-:-:S09]  /*0f30*/  PRMT R3, RZ, 0x7610, R3 ;  /* 0x00007610ff037816 */ /* 0x000fd20000000003 */
[----:B------:R-:W-:Y:S05]  /*0f40*/  @P0 BRA `(.L_x_15) ;  /* 0x00000004002c0947 */ /* 0x000fea0003800000 */
[----:B------:R-:W2:Y:S01]  /*0f50*/  LDC.64 R20, c[0x0][0x8d0] ;  /* 0x00023400ff147b82 */ /* 0x000ea20000000a00 */
[----:B------:R-:W-:Y:S02]  /*0f60*/  MOV R4, R16 ;  /* 0x0000001000047202 */ /* 0x000fe40000000f00 */
[----:B------:R-:W-:-:S05]  /*0f70*/  MOV R5, R17 ;  /* 0x0000001100057202 */ /* 0x000fca0000000f00 */
[----:B------:R-:W3:Y:S08]  /*0f80*/  LDC R14, c[0x0][0x8d8] ;  /* 0x00023600ff0e7b82 */ /* 0x000ef00000000800 */
[----:B------:R-:W4:Y:S01]  /*0f90*/  LDC.64 R24, c[0x0][0x8c8] ;  /* 0x00023200ff187b82 */ /* 0x000f220000000a00 */
[----:B--2---:R-:W-:-:S04]  /*0fa0*/  ISETP.NE.U32.AND P0, PT, R20, RZ, PT ;  /* 0x000000ff1400720c */ /* 0x004fc80003f05070 */
[----:B------:R-:W-:-:S13]  /*0fb0*/  ISETP.NE.AND.EX P0, PT, R21, RZ, PT, P0 ;  /* 0x000000ff1500720c */ /* 0x000fda0003f05300 */
[----:B---34-:R-:W-:Y:S05]  /*0fc0*/  @!P0 BRA `(.L_x_16) ;  /* 0x0000000000288947 */ /* 0x018fea0003800000 */
[----:B------:R-:W2:Y:S02]  /*0fd0*/  LDC R3, c[0x0][0x8dc] ;  /* 0x00023700ff037b82 */ /* 0x000ea40000000800 */
[----:B--2---:R-:W-:-:S05]  /*0fe0*/  IADD3 R3, P0, R16, R3, RZ ;  /* 0x0000000310037210 */ /* 0x004fca0007f1e0ff */
[----:B------:R-:W-:-:S04]  /*0ff0*/  IMAD.X R15, RZ, RZ, R17, P0 ;  /* 0x000000ffff0f7224 */ /* 0x000fc800000e0611 */
[----:B------:R-:W-:-:S04]  /*1000*/  IMAD.WIDE.U32 R4, R15, R20, RZ ;  /* 0x000000140f047225 */ /* 0x000fc800078e00ff */
[----:B------:R-:W-:-:S04]  /*1010*/  IMAD.WIDE.U32 R10, P0, R3, R21, R4 ;  /* 0x00000015030a7225 */ /* 0x000fc80007800004 */
[----:B------:R-:W-:Y:S01]  /*1020*/  IMAD.WIDE.U32 R4, R3, R20, RZ ;  /* 0x0000001403047225 */ /* 0x000fe200078e00ff */
[----:B------:R-:W-:Y:S02]  /*1030*/  IADD3.X R13, RZ, RZ, RZ, P0, !PT ;  /* 0x000000ffff0d7210 */ /* 0x000fe400007fe4ff */
[----:B------:R-:W-:Y:S02]  /*1040*/  MOV R12, R11 ;  /* 0x0000000b000c7202 */ /* 0x000fe40000000f00 */
[----:B------:R-:W-:-:S05]  /*1050*/  IADD3 RZ, P0, R5, R10, RZ ;  /* 0x0000000a05ff7210 */ /* 0x000fca0007f1e0ff */
[----:B------:R-:W-:-:S08]  /*1060*/  IMAD.WIDE.U32.X R4, R15, R21, R12, P0 ;  /* 0x000000150f047225 */ /* 0x000fd000000e040c */
.L_x_16:
[----:B------:R-:W2:Y:S01]  /*1070*/  LDC.64 R26, c[0x0][0x8e8] ;  /* 0x00023a00ff1a7b82 */ /* 0x000ea20000000a00 */
[-CC-:B------:R-:W-:Y:S01]  /*1080*/  SHF.R.U64 R29, R4, R14.reuse, R5.reuse ;  /* 0x0000000e041d7219 */ /* 0x180fe20000001205 */
[----:B------:R-:W-:Y:S01]  /*1090*/  IMAD R23, R9, R23, R6 ;  /* 0x0000001709177224 */ /* 0x000fe200078e0206 */
[----:B------:R-:W-:Y:S01]  /*10a0*/  SHF.R.U32.HI R3, RZ, R14, R5 ;  /* 0x0000000eff037219 */ /* 0x000fe20000011605 */
[----:B------:R-:W-:Y:S01]  /*10b0*/  IMAD.MOV.U32 R30, RZ, RZ, 0x1 ;  /* 0x00000001ff1e7424 */ /* 0x000fe200078e00ff */
[----:B------:R-:W-:-:S03]  /*10c0*/  IADD3 R7, P0, RZ, -R29, RZ ;  /* 0x8000001dff077210 */ /* 0x000fc60007f1e0ff */
[----:B------:R-:W3:Y:S02]  /*10d0*/  LDC R12, c[0x0][0x8c0] ;  /* 0x00023000ff0c7b82 */ /* 0x000ee40000000800 */
[----:B------:R-:W-:Y:S02]  /*10e0*/  IMAD.X R3, RZ, RZ, ~R3, P0 ;  /* 0x000000ffff037224 */ /* 0x000fe400000e0e03 */
[----:B------:R-:W-:-:S04]  /*10f0*/  IMAD.WIDE.U32 R4, R7, R24, R16 ;  /* 0x0000001807047225 */ /* 0x000fc800078e0010 */
[----:B------:R-:W4:Y:S01]  /*1100*/  LDC R11, c[0x0][0x8b0] ;  /* 0x00022c00ff0b7b82 */ /* 0x000f220000000800 */
[----:B------:R-:W-:-:S04]  /*1110*/  IMAD R10, R3, R24, RZ ;  /* 0x00000018030a7224 */ /* 0x000fc800078e02ff */
[----:B------:R-:W-:Y:S01]  /*1120*/  IMAD R3, R7, R25, R10 ;  /* 0x0000001907037224 */ /* 0x000fe200078e020a */
[----:B------:R-:W-:Y:S02]  /*1130*/  MOV R10, 0xffffffff ;  /* 0xffffffff000a7802 */ /* 0x000fe40000000f00 */
[----:B------:R-:W5:Y:S01]  /*1140*/  LDC R21, c[0x0][0x900] ;  /* 0x00024000ff157b82 */ /* 0x000f620000000800 */
[----:B--2---:R-:W-:Y:S02]  /*1150*/  ISETP.NE.U32.AND P0, PT, R26, RZ, PT ;  /* 0x000000ff1a00720c */ /* 0x004fe40003f05070 */
[----:B------:R-:W-:Y:S02]  /*1160*/  IADD3 R3, R5, R3, RZ ;  /* 0x0000000305037210 */ /* 0x000fe40007ffe0ff */
[----:B------:R-:W-:-:S03]  /*1170*/  ISETP.NE.AND.EX P0, PT, R27, RZ, PT, P0 ;  /* 0x000000ff1b00720c */ /* 0x000fc60003f05300 */
[----:B------:R-:W2:Y:S01]  /*1180*/  LDC R14, c[0x0][0x8a8] ;  /* 0x00022a00ff0e7b82 */ /* 0x000ea20000000800 */
[-CC-:B---3--:R-:W-:Y:S02]  /*1190*/  SHF.R.U64 R15, R4, R12.reuse, R3.reuse ;  /* 0x0000000c040f7219 */ /* 0x188fe40000001203 */
[----:B------:R-:W-:-:S05]  /*11a0*/  SHF.R.U32.HI R4, RZ, R12, R3 ;  /* 0x0000000cff047219 */ /* 0x000fca0000011603 */
[----:B------:R-:W3:Y:S01]  /*11b0*/  LDC R20, c[0x0][0x8f0] ;  /* 0x00023c00ff147b82 */ /* 0x000ee20000000800 */
[-CC-:B----4-:R-:W-:Y:S02]  /*11c0*/  SHF.R.U64 R12, R15, R11.reuse, R4.reuse ;  /* 0x0000000b0f0c7219 */ /* 0x190fe40000001204 */
[----:B------:R-:W-:-:S05]  /*11d0*/  SHF.R.U32.HI R4, RZ, R11, R4 ;  /* 0x0000000bff047219 */ /* 0x000fca0000011604 */
[----:B------:R-:W4:Y:S01]  /*11e0*/  LDC R22, c[0x0][0x8e0] ;  /* 0x00023800ff167b82 */ /* 0x000f220000000800 */
[-C--:B-----5:R-:W-:Y:S02]  /*11f0*/  SHF.L.U32 R3, R10, R21.reuse, RZ ;  /* 0x000000150a037219 */ /* 0x0a0fe400000006ff */
[-CC-:B------:R-:W-:Y:S02]  /*1200*/  SHF.R.U64 R28, R12, R21.reuse, R4.reuse ;  /* 0x000000150c1c7219 */ /* 0x180fe40000001204 */
[----:B------:R-:W-:Y:S02]  /*1210*/  SHF.R.U32.HI R5, RZ, R21, R4 ;  /* 0x00000015ff057219 */ /* 0x000fe40000011604 */
[----:B------:R-:W-:Y:S01]  /*1220*/  LOP3.LUT R9, RZ, R3, RZ, 0x33, !PT ;  /* 0x00000003ff097212 */ /* 0x000fe200078e33ff */
[----:B------:R-:W1:Y:S01]  /*1230*/  LDC R24, c[0x0][0x8b8] ;  /* 0x00022e00ff187b82 */ /* 0x000e620000000800 */
[----:B------:R-:W-:Y:S01]  /*1240*/  MOV R4, R28 ;  /* 0x0000001c00047202 */ /* 0x000fe20000000f00 */
[----:B------:R-:W-:Y:S06]  /*1250*/  @!P0 BRA `(.L_x_17) ;  /* 0x0000000000288947 */ /* 0x000fec0003800000 */
[----:B------:R-:W5:Y:S02]  /*1260*/  LDC R3, c[0x0][0x8f4] ;  /* 0x00023d00ff037b82 */ /* 0x000f640000000800 */
[----:B-----5:R-:W-:-:S04]  /*1270*/  IADD3 R3, P0, R28, R3, RZ ;  /* 0x000000031c037210 */ /* 0x020fc80007f1e0ff */
[----:B------:R-:W-:-:S05]  /*1280*/  IADD3.X R13, RZ, R5, RZ, P0, !PT ;  /* 0x00000005ff0d7210 */ /* 0x000fca00007fe4ff */
[----:B------:R-:W-:-:S04]  /*1290*/  IMAD.WIDE.U32 R4, R13, R26, RZ ;  /* 0x0000001a0d047225 */ /* 0x000fc800078e00ff */
[----:B------:R-:W-:-:S04]  /*12a0*/  IMAD.WIDE.U32 R6, P0, R3, R27, R4 ;  /* 0x0000001b03067225 */ /* 0x000fc80007800004 */
[----:B------:R-:W-:Y:S01]  /*12b0*/  IMAD.WIDE.U32 R4, R3, R26, RZ ;  /* 0x0000001a03047225 */ /* 0x000fe200078e00ff */
[----:B------:R-:W-:-:S03]  /*12c0*/  MOV R10, R7 ;  /* 0x00000007000a7202 */ /* 0x000fc60000000f00 */
[----:B------:R-:W-:Y:S01]  /*12d0*/  IMAD.X R11, RZ, RZ, RZ, P0 ;  /* 0x000000ffff0b7224 */ /* 0x000fe200000e06ff */
[----:B------:R-:W-:-:S05]  /*12e0*/  IADD3 RZ, P0, R5, R6, RZ ;  /* 0x0000000605ff7210 */ /* 0x000fca0007f1e0ff */
[----:B------:R-:W-:-:S08]  /*12f0*/  IMAD.WIDE.U32.X R4, R13, R27, R10, P0 ;  /* 0x0000001b0d047225 */ /* 0x000fd000000e040a */
.L_x_17:
[----:B---3--:R-:W-:Y:S02]  /*1300*/  SHF.R.U64 R5, R4, R20, R5 ;  /* 0x0000001404057219 */ /* 0x008fe40000001205 */
[----:B------:R-:W-:Y:S02]  /*1310*/  SHF.L.U32 R3, R30, R21, RZ ;  /* 0x000000151e037219 */ /* 0x000fe400000006ff */
[----:B------:R-:W-:Y:S01]  /*1320*/  LOP3.LUT R4, R12, R9, RZ, 0xc0, !PT ;  /* 0x000000090c047212 */ /* 0x000fe200078ec0ff */
[----:B------:R-:W-:Y:S01]  /*1330*/  IMAD.MOV R7, RZ, RZ, -R5 ;  /* 0x000000ffff077224 */ /* 0x000fe200078e0a05 */
[----:B--2---:R-:W-:Y:S02]  /*1340*/  IADD3 R6, R14, -0x1, RZ ;  /* 0xffffffff0e067810 */ /* 0x004fe40007ffe0ff */
[----:B------:R-:W-:Y:S01]  /*1350*/  SEL R8, R8, R23, !P1 ;  /* 0x0000001708087207 */ /* 0x000fe20004800000 */
[----:B------:R-:W-:Y:S01]  /*1360*/  IMAD R5, R3, R5, R4 ;  /* 0x0000000503057224 */ /* 0x000fe200078e0204 */
[----:B------:R-:W-:Y:S01]  /*1370*/  LOP3.LUT R6, R15, R6, RZ, 0xc0, !PT ;  /* 0x000000060f067212 */ /* 0x000fe200078ec0ff */
[----:B----4-:R-:W-:Y:S01]  /*1380*/  IMAD R3, R7, R22, R28 ;  /* 0x0000001607037224 */ /* 0x010fe200078e021c */
[----:B------:R-:W-:Y:S01]  /*1390*/  R2UR UR47, R29 ;  /* 0x000000001d2f72ca */ /* 0x000fe200000e0000 */
[----:B-1----:R-:W-:Y:S01]  /*13a0*/  IMAD R8, R5, R24, R8 ;  /* 0x0000001805087224 */ /* 0x002fe200078e0208 */
[----:B------:R-:W-:Y:S01]  /*13b0*/  MOV R4, 0x1 ;  /* 0x0000000100047802 */ /* 0x000fe20000000f00 */
[----:B------:R-:W-:-:S05]  /*13c0*/  IMAD R3, R3, R14, R6 ;  /* 0x0000000e03037224 */ /* 0x000fca00078e0206 */
[----:B------:R-:W-:Y:S02]  /*13d0*/  SEL R100, R3, R8, !P1 ;  /* 0x0000000803647207 */ /* 0x000fe40004800000 */
[----:B------:R-:W-:Y:S02]  /*13e0*/  SEL R22, R8, R3, !P1 ;  /* 0x0000000308167207 */ /* 0x000fe40004800000 */
[----:B------:R-:W-:-:S07]  /*13f0*/  PRMT R3, R4, 0x7610, R3 ;  /* 0x0000761004037816 */ /* 0x000fce0000000003 */
.L_x_15:
[----:B------:R-:W-:-:S08]  /*1400*/  NOP ;  /* 0x0000000000007918 */ /* 0x000fd00000000000 */
[----:B------:R-:W2:Y:S02]  /*1410*/  USETMAXREG.TRY_ALLOC.CTAPOOL UP0, 0xe8 ;  /* 0x000000e8000079c8 */ /* 0x000ea40008000600 */
[----:B--2---:R-:W-:-:S13]  /*1420*/  PLOP3.LUT P0, PT, PT, PT, UP0, 0x80, 0x0 ;  /* 0x000000000000781c */ /* 0x004fda0003f0f008 */
[----:B------:R-:W-:Y:S05]  /*1430*/  @!P0 BRA `(.L_x_15) ;  /* 0xfffffffc00f08947 */ /* 0x000fea000383ffff */
[----:B------:R-:W-:Y:S02]  /*1440*/  ULDC.64 UR4, c[0x0][0x590] ;  /* 0x0001640000047ab9 */ /* 0x000fe40000000a00 */
[----:B------:R-:W-:-:S04]  /*1450*/  ISETP.NE.U32.AND P0, PT, RZ, UR4, PT ;  /* 0x00000004ff007c0c */ /* 0x000fc8000bf05070 */
[----:B------:R-:W-:-:S13]  /*1460*/  ISETP.NE.AND.EX P0, PT, RZ, UR5, PT, P0 ;  /* 0x00000005ff007c0c */ /* 0x000fda000bf05300 */
[----:B------:R-:W-:Y:S05]  /*1470*/  @P0 BRA `(.L_x_18) ;  /* 0x00000000002c0947 */ /* 0x000fea0003800000 */
[----:B------:R-:W-:Y:S02]  /*1480*/  ULDC.64 UR4, c[0x0][0x588] ;  /* 0x0001620000047ab9 */ /* 0x000fe40000000a00 */
[----:B------:R-:W-:-:S04]  /*1490*/  ISETP.NE.U32.AND P0, PT, RZ, UR4, PT ;  /* 0x00000004ff007c0c */ /* 0x000fc8000bf05070 */
[----:B------:R-:W-:-:S13]  /*14a0*/  ISETP.NE.AND.EX P0, PT, RZ, UR5, PT, P0 ;  /* 0x00000005ff007c0c */ /* 0x000fda000bf05300 */
[----:B------:R-:W-:Y:S05]  /*14b0*/  @!P0 BRA `(.L_x_19) ;  /* 0x0000000000108947 */ /* 0x000fea0003800000 */
[----:B------:R-:W2:Y:S02]  /*14c0*/  LDC.64 R4, c[0x0][0x588] ;  /* 0x00016200ff047b82 */ /* 0x000ea40000000a00 */
[----:B--2---:R2:W5:Y:S01]  /*14d0*/  LDG.E R91, desc[UR52][R4.64] ;  /* 0x00000034045b7981 */ /* 0x004562000c1e1900 */
[----:B------:R-:W-:Y:S01]  /*14e0*/  MOV R90, 0x1 ;  /* 0x00000001005a7802 */ /* 0x000fe20000000f00 */
[----:B------:R-:W-:Y:S06]  /*14f0*/  BRA `(.L_x_18) ;  /* 0x00000000000c7947 */ /* 0x000fec0003800000 */
.L_x_19:
[----:B------:R-:W-:Y:S01]  /*1500*/  ULDC UR4, c[0x0][0x580] ;  /* 0x0001600000047ab9 */ /* 0x000fe20000000800 */
[----:B------:R-:W-:Y:S01]  /*1510*/  IMAD.MOV.U32 R90, RZ, RZ, 0x1 ;  /* 0x00000001ff5a7424 */ /* 0x000fe200078e00ff */
[----:B------:R-:W-:-:S07]  /*1520*/  MOV R91, UR4 ;  /* 0x00000004005b7c02 */ /* 0x000fce0008000f00 */
.L_x_18:
        /* <DEDUP_REMOVED lines=8> */
[----:B------:R-:W3:Y:S02]  /*15b0*/  LDC.64 R92, c[0x0][0x5a8] ;  /* 0x00016a00ff5c7b82 */ /* 0x000ee40000000a00 */
[----:B---3--:R3:W5:Y:S01]  /*15c0*/  LDG.E R92, desc[UR52][R92.64] ;  /* 0x000000345c5c7981 */ /* 0x008762000c1e1900 */
[----:B------:R-:W-:Y:S05]  /*15d0*/  BRA `(.L_x_20) ;  /* 0x0000000000087947 */ /* 0x000fea0003800000 */
.L_x_21:
[----:B------:R-:W-:Y:S02]  /*15e0*/  ULDC UR4, c[0x0][0x5a0] ;  /* 0x0001680000047ab9 */ /* 0x000fe40000000800 */
[----:B------:R-:W-:-:S07]  /*15f0*/  MOV R92, UR4 ;  /* 0x00000004005c7c02 */ /* 0x000fce0008000f00 */
.L_x_20:
[----:B------:R-:W-:Y:S01]  /*1600*/  LOP3.LUT P1, RZ, R3, 0xff, RZ, 0xc0, !PT ;  /* 0x000000ff03ff7812 */ /* 0x000fe2000782c0ff */
[----:B------:R-:W-:Y:S01]  /*1610*/  UMOV UR40, URZ ;  /* 0x0000003f00287c82 */ /* 0x000fe20008000000 */
[----:B------:R-:W-:-:S11]  /*1620*/  PLOP3.LUT P0, PT, PT, PT, PT, 0x80, 0x0 ;  /* 0x000000000000781c */ /* 0x000fd60003f0f070 */
[----:B------:R-:W-:Y:S05]  /*1630*/  @!P1 BRA `(.L_x_22) ;  /* 0x0000009400d49947 */ /* 0x000fea0003800000 */
[----:B------:R-:W4:Y:S01]  /*1640*/  LDC R94, c[0x0][0x900] ;  /* 0x00024000ff5e7b82 */ /* 0x000f220000000800 */
[----:B------:R-:W-:Y:S01]  /*1650*/  ULDC UR4, c[0x0][0x28c] ;  /* 0x0000a30000047ab9 */ /* 0x000fe20000000800 */
[C---:B------:R-:W-:Y:S01]  /*1660*/  SHF.L.U32 R6, R0.reuse, 0x4, RZ ;  /* 0x0000000400067819 */ /* 0x040fe200000006ff */
[----:B------:R-:W-:Y:S01]  /*1670*/  UIADD3 UR4, UR4, 0x3f, URZ ;  /* 0x0000003f04047890 */ /* 0x000fe2000fffe03f */
[----:B------:R-:W-:Y:S01]  /*1680*/  IMAD.SHL.U32 R3, R0, 0x20, RZ ;  /* 0x0000002000037824 */ /* 0x000fe200078e00ff */
[----:B--2---:R-:W-:Y:S01]  /*1690*/  SHF.R.U32.HI R5, RZ, 0x1, R0 ;  /* 0x00000001ff057819 */ /* 0x004fe20000011600 */
[----:B------:R-:W-:Y:S01]  /*16a0*/  IMAD.MOV.U32 R95, RZ, RZ, 0x1 ;  /* 0x00000001ff5f7424 */ /* 0x000fe200078e00ff */
[----:B------:R-:W-:Y:S01]  /*16b0*/  LOP3.LUT R6, R6, 0xe00, RZ, 0xc0, !PT ;  /* 0x00000e0006067812 */ /* 0x000fe200078ec0ff */
[----:B------:R-:W2:Y:S01]  /*16c0*/  LDC R98, c[0x0][0x8a8] ;  /* 0x00022a00ff627b82 */ /* 0x000ea20000000800 */
[----:B------:R-:W-:Y:S01]  /*16d0*/  USHF.R.S32.HI UR5, URZ, 0x1f, UR4 ;  /* 0x0000001f3f057899 */ /* 0x000fe20008011404 */
[----:B------:R-:W-:Y:S01]  /*16e0*/  LOP3.LUT R4, R3, 0xc0, RZ, 0xc0, !PT ;  /* 0x000000c003047812 */ /* 0x000fe200078ec0ff */
[----:B------:R-:W-:Y:S01]  /*16f0*/  ULDC.64 UR54, c[0x0][0x198] ;  /* 0x0000660000367ab9 */ /* 0x000fe20000000a00 */
[----:B------:R-:W-:Y:S01]  /*1700*/  LOP3.LUT R6, R6, 0x20, R3, 0xf8, !PT ;  /* 0x0000002006067812 */ /* 0x000fe200078ef803 */
[----:B------:R-:W-:Y:S01]  /*1710*/  ULEA.HI UR5, UR5, UR4, URZ, 0x6 ;  /* 0x0000000405057291 */ /* 0x000fe2000f8f303f */
[----:B------:R-:W-:Y:S01]  /*1720*/  LOP3.LUT R4, R4, 0x8, R5, 0xf8, !PT ;  /* 0x0000000804047812 */ /* 0x000fe200078ef805 */
[----:B------:R-:W-:Y:S01]  /*1730*/  UMOV UR41, URZ ;  /* 0x0000003f00297c82 */ /* 0x000fe20008000000 */
[----:B---3--:R-:W-:Y:S01]  /*1740*/  LOP3.LUT R93, R6, 0x100, R3, 0xf8, !PT ;  /* 0x00000100065d7812 */ /* 0x008fe200078ef803 */
[----:B------:R-:W-:Y:S01]  /*1750*/  IMAD.MOV.U32 R3, RZ, RZ, -0x1 ;  /* 0xffffffffff037424 */ /* 0x000fe200078e00ff */
[C---:B------:R-:W-:Y:S01]  /*1760*/  SHF.L.U32 R5, R0.reuse, 0x2, RZ ;  /* 0x0000000200057819 */ /* 0x040fe200000006ff */
[----:B------:R-:W-:Y:S01]  /*1770*/  USHF.R.S32.HI UR48, URZ, 0x6, UR5 ;  /* 0x000000063f307899 */ /* 0x000fe20008011405 */
[----:B------:R-:W-:Y:S01]  /*1780*/  LOP3.LUT P0, RZ, R0, 0x4, RZ, 0xc0, !PT ;  /* 0x0000000400ff7812 */ /* 0x000fe2000780c0ff */
[----:B------:R-:W-:Y:S01]  /*1790*/  UMOV UR42, URZ ;  /* 0x0000003f002a7c82 */ /* 0x000fe20008000000 */
[----:B------:R-:W-:Y:S01]  /*17a0*/  LOP3.LUT R4, R4, 0x18, R5, 0x78, !PT ;  /* 0x0000001804047812 */ /* 0x000fe200078e7805 */
[----:B------:R-:W-:Y:S01]  /*17b0*/  UISETP.LT.AND UP0, UPT, UR48, 0x1, UPT ;  /* 0x000000013000788c */ /* 0x000fe2000bf01270 */
[----:B------:R-:W-:Y:S01]  /*17c0*/  MOV R5, 0x1 ;  /* 0x0000000100057802 */ /* 0x000fe20000000f00 */
[----:B------:R-:W-:Y:S01]  /*17d0*/  UMOV UR43, URZ ;  /* 0x0000003f002b7c82 */ /* 0x000fe20008000000 */
[----:B----4-:R-:W-:Y:S01]  /*17e0*/  SHF.L.U32 R3, R3, R94, RZ ;  /* 0x0000005e03037219 */ /* 0x010fe200000006ff */
[----:B------:R-:W-:Y:S01]  /*17f0*/  USEL UR49, UR48, 0x1, UP0 ;  /* 0x0000000130317887 */ /* 0x000fe20008000000 */
[----:B------:R-:W-:Y:S01]  /*1800*/  LOP3.LUT R0, R0, 0xff, RZ, 0xc0, !PT ;  /* 0x000000ff00007812 */ /* 0x000fe200078ec0ff */
[----:B------:R-:W-:Y:S01]  /*1810*/  UMOV UR40, URZ ;  /* 0x0000003f00287c82 */ /* 0x000fe20008000000 */
[----:B------:R-:W-:Y:S01]  /*1820*/  MOV R97, 0x10 ;  /* 0x0000001000617802 */ /* 0x000fe20000000f00 */
[----:B------:R-:W-:Y:S01]  /*1830*/  UIADD3 UR49, UR48, -UR49, URZ ;  /* 0x8000003130317290 */ /* 0x000fe2000fffe03f */
[----:B------:R-:W-:-:S02]  /*1840*/  LOP3.LUT R93, R93, R4, RZ, 0xfc, !PT ;  /* 0x000000045d5d7212 */ /* 0x000fc400078efcff */
[----:B------:R-:W-:Y:S02]  /*1850*/  SHF.L.U32 R94, R5, R94, RZ ;  /* 0x0000005e055e7219 */ /* 0x000fe400000006ff */
[----:B------:R-:W-:Y:S02]  /*1860*/  LOP3.LUT R105, R19, 0x1, RZ, 0xfc, !PT ;  /* 0x0000000113697812 */ /* 0x000fe400078efcff */
[----:B------:R-:W-:Y:S02]  /*1870*/  LOP3.LUT R106, R18, 0x1, RZ, 0xfc, !PT ;  /* 0x00000001126a7812 */ /* 0x000fe400078efcff */
[----:B------:R-:W-:Y:S02]  /*1880*/  SHF.R.U32.HI R107, RZ, 0x7, R0 ;  /* 0x00000007ff6b7819 */ /* 0x000fe40000011600 */
[----:B------:R-:W-:Y:S02]  /*1890*/  IADD3 R96, R0, 0x1f, RZ ;  /* 0x0000001f00607810 */ /* 0x000fe40007ffe0ff */
[----:B------:R-:W-:-:S02]  /*18a0*/  SEL R97, R97, 0xfffffff0, !P0 ;  /* 0xfffffff061617807 */ /* 0x000fc40004000000 */
[----:B--2---:R-:W-:Y:S02]  /*18b0*/  IADD3 R98, R98, -0x1, RZ ;  /* 0xffffffff62627810 */ /* 0x004fe40007ffe0ff */
[----:B------:R-:W-:-:S07]  /*18c0*/  LOP3.LUT R99, RZ, R3, RZ, 0x33, !PT ;  /* 0x00000003ff637212 */ /* 0x000fce00078e33ff */
.L_x_286:
[----:B------:R-:W2:Y:S01]  /*18d0*/  SHFL.IDX PT, R0, R107, RZ, 0x1f ;  /* 0x00001fff6b007589 */ /* 0x000ea200000e0000 */
[----:B------:R-:W3:Y:S01]  /*18e0*/  S2UR UR50, SR_CgaCtaId ;  /* 0x00000000003279c3 */ /* 0x000ee20000008800 */
[----:B------:R-:W-:Y:S01]  /*18f0*/  UMOV UR51, 0x400 ;  /* 0x0000040000337882 */ /* 0x000fe20000000000 */
[----:B--2---:R-:W-:Y:S01]  /*1900*/  R2UR UR4, R0 ;  /* 0x00000000000472ca */ /* 0x004fe200000e0000 */
[----:B---3--:R-:W-:-:S12]  /*1910*/  ULEA UR51, UR50, UR51, 0x18 ;  /* 0x0000003332337291 */ /* 0x008fd8000f8ec03f */
[----:B------:R-:W-:-:S04]  /*1920*/  ULEA.HI UR5, UR4, UR4, URZ, 0x1 ;  /* 0x0000000404057291 */ /* 0x000fc8000f8f083f */
[----:B------:R-:W-:-:S04]  /*1930*/  ULOP3.LUT UR5, UR5, 0x7fffe, URZ, 0xc0, !UPT ;  /* 0x0007fffe05057892 */ /* 0x000fc8000f8ec03f */
[----:B------:R-:W-:-:S03]  /*1940*/  UIADD3 UR5, UR4, -UR5, URZ ;  /* 0x8000000504057290 */ /* 0x000fc6000fffe03f */
[----:B------:R-:W-:Y:S01]  /*1950*/  ULDC UR4, c[0x0][0x28c] ;  /* 0x0000a30000047ab9 */ /* 0x000fe20000000800 */
[----:B------:R-:W-:Y:S01]  /*1960*/  ULEA UR5, UR5, UR51, 0xd ;  /* 0x0000003305057291 */ /* 0x000fe2000f8e683f */
[----:B------:R-:W-:-:S03]  /*1970*/  ISETP.LT.AND P0, PT, RZ, UR4, PT ;  /* 0x00000004ff007c0c */ /* 0x000fc6000bf01270 */
[----:B------:R-:W-:-:S04]  /*1980*/  UIADD3 UR5, UR5, 0x8400, URZ ;  /* 0x0000840005057890 */ /* 0x000fc8000fffe03f */
[----:B------:R-:W-:-:S04]  /*1990*/  USHF.R.U32.HI UR5, URZ, 0x4, UR5 ;  /* 0x000000043f057899 */ /* 0x000fc80008011605 */
[----:B------:R-:W-:-:S04]  /*19a0*/  ULOP3.LUT UR5, UR5, 0x3fff, URZ, 0xc0, !UPT ;  /* 0x00003fff05057892 */ /* 0x000fc8000f8ec03f */
[----:B------:R-:W-:Y:S01]  /*19b0*/  ULOP3.LUT UR44, UR5, 0x10000, URZ, 0xfc, !UPT ;  /* 0x00010000052c7892 */ /* 0x000fe2000f8efc3f */
[----:B------:R-:W-:Y:S11]  /*19c0*/  @P0 BRA `(.L_x_23) ;  /* 0x0000000000400947 */ /* 0x000ff60003800000 */
[----:B------:R-:W-:Y:S01]  /*19d0*/  MOV R0, 0x0 ;  /* 0x0000000000007802 */ /* 0x000fe20000000f00 */
[----:B------:R-:W-:Y:S01]  /*19e0*/  ULDC.64 UR4, c[0x4][0x70] ;  /* 0x01001c0000047ab9 */ /* 0x000fe20000000a00 */
[----:B------:R-:W-:Y:S01]  /*19f0*/  ULDC.64 UR6, c[0x4][0x8] ;  /* 0x0100020000067ab9 */ /* 0x000fe20000000a00 */
[----:B------:R-:W-:Y:S01]  /*1a00*/  IMAD.U32 R4, RZ, RZ, UR4 ;  /* 0x00000004ff047e24 */ /* 0x000fe2000f8e00ff */
[----:B------:R2:W3:Y:S01]  /*1a10*/  LDC.64 R14, c[0x4][R0] ;  /* 0x01000000000e7b82 */ /* 0x0004e20000000a00 */
[----:B------:R-:W-:Y:S01]  /*1a20*/  MOV R5, UR5 ;  /* 0x0000000500057c02 */ /* 0x000fe20008000f00 */
[----:B------:R-:W-:Y:S01]  /*1a30*/  ULDC.64 UR4, c[0x4][0x78] ;  /* 0x01001e0000047ab9 */ /* 0x000fe20000000a00 */
[----:B------:R-:W-:Y:S01]  /*1a40*/  MOV R10, UR6 ;  /* 0x00000006000a7c02 */ /* 0x000fe20008000f00 */
[----:B------:R-:W-:Y:S01]  /*1a50*/  IMAD.U32 R7, RZ, RZ, UR5 ;  /* 0x00000005ff077e24 */ /* 0x000fe2000f8e00ff */
[----:B------:R-:W-:Y:S01]  /*1a60*/  MOV R6, UR4 ;  /* 0x0000000400067c02 */ /* 0x000fe20008000f00 */
[----:B------:R-:W-:Y:S01]  /*1a70*/  IMAD.MOV.U32 R8, RZ, RZ, 0x1e1 ;  /* 0x000001e1ff087424 */ /* 0x000fe200078e00ff */
[----:B------:R-:W-:-:S02]  /*1a80*/  MOV R11, UR7 ;  /* 0x00000007000b7c02 */ /* 0x000fc40008000f00 */
[----:B------:R-:W-:Y:S02]  /*1a90*/  MOV R12, 0x1 ;  /* 0x00000001000c7802 */ /* 0x000fe40000000f00 */
[----:B--2---:R-:W-:-:S07]  /*1aa0*/  MOV R13, RZ ;  /* 0x000000ff000d7202 */ /* 0x004fce0000000f00 */
[----:B------:R-:W-:-:S07]  /*1ab0*/  LEPC R20, `(.L_x_23) ;  /* 0x000000001014794e */ /* 0x000fce0000000000 */
[----:B-1-3-5:R-:W-:Y:S05]  /*1ac0*/  CALL.ABS.NOINC R14 ;  /* 0x000000000e007343 */ /* 0x02afea0003c00000 */
.L_x_23:
[----:B------:R-:W-:-:S13]  /*1ad0*/  ISETP.NE.AND P0, PT, R105, 0x3, PT ;  /* 0x000000036900780c */ /* 0x000fda0003f05270 */
[----:B------:R-:W-:Y:S05]  /*1ae0*/  @!P0 BRA `(.L_x_24) ;  /* 0x0000000000048947 */ /* 0x000fea0003800000 */
[----:B-1----:R-:W-:Y:S01]  /*1af0*/  BPT.TRAP 0x1 ;  /* 0x000000040000795c */ /* 0x002fe20000300000 */
.L_x_24:
[----:B------:R-:W-:Y:S01]  /*1b00*/  IMAD.U32 R3, RZ, RZ, UR43 ;  /* 0x0000002bff037e24 */ /* 0x000fe2000f8e00ff */
[----:B------:R-:W-:-:S04]  /*1b10*/  MOV R0, UR42 ;  /* 0x0000002a00007c02 */ /* 0x000fc80008000f00 */
[----:B------:R-:W-:Y:S02]  /*1b20*/  LEA R3, R3, UR51, 0x3 ;  /* 0x0000003303037c11 */ /* 0x000fe4000f8e18ff */
[----:B------:R-:W-:-:S04]  /*1b30*/  SHF.L.U32 R0, R0, 0x1f, RZ ;  /* 0x0000001f00007819 */ /* 0x000fc800000006ff */
[----:B------:R2:W3:Y:S01]  /*1b40*/  SYNCS.PHASECHK.TRANS64.TRYWAIT P1, [R3+URZ], R0 ;  /* 0x00000000030075a7 */ /* 0x0004e2000802017f */
[----:B------:R-:W-:Y:S05]  /*1b50*/  @!P0 BRA `(.L_x_25) ;  /* 0x0000000000048947 */ /* 0x000fea0003800000 */
[----:B-1----:R-:W-:Y:S01]  /*1b60*/  BPT.TRAP 0x1 ;  /* 0x000000040000795c */ /* 0x002fe20000300000 */
.L_x_25:
[----:B------:R-:W-:-:S04]  /*1b70*/  MOV R4, UR49 ;  /* 0x0000003100047c02 */ /* 0x000fc80008000f00 */
[----:B------:R-:W-:Y:S01]  /*1b80*/  ISETP.GE.AND P2, PT, R4, 0x1, PT ;  /* 0x000000010400780c */ /* 0x000fe20003f46270 */
[----:B---3--:R-:W-:-:S12]  /*1b90*/  @P1 BRA `(.L_x_26) ;  /* 0x0000000000081947 */ /* 0x008fd80003800000 */
[----:B------:R-:W3:Y:S02]  /*1ba0*/  SYNCS.PHASECHK.TRANS64.TRYWAIT P1, [R3+URZ], R0 ;  /* 0x00000000030075a7 */ /* 0x000ee4000802017f */
[----:B---3--:R-:W-:Y:S05]  /*1bb0*/  @!P1 BRA `(.L_x_27) ;  /* 0x000000bc004c9947 */ /* 0x008fea0003800000 */
.L_x_26:
[----:B------:R-:W-:Y:S05]  /*1bc0*/  WARPSYNC.ALL ;  /* 0x0000000000007948 */ /* 0x000fea0003800000 */
[----:B------:R-:W-:Y:S01]  /*1bd0*/  UIADD3 UR4, UR51, 0x20400, URZ ;  /* 0x0002040033047890 */ /* 0x000fe2000fffe03f */
[----:B------:R-:W-:Y:S01]  /*1be0*/  WARPGROUP.ARRIVE ;  /* 0x00000000000079c5 */ /* 0x000fe20000000000 */
[----:B------:R-:W-:Y:S02]  /*1bf0*/  ULEA UR9, UR43, UR44, 0xa ;  /* 0x0000002c2b097291 */ /* 0x000fe4000f8e503f */
[----:B------:R-:W-:Y:S01]  /*1c00*/  USHF.R.U32.HI UR4, URZ, 0x4, UR4 ;  /* 0x000000043f047899 */ /* 0x000fe20008011604 */
[----:B------:R-:W-:Y:S01]  /*1c10*/  UMOV UR5, 0x40000040 ;  /* 0x4000004000057882 */ /* 0x000fe20000000000 */
[----:B------:R-:W-:-:S02]  /*1c20*/  UMOV UR7, 0x40000040 ;  /* 0x4000004000077882 */ /* 0x000fc40000000000 */
[----:B------:R-:W-:-:S04]  /*1c30*/  ULOP3.LUT UR4, UR4, 0x3fff, URZ, 0xc0, !UPT ;  /* 0x00003fff04047892 */ /* 0x000fc8000f8ec03f */
[----:B------:R-:W-:-:S03]  /*1c40*/  ULOP3.LUT UR8, UR4, 0x10000, URZ, 0xfc, !UPT ;  /* 0x0001000004087892 */ /* 0x000fc6000f8efc3f */
[----:B------:R-:W-:Y:S01]  /*1c50*/  UMOV UR4, UR9 ;  /* 0x0000000900047c82 */ /* 0x000fe20008000000 */
[----:B------:R-:W-:-:S07]  /*1c60*/  ULEA UR10, UR43, UR8, 0xa ;  /* 0x000000082b0a7291 */ /* 0x000fce000f8e503f */
[----:B------:R-:W-:Y:S02]  /*1c70*/  UMOV UR6, UR10 ;  /* 0x0000000a00067c82 */ /* 0x000fe40008000000 */
[----:B------:R-:W-:Y:S01]  /*1c80*/  HGMMA.64x128x16.F32 R24, gdesc[UR4], RZ, !UPT, gsb0 ;  /* 0x01e00000041879f0 */ /* 0x000fe2000c0008ff */
[----:B------:R-:W-:Y:S02]  /*1c90*/  UIADD3 UR4, UR9, 0x2, URZ ;  /* 0x0000000209047890 */ /* 0x000fe4000fffe03f */
[----:B------:R-:W-:Y:S01]  /*1ca0*/  UIADD3 UR6, UR10, 0x2, URZ ;  /* 0x000000020a067890 */ /* 0x000fe2000fffe03f */
[----:B------:R-:W-:Y:S01]  /*1cb0*/  UMOV UR5, 0x40000040 ;  /* 0x4000004000057882 */ /* 0x000fe20000000000 */
[----:B------:R-:W-:Y:S01]  /*1cc0*/  UMOV UR7, 0x40000040 ;  /* 0x4000004000077882 */ /* 0x000fe20000000000 */
[----:B------:R-:W-:Y:S02]  /*1cd0*/  WARPGROUP.DEPBAR.LE gsb0, 0x0 ;  /* 0x00008000000079c5 */ /* 0x000fe40000010000 */
[----:B------:R-:W-:-:S06]  /*1ce0*/  WARPGROUP.ARRIVE ;  /* 0x00000000000079c5 */ /* 0x000fcc0000000000 */
[----:B------:R-:W-:Y:S01]  /*1cf0*/  HGMMA.64x128x16.F32 R24, gdesc[UR4], R24, gsb0 ;  /* 0x01e00000041879f0 */ /* 0x000fe20008000818 */
        /* <DEDUP_REMOVED lines=13> */
[----:B------:R-:W-:Y:S03]  /*1dd0*/  HGMMA.64x128x16.F32 R24, gdesc[UR4], R24, gsb0 ;  /* 0x01e00000041879f0 */ /* 0x000fe60008000818 */
[----:B------:R-:W-:Y:S02]  /*1de0*/  WARPGROUP.DEPBAR.LE gsb0, 0x0 ;  /* 0x00008000000079c5 */ /* 0x000fe40000010000 */
[----:B------:R-:W-:Y:S05]  /*1df0*/  @!P2 BRA `(.L_x_28) ;  /* 0x000000040014a947 */ /* 0x000fea0003800000 */
[----:B------:R-:W-:Y:S01]  /*1e00*/  UIADD3 UR4, UR43, 0x1, URZ ;  /* 0x000000012b047890 */ /* 0x000fe2000fffe03f */
[----:B--23--:R-:W-:Y:S01]  /*1e10*/  IMAD.U32 R0, RZ, RZ, UR49 ;  /* 0x00000031ff007e24 */ /* 0x00cfe2000f8e00ff */
[----:B------:R-:W-:Y:S02]  /*1e20*/  MOV R3, UR43 ;  /* 0x0000002b00037c02 */ /* 0x000fe40008000f00 */
[----:B------:R-:W-:-:S04]  /*1e30*/  UISETP.NE.AND UP0, UPT, UR4, 0x6, UPT ;  /* 0x000000060400788c */ /* 0x000fc8000bf05270 */
[----:B------:R-:W-:Y:S02]  /*1e40*/  USEL UR5, URZ, 0x1, UP0 ;  /* 0x000000013f057887 */ /* 0x000fe40008000000 */
[----:B------:R-:W-:Y:S02]  /*1e50*/  USEL UR9, UR4, URZ, UP0 ;  /* 0x0000003f04097287 */ /* 0x000fe40008000000 */
[----:B------:R-:W-:-:S06]  /*1e60*/  ULOP3.LUT UR5, UR42, UR5, URZ, 0x3c, !UPT ;  /* 0x000000052a057292 */ /* 0x000fcc000f8e3c3f */
[----:B------:R-:W-:-:S07]  /*1e70*/  MOV R6, UR5 ;  /* 0x0000000500067c02 */ /* 0x000fce0008000f00 */
.L_x_35:
[----:B------:R-:W-:Y:S05]  /*1e80*/  @!P0 BRA `(.L_x_29) ;  /* 0x0000000000048947 */ /* 0x000fea0003800000 */
[----:B-1----:R-:W-:Y:S01]  /*1e90*/  BPT.TRAP 0x1 ;  /* 0x000000040000795c */ /* 0x002fe20000300000 */
.L_x_29:
[----:B------:R-:W-:Y:S01]  /*1ea0*/  ULEA UR4, UR9, UR51, 0x3 ;  /* 0x0000003309047291 */ /* 0x000fe2000f8e183f */
[----:B------:R-:W-:-:S08]  /*1eb0*/  SHF.L.U32 R4, R6, 0x1f, RZ ;  /* 0x0000001f06047819 */ /* 0x000fd000000006ff */
[----:B------:R2:W3:Y:S01]  /*1ec0*/  SYNCS.PHASECHK.TRANS64.TRYWAIT P1, [UR4], R4 ;  /* 0x00000004ff0075a7 */ /* 0x0004e20008020144 */
[----:B------:R-:W-:Y:S05]  /*1ed0*/  @!P0 BRA `(.L_x_30) ;  /* 0x0000000000048947 */ /* 0x000fea0003800000 */
[----:B-1----:R-:W-:Y:S01]  /*1ee0*/  BPT.TRAP 0x1 ;  /* 0x000000040000795c */ /* 0x002fe20000300000 */
.L_x_30:
[----:B---3--:R-:W-:Y:S05]  /*1ef0*/  @P1 BRA `(.L_x_31) ;  /* 0x0000000000081947 */ /* 0x008fea0003800000 */
[----:B------:R-:W3:Y:S02]  /*1f00*/  SYNCS.PHASECHK.TRANS64.TRYWAIT P1, [UR4], R4 ;  /* 0x00000004ff0075a7 */ /* 0x000ee40008020144 */
[----:B---3--:R-:W-:Y:S05]  /*1f10*/  @!P1 BRA `(.L_x_32) ;  /* 0x000000b800889947 */ /* 0x008fea0003800000 */
.L_x_31:
[----:B------:R-:W-:Y:S01]  /*1f20*/  ULEA UR10, UR9, UR44, 0xa ;  /* 0x0000002c090a7291 */ /* 0x000fe2000f8e503f */
[----:B------:R-:W-:Y:S01]  /*1f30*/  WARPGROUP.ARRIVE ;  /* 0x00000000000079c5 */ /* 0x000fe20000000000 */
[----:B------:R-:W-:Y:S01]  /*1f40*/  ULEA UR11, UR9, UR8, 0xa ;  /* 0x00000008090b7291 */ /* 0x000fe2000f8e503f */
[----:B------:R-:W-:Y:S01]  /*1f50*/  UMOV UR5, 0x40000040 ;  /* 0x4000004000057882 */ /* 0x000fe20000000000 */
[----:B------:R-:W-:-:S03]  /*1f60*/  UMOV UR7, 0x40000040 ;  /* 0x4000004000077882 */ /* 0x000fc60000000000 */
[----:B------:R-:W-:Y:S02]  /*1f70*/  UMOV UR4, UR10 ;  /* 0x0000000a00047c82 */ /* 0x000fe40008000000 */
[----:B------:R-:W-:Y:S02]  /*1f80*/  UMOV UR6, UR11 ;  /* 0x0000000b00067c82 */ /* 0x000fe40008000000 */
[----:B------:R-:W-:Y:S01]  /*1f90*/  HGMMA.64x128x16.F32 R24, gdesc[UR4], R24, gsb0 ;  /* 0x01e00000041879f0 */ /* 0x000fe20008000818 */
[----:B------:R-:W-:Y:S02]  /*1fa0*/  UIADD3 UR4, UR10, 0x2, URZ ;  /* 0x000000020a047890 */ /* 0x000fe4000fffe03f */
[----:B------:R-:W-:Y:S01]  /*1fb0*/  UIADD3 UR6, UR11, 0x2, URZ ;  /* 0x000000020b067890 */ /* 0x000fe2000fffe03f */
[----:B------:R-:W-:Y:S01]  /*1fc0*/  UMOV UR5, 0x40000040 ;  /* 0x4000004000057882 */ /* 0x000fe20000000000 */
[----:B------:R-:W-:Y:S01]  /*1fd0*/  UMOV UR7, 0x40000040 ;  /* 0x4000004000077882 */ /* 0x000fe20000000000 */
[----:B------:R-:W-:-:S02]  /*1fe0*/  WARPGROUP.DEPBAR.LE gsb0, 0x0 ;  /* 0x00008000000079c5 */ /* 0x000fc40000010000 */
        /* <DEDUP_REMOVED lines=18> */
[----:B-1----:R-:W-:Y:S01]  /*2110*/  BPT.TRAP 0x1 ;  /* 0x000000040000795c */ /* 0x002fe20000300000 */
.L_x_33:
[----:B------:R-:W-:-:S13]  /*2120*/  ISETP.NE.AND P1, PT, R88, RZ, PT ;  /* 0x000000ff5800720c */ /* 0x000fda0003f25270 */
[----:B--23--:R-:W-:-:S05]  /*2130*/  @P1 LEA R4, R3, UR51, 0x3 ;  /* 0x0000003303041c11 */ /* 0x00cfca000f8e18ff */
[----:B------:R-:W-:-:S05]  /*2140*/  @P1 VIADD R4, R4, 0x30 ;  /* 0x0000003004041836 */ /* 0x000fca0000000000 */
[----:B------:R-:W-:-:S04]  /*2150*/  @P1 PRMT R4, R89, 0x654, R4 ;  /* 0x0000065459041816 */ /* 0x000fc80000000004 */
[----:B------:R2:W-:Y:S01]  /*2160*/  @P1 SYNCS.ARRIVE.TRANS64.RED.A1T0 RZ, [R4+URZ], RZ ;  /* 0x000000ff04ff19a7 */ /* 0x0005e2000810043f */
[----:B------:R-:W-:-:S13]  /*2170*/  ISETP.GT.U32.AND P1, PT, R19, 0x1, PT ;  /* 0x000000011300780c */ /* 0x000fda0003f24070 */
[----:B--2---:R-:W-:Y:S05]  /*2180*/  @P1 BRA `(.L_x_34) ;  /* 0x0000000000041947 */ /* 0x004fea0003800000 */
[----:B-1----:R-:W-:Y:S01]  /*2190*/  BPT.TRAP 0x1 ;  /* 0x000000040000795c */ /* 0x002fe20000300000 */
.L_x_34:
[----:B------:R-:W-:Y:S01]  /*21a0*/  UIADD3 UR9, UR9, 0x1, URZ ;  /* 0x0000000109097890 */ /* 0x000fe2000fffe03f */
[C---:B------:R-:W-:Y:S02]  /*21b0*/  ISETP.GT.AND P2, PT, R0.reuse, 0x1, PT ;  /* 0x000000010000780c */ /* 0x040fe40003f44270 */
[----:B------:R-:W-:Y:S01]  /*21c0*/  IADD3 R3, R3, 0x1, RZ ;  /* 0x0000000103037810 */ /* 0x000fe20007ffe0ff */
[----:B------:R-:W-:Y:S01]  /*21d0*/  UISETP.NE.AND UP0, UPT, UR9, 0x6, UPT ;  /* 0x000000060900788c */ /* 0x000fe2000bf05270 */
[----:B------:R-:W-:Y:S02]  /*21e0*/  IADD3 R0, R0, -0x1, RZ ;  /* 0xffffffff00007810 */ /* 0x000fe40007ffe0ff */
[C---:B------:R-:W-:Y:S01]  /*21f0*/  ISETP.NE.AND P1, PT, R3.reuse, 0x6, PT ;  /* 0x000000060300780c */ /* 0x040fe20003f25270 */
[----:B------:R-:W-:Y:S02]  /*2200*/  USEL UR4, URZ, 0x1, UP0 ;  /* 0x000000013f047887 */ /* 0x000fe40008000000 */
[----:B------:R-:W-:Y:S01]  /*2210*/  USEL UR9, UR9, URZ, UP0 ;  /* 0x0000003f09097287 */ /* 0x000fe20008000000 */
[----:B------:R-:W-:-:S03]  /*2220*/  SEL R3, R3, RZ, P1 ;  /* 0x000000ff03037207 */ /* 0x000fc60000800000 */
[----:B------:R-:W-:Y:S01]  /*2230*/  LOP3.LUT R6, R6, UR4, RZ, 0x3c, !PT ;  /* 0x0000000406067c12 */ /* 0x000fe2000f8e3cff */
[----:B------:R-:W-:Y:S07]  /*2240*/  @P2 BRA `(.L_x_35) ;  /* 0xfffffffc000c2947 */ /* 0x000fee000383ffff */
.L_x_28:
[----:B--23--:R-:W2:Y:S02]  /*2250*/  LDC R0, c[0x0][0x28c] ;  /* 0x0000a300ff007b82 */ /* 0x00cea40000000800 */
[----:B--2---:R-:W-:-:S13]  /*2260*/  ISETP.GE.AND P1, PT, R0, 0x1, PT ;  /* 0x000000010000780c */ /* 0x004fda0003f26270 */
[----:B------:R-:W-:Y:S05]  /*2270*/  @!P1 BRA `(.L_x_36) ;  /* 0x0000000000449947 */ /* 0x000fea0003800000 */
[----:B------:R-:W-:Y:S05]  /*2280*/  @!P0 BRA `(.L_x_37) ;  /* 0x0000000000048947 */ /* 0x000fea0003800000 */
[----:B-1----:R-:W-:Y:S01]  /*2290*/  BPT.TRAP 0x1 ;  /* 0x000000040000795c */ /* 0x002fe20000300000 */
.L_x_37:
[----:B------:R-:W-:-:S13]  /*22a0*/  ISETP.NE.AND P0, PT, R88, RZ, PT ;  /* 0x000000ff5800720c */ /* 0x000fda0003f05270 */
[----:B------:R-:W-:-:S05]  /*22b0*/  VOTEU.ANY UP0, P0 ;  /* 0x00000000003f7886 */ /* 0x000fca0000000100 */
[----:B------:R-:W-:-:S06]  /*22c0*/  @UP0 UIADD3 UR4, UR49, UR43, URZ ;  /* 0x0000002b31040290 */ /* 0x000fcc000fffe03f */
[----:B------:R-:W-:Y:S01]  /*22d0*/  IMAD.U32 R4, RZ, RZ, UR4 ;  /* 0x00000004ff047e24 */ /* 0x000fe2000f8e00ff */
[----:B------:R-:W-:-:S03]  /*22e0*/  MOV R3, UR4 ;  /* 0x0000000400037c02 */ /* 0x000fc60008000f00 */
[----:B------:R-:W-:-:S05]  /*22f0*/  @P0 IMAD.WIDE.U32 R4, R4, -0x55555555, RZ ;  /* 0xaaaaaaab04040825 */ /* 0x000fca00078e00ff */
[----:B------:R-:W-:-:S05]  /*2300*/  @P0 SHF.R.U32.HI R0, RZ, 0x2, R5 ;  /* 0x00000002ff000819 */ /* 0x000fca0000011605 */
[----:B------:R-:W-:-:S05]  /*2310*/  @P0 IMAD R0, R0, -0x6, R3 ;  /* 0xfffffffa00000824 */ /* 0x000fca00078e0203 */
[----:B------:R-:W-:-:S04]  /*2320*/  @P0 LEA R0, R0, UR51, 0x3 ;  /* 0x0000003300000c11 */ /* 0x000fc8000f8e18ff */
[----:B------:R-:W-:-:S04]  /*2330*/  @P0 IADD3 R0, R0, 0x30, RZ ;  /* 0x0000003000000810 */ /* 0x000fc80007ffe0ff */
[----:B------:R-:W-:-:S04]  /*2340*/  @P0 PRMT R0, R89, 0x654, R0 ;  /* 0x0000065459000816 */ /* 0x000fc80000000000 */
[----:B------:R2:W-:Y:S01]  /*2350*/  @P0 SYNCS.ARRIVE.TRANS64.RED.A1T0 RZ, [R0+URZ], RZ ;  /* 0x000000ff00ff09a7 */ /* 0x0005e2000810043f */
[----:B------:R-:W-:-:S13]  /*2360*/  ISETP.GT.U32.AND P0, PT, R19, 0x1, PT ;  /* 0x000000011300780c */ /* 0x000fda0003f04070 */
[----:B--2---:R-:W-:Y:S05]  /*2370*/  @P0 BRA `(.L_x_36) ;  /* 0x0000000000040947 */ /* 0x004fea0003800000 */
[----:B-1----:R-:W-:Y:S01]  /*2380*/  BPT.TRAP 0x1 ;  /* 0x000000040000795c */ /* 0x002fe20000300000 */
.L_x_36:
[----:B------:R-:W-:Y:S01]  /*2390*/  UIADD3 UR6, UR51, 0x200, URZ ;  /* 0x0000020033067890 */ /* 0x000fe2000fffe03f */
[----:B------:R-:W-:Y:S01]  /*23a0*/  R2UR UR46, R22 ;  /* 0x00000000162e72ca */ /* 0x000fe200000e0000 */
[----:B------:R-:W-:Y:S01]  /*23b0*/  UIADD3 UR43, UR48, UR43, URZ ;  /* 0x0000002b302b7290 */ /* 0x000fe2000fffe03f */
[----:B------:R-:W-:Y:S01]  /*23c0*/  R2UR UR45, R100 ;  /* 0x00000000642d72ca */ /* 0x000fe200000e0000 */
[----:B------:R-:W-:Y:S02]  /*23d0*/  UISETP.GE.U32.AND UP1, UPT, UR48, 0x6, UPT ;  /* 0x000000063000788c */ /* 0x000fe4000bf26070 */
[----:B------:R-:W-:Y:S02]  /*23e0*/  ULOP3.LUT UP2, URZ, UR6, 0x1bf, URZ, 0xc0, !UPT ;  /* 0x000001bf063f7892 */ /* 0x000fe4000f84c03f */
[----:B------:R-:W-:-:S04]  /*23f0*/  UISETP.GT.U32.AND UP0, UPT, UR43, 0x5, UPT ;  /* 0x000000052b00788c */ /* 0x000fc8000bf04070 */
[----:B------:R-:W-:Y:S01]  /*2400*/  UISETP.LT.U32.AND UP0, UPT, UR48, 0x6, UP0 ;  /* 0x000000063000788c */ /* 0x000fe20008701070 */
[----:B------:R-:W-:Y:S01]  /*2410*/  PLOP3.LUT P0, PT, PT, PT, UP2, 0x80, 0x0 ;  /* 0x000000000000781c */ /* 0x000fe20003f0f028 */
[----:B------:R-:W-:Y:S02]  /*2420*/  USHF.L.U32 UR46, UR46, 0x7, URZ ;  /* 0x000000072e2e7899 */ /* 0x000fe4000800063f */
[----:B------:R-:W-:Y:S02]  /*2430*/  @UP1 UIMAD.WIDE.U32 UR4, UR43, -0x55555555, URZ ;  /* 0xaaaaaaab2b0418a5 */ /* 0x000fe4000f8e003f */
[----:B------:R-:W-:Y:S02]  /*2440*/  USEL UR6, URZ, 0x1, !UP0 ;  /* 0x000000013f067887 */ /* 0x000fe4000c000000 */
[----:B------:R-:W-:Y:S02]  /*2450*/  @UP1 USHF.R.U32.HI UR4, URZ, 0x2, UR5 ;  /* 0x000000023f041899 */ /* 0x000fe40008011605 */
[----:B------:R-:W-:-:S02]  /*2460*/  ULOP3.LUT UR42, UR42, UR6, URZ, 0x3c, !UPT ;  /* 0x000000062a2a7292 */ /* 0x000fc4000f8e3c3f */
[----:B------:R-:W-:Y:S02]  /*2470*/  USHF.L.U32 UR45, UR45, 0x7, URZ ;  /* 0x000000072d2d7899 */ /* 0x000fe4000800063f */
[----:B------:R-:W-:Y:S01]  /*2480*/  @UP1 ULOP3.LUT UR42, UR42, 0x1, UR4, 0x78, !UPT ;  /* 0x000000012a2a1892 */ /* 0x000fe2000f8e7804 */
[----:B------:R-:W-:Y:S11]  /*2490*/  @!P0 BRA `(.L_x_38) ;  /* 0x00000000007c8947 */ /* 0x000ff60003800000 */
        /* <DEDUP_REMOVED lines=16> */
.L_x_39:
[----:B------:R-:W1:Y:S01]  /*25a0*/  LDC.64 R22, c[0x4][R22] ;  /* 0x0100000016167b82 */ /* 0x000e620000000a00 */
[----:B------:R-:W-:Y:S01]  /*25b0*/  ULDC.64 UR4, c[0x4][0x80] ;  /* 0x0100200000047ab9 */ /* 0x000fe20000000a00 */
[----:B------:R-:W-:Y:S01]  /*25c0*/  ULDC.64 UR6, c[0x4][0x10] ;  /* 0x0100040000067ab9 */ /* 0x000fe20000000a00 */
[----:B------:R-:W-:Y:S01]  /*25d0*/  IMAD.U32 R4, RZ, RZ, UR4 ;  /* 0x00000004ff047e24 */ /* 0x000fe2000f8e00ff */
        /* <DEDUP_REMOVED lines=8> */
[----:B------:R-:W-:-:S07]  /*2660*/  MOV R13, RZ ;  /* 0x000000ff000d7202 */ /* 0x000fce0000000f00 */
[----:B------:R-:W-:-:S07]  /*2670*/  LEPC R20, `(.L_x_38) ;  /* 0x000000001014794e */ /* 0x000fce0000000000 */
[----:B-1----:R-:W-:Y:S05]  /*2680*/  CALL.ABS.NOINC R22 ;  /* 0x0000000016007343 */ /* 0x002fea0003c00000 */
.L_x_38:
[----:B------:R-:W2:Y:S02]  /*2690*/  LDC.64 R8, c[0x0][0x590] ;  /* 0x00016400ff087b82 */ /* 0x000ea40000000a00 */
[----:B--2---:R-:W-:-:S04]  /*26a0*/  ISETP.NE.U32.AND P2, PT, R8, RZ, PT ;  /* 0x000000ff0800720c */ /* 0x004fc80003f45070 */
[----:B------:R-:W-:-:S13]  /*26b0*/  ISETP.NE.AND.EX P2, PT, R9, RZ, PT, P2 ;  /* 0x000000ff0900720c */ /* 0x000fda0003f45320 */
[----:B------:R-:W-:Y:S05]  /*26c0*/  @!P2 BRA `(.L_x_40) ;  /* 0x000000000034a947 */ /* 0x000fea0003800000 */
[----:B------:R-:W-:Y:S02]  /*26d0*/  ULDC.64 UR4, c[0x0][0x588] ;  /* 0x0001620000047ab9 */ /* 0x000fe40000000a00 */
[----:B------:R-:W-:-:S04]  /*26e0*/  ISETP.NE.U32.AND P0, PT, RZ, UR4, PT ;  /* 0x00000004ff007c0c */ /* 0x000fc8000bf05070 */
[----:B------:R-:W-:-:S13]  /*26f0*/  ISETP.NE.AND.EX P0, PT, RZ, UR5, PT, P0 ;  /* 0x00000005ff007c0c */ /* 0x000fda000bf05300 */
[----:B------:R-:W-:Y:S05]  /*2700*/  @!P0 BRA `(.L_x_41) ;  /* 0x0000000000188947 */ /* 0x000fea0003800000 */
[----:B------:R-:W2:Y:S01]  /*2710*/  LDC.64 R4, c[0x0][0x588] ;  /* 0x00016200ff047b82 */ /* 0x000ea20000000a00 */
[----:B------:R-:W-:-:S04]  /*2720*/  IMAD R3, R8, UR47, RZ ;  /* 0x0000002f08037c24 */ /* 0x000fc8000f8e02ff */
[----:B--2---:R-:W-:-:S05]  /*2730*/  IMAD.WIDE R4, R3, 0x4, R4 ;  /* 0x0000000403047825 */ /* 0x004fca00078e0204 */
[----:B-----5:R2:W5:Y:S01]  /*2740*/  LDG.E R91, desc[UR52][R4.64] ;  /* 0x00000034045b7981 */ /* 0x020562000c1e1900 */
[----:B------:R-:W-:Y:S01]  /*2750*/  IMAD.MOV.U32 R90, RZ, RZ, 0x1 ;  /* 0x00000001ff5a7424 */ /* 0x000fe200078e00ff */
[----:B------:R-:W-:Y:S06]  /*2760*/  BRA `(.L_x_40) ;  /* 0x00000000000c7947 */ /* 0x000fec0003800000 */
.L_x_41:
[----:B------:R-:W-:Y:S01]  /*2770*/  ULDC UR4, c[0x0][0x580] ;  /* 0x0001600000047ab9 */ /* 0x000fe20000000800 */
[----:B------:R-:W-:Y:S02]  /*2780*/  MOV R90, 0x1 ;  /* 0x00000001005a7802 */ /* 0x000fe40000000f00 */
[----:B-----5:R-:W-:-:S07]  /*2790*/  MOV R91, UR4 ;  /* 0x00000004005b7c02 */ /* 0x020fce0008000f00 */
.L_x_40:
[----:B------:R-:W3:Y:S02]  /*27a0*/  LDC.64 R6, c[0x0][0x5b0] ;  /* 0x00016c00ff067b82 */ /* 0x000ee40000000a00 */
[----:B---3--:R-:W-:-:S04]  /*27b0*/  ISETP.NE.U32.AND P0, PT, R6, RZ, PT ;  /* 0x000000ff0600720c */ /* 0x008fc80003f05070 */
[----:B------:R-:W-:-:S13]  /*27c0*/  ISETP.NE.AND.EX P0, PT, R7, RZ, PT, P0 ;  /* 0x000000ff0700720c */ /* 0x000fda0003f05300 */
[----:B------:R-:W-:Y:S05]  /*27d0*/  @!P0 BRA `(.L_x_42) ;  /* 0x00000000002c8947 */ /* 0x000fea0003800000 */
[----:B------:R-:W-:Y:S02]  /*27e0*/  ULDC.64 UR4, c[0x0][0x5a8] ;  /* 0x00016a0000047ab9 */ /* 0x000fe40000000a00 */
[----:B------:R-:W-:-:S04]  /*27f0*/  ISETP.NE.U32.AND P0, PT, RZ, UR4, PT ;  /* 0x00000004ff007c0c */ /* 0x000fc8000bf05070 */
[----:B------:R-:W-:-:S13]  /*2800*/  ISETP.NE.AND.EX P0, PT, RZ, UR5, PT, P0 ;  /* 0x00000005ff007c0c */ /* 0x000fda000bf05300 */
[----:B------:R-:W-:Y:S05]  /*2810*/  @!P0 BRA `(.L_x_43) ;  /* 0x0000000000148947 */ /* 0x000fea0003800000 */
[----:B--2---:R-:W2:Y:S01]  /*2820*/  LDC.64 R4, c[0x0][0x5a8] ;  /* 0x00016a00ff047b82 */ /* 0x004ea20000000a00 */
[----:B------:R-:W-:-:S04]  /*2830*/  IMAD R3, R6, UR47, RZ ;  /* 0x0000002f06037c24 */ /* 0x000fc8000f8e02ff */
[----:B--2---:R-:W-:-:S05]  /*2840*/  IMAD.WIDE R4, R3, 0x4, R4 ;  /* 0x0000000403047825 */ /* 0x004fca00078e0204 */
[----:B-----5:R3:W5:Y:S01]  /*2850*/  LDG.E R92, desc[UR52][R4.64] ;  /* 0x00000034045c7981 */ /* 0x020762000c1e1900 */
[----:B------:R-:W-:Y:S05]  /*2860*/  BRA `(.L_x_42) ;  /* 0x0000000000087947 */ /* 0x000fea0003800000 */
.L_x_43:
[----:B------:R-:W-:Y:S02]  /*2870*/  ULDC UR4, c[0x0][0x5a0] ;  /* 0x0001680000047ab9 */ /* 0x000fe40000000800 */
[----:B-----5:R-:W-:-:S07]  /*2880*/  IMAD.U32 R92, RZ, RZ, UR4 ;  /* 0x00000004ff5c7e24 */ /* 0x020fce000f8e00ff */
.L_x_42:
[----:B------:R-:W-:Y:S01]  /*2890*/  ULDC.64 UR4, c[0x0][0x588] ;  /* 0x0001620000047ab9 */ /* 0x000fe20000000a00 */
[----:B------:R-:W-:Y:S01]  /*28a0*/  ISETP.NE.U32.AND P3, PT, R8, RZ, PT ;  /* 0x000000ff0800720c */ /* 0x000fe20003f65070 */
[----:B------:R-:W-:Y:S02]  /*28b0*/  UISETP.NE.U32.AND UP0, UPT, UR4, URZ, UPT ;  /* 0x0000003f0400728c */ /* 0x000fe4000bf05070 */
[----:B------:R-:W-:Y:S02]  /*28c0*/  ISETP.NE.U32.AND P4, PT, RZ, UR4, PT ;  /* 0x00000004ff007c0c */ /* 0x000fe4000bf85070 */
[----:B------:R-:W-:Y:S01]  /*28d0*/  ISETP.NE.AND.EX P3, PT, R9, RZ, PT, P3 ;  /* 0x000000ff0900720c */ /* 0x000fe20003f65330 */
[----:B------:R-:W-:Y:S02]  /*28e0*/  UISETP.NE.AND.EX UP0, UPT, UR5, URZ, UPT, UP0 ;  /* 0x0000003f0500728c */ /* 0x000fe4000bf05300 */
[----:B------:R-:W-:Y:S02]  /*28f0*/  ISETP.NE.AND.EX P4, PT, RZ, UR5, PT, P4 ;  /* 0x00000005ff007c0c */ /* 0x000fe4000bf85340 */
[----:B------:R-:W-:-:S02]  /*2900*/  PLOP3.LUT P0, PT, PT, PT, PT, 0x8, 0x0 ;  /* 0x000000000000781c */ /* 0x000fc40003f0e170 */
[----:B------:R-:W-:-:S04]  /*2910*/  PLOP3.LUT P1, PT, PT, PT, UP0, 0x80, 0x0 ;  /* 0x000000000000781c */ /* 0x000fc80003f2f008 */
[----:B------:R-:W-:-:S05]  /*2920*/  PLOP3.LUT P1, PT, P1, PT, PT, 0x8, 0x0 ;  /* 0x000000000000781c */ /* 0x000fca0000f2e170 */
[----:B------:R-:W-:Y:S08]  /*2930*/  @P4 BRA P3, `(.L_x_44) ;  /* 0x0000000000244947 */ /* 0x000ff00001800000 */
[----:B------:R-:W-:Y:S04]  /*2940*/  BSSY B0, `(.L_x_44) ;  /* 0x0000008000007945 */ /* 0x000fe80003800000 */
[----:B------:R-:W-:Y:S05]  /*2950*/  @!P2 BRA `(.L_x_45) ;  /* 0x000000000014a947 */ /* 0x000fea0003800000 */
[----:B------:R-:W-:Y:S02]  /*2960*/  LOP3.LUT P3, RZ, R90, 0xff, RZ, 0xc0, !PT ;  /* 0x000000ff5aff7812 */ /* 0x000fe4000786c0ff */
[----:B------:R-:W-:-:S11]  /*2970*/  PLOP3.LUT P0, PT, P1, PT, PT, 0x80, 0x0 ;  /* 0x000000000000781c */ /* 0x000fd60000f0f070 */
[----:B------:R-:W-:Y:S05]  /*2980*/  @!P3 BRA `(.L_x_46) ;  /* 0x00000000000cb947 */ /* 0x000fea0003800000 */
[----:B-----5:R-:W-:Y:S01]  /*2990*/  FSETP.EQ.AND P0, PT, R91, RZ, PT ;  /* 0x000000ff5b00720b */ /* 0x020fe20003f02000 */
[----:B------:R-:W-:-:S12]  /*29a0*/  BRA `(.L_x_46) ;  /* 0x0000000000047947 */ /* 0x000fd80003800000 */
.L_x_45:
[----:B-----5:R-:W-:-:S13]  /*29b0*/  FSETP.EQ.AND P0, PT, R91, RZ, PT ;  /* 0x000000ff5b00720b */ /* 0x020fda0003f02000 */
.L_x_46:
[----:B-1----:R-:W-:Y:S05]  /*29c0*/  BSYNC B0 ;  /* 0x0000000000007941 */ /* 0x002fea0003800000 */
.L_x_44:
[----:B------:R-:W-:Y:S04]  /*29d0*/  BSSY B0, `(.L_x_47) ;  /* 0x0000007000007945 */ /* 0x000fe80003800000 */
[----:B------:R-:W-:Y:S05]  /*29e0*/  @!P2 BRA `(.L_x_48) ;  /* 0x000000000010a947 */ /* 0x000fea0003800000 */
[----:B------:R-:W-:-:S13]  /*29f0*/  LOP3.LUT P2, RZ, R90, 0xff, RZ, 0xc0, !PT ;  /* 0x000000ff5aff7812 */ /* 0x000fda000784c0ff */
[----:B------:R-:W-:Y:S05]  /*2a00*/  @!P2 BRA `(.L_x_49) ;  /* 0x00000000000ca947 */ /* 0x000fea0003800000 */
[----:B-----5:R-:W-:Y:S01]  /*2a10*/  FSETP.EQ.AND P1, PT, R91, RZ, PT ;  /* 0x000000ff5b00720b */ /* 0x020fe20003f22000 */
[----:B------:R-:W-:-:S12]  /*2a20*/  BRA `(.L_x_49) ;  /* 0x0000000000047947 */ /* 0x000fd80003800000 */
.L_x_48:
[----:B-----5:R-:W-:-:S13]  /*2a30*/  FSETP.EQ.AND P1, PT, R91, RZ, PT ;  /* 0x000000ff5b00720b */ /* 0x020fda0003f22000 */
.L_x_49:
[----:B-1----:R-:W-:Y:S05]  /*2a40*/  BSYNC B0 ;  /* 0x0000000000007941 */ /* 0x002fea0003800000 */
.L_x_47:
[----:B------:R-:W-:Y:S01]  /*2a50*/  BSSY B0, `(.L_x_50) ;  /* 0x000001b000007945 */ /* 0x000fe20003800000 */
[----:B------:R-:W-:Y:S02]  /*2a60*/  LOP3.LUT R95, R95, 0x1, RZ, 0x3c, !PT ;  /* 0x000000015f5f7812 */ /* 0x000fe400078e3cff */
[----:B------:R-:W-:Y:S02]  /*2a70*/  CS2R R10, SRZ ;  /* 0x00000000000a7805 */ /* 0x000fe4000001ff00 */
[----:B------:R-:W-:Y:S02]  /*2a80*/  MOV R14, RZ ;  /* 0x000000ff000e7202 */ /* 0x000fe40000000f00 */
[----:B------:R-:W-:Y:S02]  /*2a90*/  CS2R R8, SRZ ;  /* 0x0000000000087805 */ /* 0x000fe4000001ff00 */
[----:B------:R-:W-:Y:S02]  /*2aa0*/  CS2R R6, SRZ ;  /* 0x0000000000067805 */ /* 0x000fe4000001ff00 */
[----:B--23--:R-:W-:Y:S01]  /*2ab0*/  CS2R R4, SRZ ;  /* 0x0000000000047805 */ /* 0x00cfe2000001ff00 */
[----:B------:R-:W-:Y:S06]  /*2ac0*/  @P0 BRA `(.L_x_51) ;  /* 0x00000000004c0947 */ /* 0x000fec0003800000 */
[----:B------:R-:W-:-:S13]  /*2ad0*/  ISETP.NE.AND P2, PT, R106, 0x3, PT ;  /* 0x000000036a00780c */ /* 0x000fda0003f45270 */
[----:B------:R-:W-:Y:S05]  /*2ae0*/  @!P2 BRA `(.L_x_52) ;  /* 0x000000000004a947 */ /* 0x000fea0003800000 */
[----:B------:R-:W-:Y:S01]  /*2af0*/  BPT.TRAP 0x1 ;  /* 0x000000040000795c */ /* 0x000fe20000300000 */
.L_x_52:
[----:B------:R-:W-:Y:S01]  /*2b00*/  SHF.L.U32 R3, R95, 0x1f, RZ ;  /* 0x0000001f5f037819 */ /* 0x000fe200000006ff */
[----:B------:R-:W-:Y:S01]  /*2b10*/  BSSY B1, `(.L_x_53) ;  /* 0x0000005000017945 */ /* 0x000fe20003800000 */
[----:B------:R-:W-:Y:S02]  /*2b20*/  @!P1 LEA R0, R93, UR51, 0x1 ;  /* 0x000000335d009c11 */ /* 0x000fe4000f8e08ff */
[----:B------:R-:W1:Y:S01]  /*2b30*/  SYNCS.PHASECHK.TRANS64.TRYWAIT P2, [UR51+0x60], R3 ;  /* 0x00006003ff0075a7 */ /* 0x000e620008040173 */
[----:B------:R-:W-:Y:S01]  /*2b40*/  MOV R7, RZ ;  /* 0x000000ff00077202 */ /* 0x000fe20000000f00 */
[----:B-1----:R-:W-:Y:S06]  /*2b50*/  @!P2 BRA `(.L_x_54) ;  /* 0x000000ac0090a947 */ /* 0x002fec0003800000 */
.L_x_361:
[----:B------:R-:W-:Y:S05]  /*2b60*/  BSYNC B1 ;  /* 0x0000000000017941 */ /* 0x000fea0003800000 */
.L_x_53:
[----:B------:R-:W-:Y:S01]  /*2b70*/  IMAD.MOV.U32 R6, RZ, RZ, RZ ;  /* 0x000000ffff067224 */ /* 0x000fe200078e00ff */
[----:B-1----:R-:W-:Y:S02]  /*2b80*/  CS2R R4, SRZ ;  /* 0x0000000000047805 */ /* 0x002fe4000001ff00 */
[----:B------:R-:W-:Y:S02]  /*2b90*/  MOV R10, RZ ;  /* 0x000000ff000a7202 */ /* 0x000fe40000000f00 */
[----:B------:R-:W-:Y:S02]  /*2ba0*/  CS2R R8, SRZ ;  /* 0x0000000000087805 */ /* 0x000fe4000001ff00 */
[----:B------:R-:W-:Y:S01]  /*2bb0*/  @!P1 LEA R3, R97, R0, 0x1 ;  /* 0x0000000061039211 */ /* 0x000fe200078e08ff */
[----:B------:R-:W-:Y:S05]  /*2bc0*/  @!P1 WARPSYNC.ALL ;  /* 0x0000000000009948 */ /* 0x000fea0003800000 */
[----:B------:R1:W2:Y:S01]  /*2bd0*/  @!P1 LDSM.16.M88.4 R4, [R0+0x200] ;  /* 0x000200000004983b */ /* 0x0002a20000000200 */
[----:B------:R-:W-:-:S03]  /*2be0*/  IMAD.MOV.U32 R14, RZ, RZ, 0x1 ;  /* 0x00000001ff0e7424 */ /* 0x000fc600078e00ff */
[----:B------:R1:W3:Y:S04]  /*2bf0*/  @!P1 LDSM.16.M88.4 R8, [R3+0x200] ;  /* 0x000200000308983b */ /* 0x0002e80000000200 */
.L_x_51:
[----:B------:R-:W-:Y:S05]  /*2c00*/  BSYNC B0 ;  /* 0x0000000000007941 */ /* 0x000fea0003800000 */
.L_x_50:
[--C-:B-12---:R-:W-:Y:S02]  /*2c10*/  HADD2.F32 R0, -RZ, R4.reuse.H0_H0 ;  /* 0x20000004ff007230 */ /* 0x106fe40000004100 */
[C---:B-----5:R-:W-:Y:S01]  /*2c20*/  FMUL R24, R92.reuse, R24 ;  /* 0x000000185c187220 */ /* 0x060fe20000400000 */
[----:B------:R-:W-:Y:S02]  /*2c30*/  HADD2.F32 R20, -RZ, R4.H1_H1 ;  /* 0x30000004ff147230 */ /* 0x000fe40000004100 */
[----:B------:R-:W-:Y:S01]  /*2c40*/  FMUL R25, R92, R25 ;  /* 0x000000195c197220 */ /* 0x000fe20000400000 */
[----:B------:R-:W-:Y:S01]  /*2c50*/  MOV R123, 0x3bbb989d ;  /* 0x3bbb989d007b7802 */ /* 0x000fe20000000f00 */
[C---:B------:R-:W-:Y:S01]  /*2c60*/  FFMA R15, R91.reuse, R0, R24 ;  /* 0x000000005b0f7223 */ /* 0x040fe20000000018 */
[----:B------:R-:W-:Y:S02]  /*2c70*/  HADD2.F32 R0, -RZ, R6.H0_H0 ;  /* 0x20000006ff007230 */ /* 0x000fe40000004100 */
[----:B------:R-:W-:Y:S01]  /*2c80*/  FFMA R20, R91, R20, R25 ;  /* 0x000000145b147223 */ /* 0x000fe20000000019 */
[----:B------:R-:W-:-:S02]  /*2c90*/  HADD2.F32 R22, -RZ, R5.H1_H1 ;  /* 0x30000005ff167230 */ /* 0x000fc40000004100 */
[C---:B------:R-:W-:Y:S01]  /*2ca0*/  FMUL R28, R92.reuse, R28 ;  /* 0x0000001c5c1c7220 */ /* 0x040fe20000400000 */
[----:B------:R-:W-:Y:S01]  /*2cb0*/  FMUL R27, R92, R27 ;  /* 0x0000001b5c1b7220 */ /* 0x000fe20000400000 */
[----:B------:R-:W-:Y:S01]  /*2cc0*/  MOV R124, 0x437c0000 ;  /* 0x437c0000007c7802 */ /* 0x000fe20000000f00 */
[----:B------:R-:W-:Y:S02]  /*2cd0*/  HADD2.F32 R12, -RZ, R5.H0_H0 ;  /* 0x20000005ff0c7230 */ /* 0x000fe40000004100 */
[C---:B------:R-:W-:Y:S01]  /*2ce0*/  FFMA R23, R91.reuse, R0, R28 ;  /* 0x000000005b177223 */ /* 0x040fe2000000001c */
[----:B------:R-:W-:Y:S01]  /*2cf0*/  FFMA.SAT R13, -R20, R123, 0.5 ;  /* 0x3f000000140d7423 */ /* 0x000fe2000000217b */
[C---:B------:R-:W-:Y:S01]  /*2d00*/  FMUL R21, R92.reuse, R26 ;  /* 0x0000001a5c157220 */ /* 0x040fe20000400000 */
[----:B------:R-:W-:Y:S01]  /*2d10*/  FFMA R22, R91, R22, R27 ;  /* 0x000000165b167223 */ /* 0x000fe2000000001b */
[----:B---3--:R-:W-:Y:S02]  /*2d20*/  HADD2.F32 R0, -RZ, R8.H0_H0 ;  /* 0x20000008ff007230 */ /* 0x008fe40000004100 */
[----:B------:R-:W-:Y:S01]  /*2d30*/  FMUL R27, R92, R32 ;  /* 0x000000205c1b7220 */ /* 0x000fe20000400000 */
[----:B------:R-:W-:-:S02]  /*2d40*/  HADD2.F32 R24, -RZ, R6.H1_H1 ;  /* 0x30000006ff187230 */ /* 0x000fc40000004100 */
[C---:B------:R-:W-:Y:S01]  /*2d50*/  FMUL R29, R92.reuse, R29 ;  /* 0x0000001d5c1d7220 */ /* 0x040fe20000400000 */
[----:B------:R-:W-:Y:S01]  /*2d60*/  FFMA.RM R13, R13, R124, 12582913 ;  /* 0x4b4000010d0d7423 */ /* 0x000fe2000000407c */
[C---:B------:R-:W-:Y:S01]  /*2d70*/  FFMA R21, R91.reuse, R12, R21 ;  /* 0x0000000c5b157223 */ /* 0x040fe20000000015 */
[C---:B------:R-:W-:Y:S01]  /*2d80*/  FFMA R27, R91.reuse, R0, R27 ;  /* 0x000000005b1b7223 */ /* 0x040fe2000000001b */
[----:B------:R-:W-:Y:S02]  /*2d90*/  HADD2.F32 R28, -RZ, R8.H1_H1 ;  /* 0x30000008ff1c7230 */ /* 0x000fe40000004100 */
[----:B------:R-:W-:Y:S01]  /*2da0*/  FFMA R24, R91, R24, R29 ;  /* 0x000000185b187223 */ /* 0x000fe2000000001d */
[C---:B------:R-:W-:Y:S01]  /*2db0*/  FMUL R0, R92.reuse, R33 ;  /* 0x000000215c007220 */ /* 0x040fe20000400000 */
[----:B------:R-:W-:Y:S01]  /*2dc0*/  FMUL R25, R92, R30 ;  /* 0x0000001e5c197220 */ /* 0x000fe20000400000 */
[----:B------:R-:W-:Y:S01]  /*2dd0*/  FADD R29, R13, -12583039 ;  /* 0xcb40007f0d1d7421 */ /* 0x000fe20000000000 */
[----:B------:R-:W-:-:S02]  /*2de0*/  HADD2.F32 R12, -RZ, R7.H0_H0 ;  /* 0x20000007ff0c7230 */ /* 0x000fc40000004100 */
[----:B------:R-:W-:Y:S01]  /*2df0*/  FFMA.SAT R30, -R21, R123, 0.5 ;  /* 0x3f000000151e7423 */ /* 0x000fe2000000217b */
[C---:B------:R-:W-:Y:S01]  /*2e00*/  FFMA R28, R91.reuse, R28, R0 ;  /* 0x0000001c5b1c7223 */ /* 0x040fe20000000000 */
[----:B------:R-:W-:Y:S01]  /*2e10*/  FFMA R29, -R20, 1.4426950216293334961, -R29 ;  /* 0x3fb8aa3b141d7823 */ /* 0x000fe2000000091d */
[----:B------:R-:W-:Y:S02]  /*2e20*/  HADD2.F32 R0, -RZ, R9.H0_H0 ;  /* 0x20000009ff007230 */ /* 0x000fe40000004100 */
[----:B------:R-:W-:Y:S01]  /*2e30*/  FFMA.RM R101, R30, R124, 12582913 ;  /* 0x4b4000011e657423 */ /* 0x000fe2000000407c */
[C---:B------:R-:W-:Y:S01]  /*2e40*/  FMUL R34, R92.reuse, R34 ;  /* 0x000000225c227220 */ /* 0x040fe20000400000 */
[----:B------:R-:W-:Y:S01]  /*2e50*/  FFMA R25, R91, R12, R25 ;  /* 0x0000000c5b197223 */ /* 0x000fe20000000019 */
[----:B------:R-:W-:Y:S01]  /*2e60*/  FMUL R12, R92, R31 ;  /* 0x0000001f5c0c7220 */ /* 0x000fe20000400000 */
[----:B------:R-:W-:Y:S01]  /*2e70*/  FFMA R31, -R20, 1.925963033500011079e-08, R29 ;  /* 0x32a57060141f7823 */ /* 0x000fe2000000011d */
[----:B------:R-:W-:Y:S01]  /*2e80*/  FADD R30, R101, -12583039 ;  /* 0xcb40007f651e7421 */ /* 0x000fe20000000000 */
[----:B------:R-:W-:Y:S01]  /*2e90*/  FFMA R29, R91, R0, R34 ;  /* 0x000000005b1d7223 */ /* 0x000fe20000000022 */
[-C--:B------:R-:W-:Y:S01]  /*2ea0*/  FFMA.SAT R0, -R23, R123.reuse, 0.5 ;  /* 0x3f00000017007423 */ /* 0x080fe2000000217b */
[----:B------:R-:W-:Y:S01]  /*2eb0*/  FFMA.SAT R32, -R22, R123, 0.5 ;  /* 0x3f00000016207423 */ /* 0x000fe2000000217b */
[----:B------:R-:W-:Y:S01]  /*2ec0*/  FFMA R30, -R21, 1.4426950216293334961, -R30 ;  /* 0x3fb8aa3b151e7823 */ /* 0x000fe2000000091e */
[----:B------:R-:W-:-:S02]  /*2ed0*/  HADD2.F32 R26, -RZ, R7.H1_H1 ;  /* 0x30000007ff1a7230 */ /* 0x000fc40000004100 */
[-C--:B------:R-:W-:Y:S01]  /*2ee0*/  FFMA.RM R108, R0, R124.reuse, 12582913 ;  /* 0x4b400001006c7423 */ /* 0x080fe2000000407c */
[----:B------:R-:W-:Y:S01]  /*2ef0*/  FMUL R0, R92, R35 ;  /* 0x000000235c007220 */ /* 0x000fe20000400000 */
[-C--:B------:R-:W-:Y:S01]  /*2f00*/  FFMA.RM R103, R32, R124.reuse, 12582913 ;  /* 0x4b40000120677423 */ /* 0x080fe2000000407c */
[-C--:B------:R-:W-:Y:S01]  /*2f10*/  FFMA.SAT R35, -R24, R123.reuse, 0.5 ;  /* 0x3f00000018237423 */ /* 0x080fe2000000217b */
[----:B------:R-:W-:Y:S01]  /*2f20*/  FFMA R32, -R21, 1.925963033500011079e-08, R30 ;  /* 0x32a5706015207823 */ /* 0x000fe2000000011e */
[----:B------:R-:W-:Y:S01]  /*2f30*/  HADD2.F32 R30, -RZ, R9.H1_H1 ;  /* 0x30000009ff1e7230 */ /* 0x000fe20000004100 */
[----:B------:R1:W-:Y:S01]  /*2f40*/  MUFU.EX2 R100, R31 ;  /* 0x0000001f00647308 */ /* 0x0003e20000000800 */
[----:B------:R-:W-:Y:S01]  /*2f50*/  FFMA.RM R109, R35, R124, 12582913 ;  /* 0x4b400001236d7423 */ /* 0x000fe2000000407c */
[-C--:B------:R-:W-:Y:S01]  /*2f60*/  FFMA.SAT R35, -R25, R123.reuse, 0.5 ;  /* 0x3f00000019237423 */ /* 0x080fe2000000217b */
[----:B------:R-:W-:Y:S01]  /*2f70*/  FFMA.SAT R3, -R15, R123, 0.5 ;  /* 0x3f0000000f037423 */ /* 0x000fe2000000217b */
[----:B------:R-:W-:Y:S01]  /*2f80*/  FFMA R30, R91, R30, R0 ;  /* 0x0000001e5b1e7223 */ /* 0x000fe20000000000 */
[----:B------:R-:W-:-:S02]  /*2f90*/  HADD2.F32 R0, -RZ, R10.H0_H0 ;  /* 0x2000000aff007230 */ /* 0x000fc40000004100 */
[----:B------:R-:W-:Y:S01]  /*2fa0*/  FMUL R36, R92, R36 ;  /* 0x000000245c247220 */ /* 0x000fe20000400000 */
[----:B------:R-:W-:Y:S01]  /*2fb0*/  FADD R33, R103, -12583039 ;  /* 0xcb40007f67217421 */ /* 0x000fe20000000000 */
[----:B------:R-:W-:Y:S01]  /*2fc0*/  FFMA.RM R110, R35, R124, 12582913 ;  /* 0x4b400001236e7423 */ /* 0x000fe2000000407c */
[----:B-1----:R-:W-:Y:S01]  /*2fd0*/  FADD R31, R109, -12583039 ;  /* 0xcb40007f6d1f7421 */ /* 0x002fe20000000000 */
[----:B------:R-:W-:Y:S01]  /*2fe0*/  FFMA R26, R91, R26, R12 ;  /* 0x0000001a5b1a7223 */ /* 0x000fe2000000000c */
[----:B------:R-:W-:Y:S01]  /*2ff0*/  FFMA.RM R3, R3, R124, 12582913 ;  /* 0x4b40000103037423 */ /* 0x000fe2000000407c */
[----:B------:R-:W-:Y:S01]  /*3000*/  FFMA R33, -R22, 1.4426950216293334961, -R33 ;  /* 0x3fb8aa3b16217823 */ /* 0x000fe20000000921 */
[----:B------:R-:W-:Y:S01]  /*3010*/  FFMA R111, -R24, 1.4426950216293334961, -R31 ;  /* 0x3fb8aa3b186f7823 */ /* 0x000fe2000000091f */
[----:B------:R-:W-:Y:S01]  /*3020*/  FFMA R31, R91, R0, R36 ;  /* 0x000000005b1f7223 */ /* 0x000fe20000000024 */
[----:B------:R-:W-:Y:S01]  /*3030*/  FADD R0, R110, -12583039 ;  /* 0xcb40007f6e007421 */ /* 0x000fe20000000000 */
[----:B------:R-:W-:Y:S01]  /*3040*/  FADD R34, R108, -12583039 ;  /* 0xcb40007f6c227421 */ /* 0x000fe20000000000 */
[----:B------:R-:W-:Y:S01]  /*3050*/  FFMA.SAT R36, -R26, R123, 0.5 ;  /* 0x3f0000001a247423 */ /* 0x000fe2000000217b */
[----:B------:R-:W-:Y:S01]  /*3060*/  FADD R12, R3, -12583039 ;  /* 0xcb40007f030c7421 */ /* 0x000fe20000000000 */
[----:B------:R-:W-:Y:S01]  /*3070*/  FFMA R33, -R22, 1.925963033500011079e-08, R33 ;  /* 0x32a5706016217823 */ /* 0x000fe20000000121 */
[----:B------:R-:W-:Y:S01]  /*3080*/  FFMA R112, -R25, 1.4426950216293334961, -R0 ;  /* 0x3fb8aa3b19707823 */ /* 0x000fe20000000900 */
[----:B------:R-:W-:Y:S01]  /*3090*/  FFMA R34, -R23, 1.4426950216293334961, -R34 ;  /* 0x3fb8aa3b17227823 */ /* 0x000fe20000000922 */
[-C--:B------:R-:W-:Y:S01]  /*30a0*/  FFMA.RM R113, R36, R124.reuse, 12582913 ;  /* 0x4b40000124717423 */ /* 0x080fe2000000407c */
[----:B------:R-:W-:Y:S01]  /*30b0*/  FMUL R0, R92, R37 ;  /* 0x000000255c007220 */ /* 0x000fe20000400000 */
[----:B------:R-:W-:Y:S01]  /*30c0*/  FFMA R12, -R15, 1.4426950216293334961, -R12 ;  /* 0x3fb8aa3b0f0c7823 */ /* 0x000fe2000000090c */
[----:B------:R1:W-:Y:S01]  /*30d0*/  MUFU.EX2 R102, R32 ;  /* 0x0000002000667308 */ /* 0x0003e20000000800 */
[----:B------:R-:W-:Y:S01]  /*30e0*/  FFMA.SAT R37, -R27, R123, 0.5 ;  /* 0x3f0000001b257423 */ /* 0x000fe2000000217b */
[----:B------:R-:W-:Y:S01]  /*30f0*/  FFMA R34, -R23, 1.925963033500011079e-08, R34 ;  /* 0x32a5706017227823 */ /* 0x000fe20000000122 */
[----:B------:R-:W-:Y:S01]  /*3100*/  FFMA R12, -R15, 1.925963033500011079e-08, R12 ;  /* 0x32a570600f0c7823 */ /* 0x000fe2000000010c */
[----:B------:R-:W-:Y:S01]  /*3110*/  FFMA R111, -R24, 1.925963033500011079e-08, R111 ;  /* 0x32a57060186f7823 */ /* 0x000fe2000000016f */
[----:B------:R-:W-:Y:S01]  /*3120*/  FFMA.RM R115, R37, R124, 12582913 ;  /* 0x4b40000125737423 */ /* 0x000fe2000000407c */
[----:B------:R-:W-:Y:S01]  /*3130*/  FMUL R38, R92, R38 ;  /* 0x000000265c267220 */ /* 0x000fe20000400000 */
[----:B------:R-:W-:Y:S01]  /*3140*/  FFMA R112, -R25, 1.925963033500011079e-08, R112 ;  /* 0x32a5706019707823 */ /* 0x000fe20000000170 */
[----:B------:R2:W-:Y:S01]  /*3150*/  MUFU.EX2 R104, R33 ;  /* 0x0000002100687308 */ /* 0x0005e20000000800 */
[----:B-1----:R-:W-:-:S02]  /*3160*/  HADD2.F32 R32, -RZ, R10.H1_H1 ;  /* 0x3000000aff207230 */ /* 0x002fc40000004100 */
[-C--:B------:R-:W-:Y:S01]  /*3170*/  FFMA.SAT R114, -R28, R123.reuse, 0.5 ;  /* 0x3f0000001c727423 */ /* 0x080fe2000000217b */
[----:B------:R-:W-:Y:S01]  /*3180*/  IMAD.SHL.U32 R3, R3, 0x800000, RZ ;  /* 0x0080000003037824 */ /* 0x000fe200078e00ff */
[----:B------:R-:W-:Y:S01]  /*3190*/  SHF.L.U32 R13, R13, 0x17, RZ ;  /* 0x000000170d0d7819 */ /* 0x000fe200000006ff */
[----:B------:R-:W-:Y:S02]  /*31a0*/  IMAD.SHL.U32 R110, R110, 0x800000, RZ ;  /* 0x008000006e6e7824 */ /* 0x000fe400078e00ff */
[----:B------:R-:W-:Y:S01]  /*31b0*/  FFMA R32, R91, R32, R0 ;  /* 0x000000205b207223 */ /* 0x000fe20000000000 */
[----:B------:R-:W-:Y:S01]  /*31c0*/  HADD2.F32 R0, -RZ, R11.H0_H0 ;  /* 0x2000000bff007230 */ /* 0x000fe20000004100 */
[----:B------:R1:W3:Y:S01]  /*31d0*/  MUFU.EX2 R35, R34 ;  /* 0x0000002200237308 */ /* 0x0002e20000000800 */
[----:B--2---:R-:W-:Y:S01]  /*31e0*/  FADD R33, R113, -12583039 ;  /* 0xcb40007f71217421 */ /* 0x004fe20000000000 */
[----:B------:R-:W-:Y:S01]  /*31f0*/  FFMA.SAT R120, -R32, R123, 0.5 ;  /* 0x3f00000020787423 */ /* 0x000fe2000000217b */
[-C--:B------:R-:W-:Y:S01]  /*3200*/  FFMA.RM R116, R114, R124.reuse, 12582913 ;  /* 0x4b40000172747423 */ /* 0x080fe2000000407c */
[----:B------:R-:W-:Y:S01]  /*3210*/  SHF.L.U32 R109, R109, 0x17, RZ ;  /* 0x000000176d6d7819 */ /* 0x000fe200000006ff */
[----:B------:R-:W-:Y:S01]  /*3220*/  FFMA R33, -R26, 1.4426950216293334961, -R33 ;  /* 0x3fb8aa3b1a217823 */ /* 0x000fe20000000921 */
[----:B------:R-:W-:Y:S01]  /*3230*/  FFMA.RM R121, R120, R124, 12582913 ;  /* 0x4b40000178797423 */ /* 0x000fe2000000407c */
[----:B------:R-:W-:Y:S01]  /*3240*/  FADD R117, R116, -12583039 ;  /* 0xcb40007f74757421 */ /* 0x000fe20000000000 */
[----:B------:R-:W2:Y:S01]  /*3250*/  MUFU.EX2 R12, R12 ;  /* 0x0000000c000c7308 */ /* 0x000ea20000000800 */
[----:B-1----:R-:W-:Y:S01]  /*3260*/  FADD R34, R115, -12583039 ;  /* 0xcb40007f73227421 */ /* 0x002fe20000000000 */
[----:B------:R-:W-:Y:S01]  /*3270*/  SHF.L.U32 R108, R108, 0x17, RZ ;  /* 0x000000176c6c7819 */ /* 0x000fe200000006ff */
[C---:B------:R-:W-:Y:S01]  /*3280*/  FFMA R117, -R28.reuse, 1.4426950216293334961, -R117 ;  /* 0x3fb8aa3b1c757823 */ /* 0x040fe20000000975 */
[----:B------:R-:W-:Y:S01]  /*3290*/  SHF.L.U32 R101, R101, 0x17, RZ ;  /* 0x0000001765657819 */ /* 0x000fe200000006ff */
[----:B------:R-:W-:Y:S01]  /*32a0*/  FFMA R34, -R27, 1.4426950216293334961, -R34 ;  /* 0x3fb8aa3b1b227823 */ /* 0x000fe20000000922 */
[----:B------:R-:W-:Y:S01]  /*32b0*/  SHF.L.U32 R113, R113, 0x17, RZ ;  /* 0x0000001771717819 */ /* 0x000fe200000006ff */
[----:B------:R-:W-:Y:S01]  /*32c0*/  FFMA R117, -R28, 1.925963033500011079e-08, R117 ;  /* 0x32a570601c757823 */ /* 0x000fe20000000175 */
[----:B------:R1:W4:Y:S01]  /*32d0*/  MUFU.EX2 R36, R111 ;  /* 0x0000006f00247308 */ /* 0x0003220000000800 */
[----:B---3--:R-:W-:Y:S01]  /*32e0*/  FFMA R129, R108, R35, 1 ;  /* 0x3f8000006c817423 */ /* 0x008fe20000000023 */
[----:B------:R-:W-:Y:S01]  /*32f0*/  SHF.L.U32 R115, R115, 0x17, RZ ;  /* 0x0000001773737819 */ /* 0x000fe200000006ff */
[----:B------:R-:W-:Y:S01]  /*3300*/  IMAD.SHL.U32 R116, R116, 0x800000, RZ ;  /* 0x0080000074747824 */ /* 0x000fe200078e00ff */
[----:B------:R-:W-:Y:S01]  /*3310*/  BSSY B1, `(.L_x_55) ;  /* 0x0000050000017945 */ /* 0x000fe20003800000 */
[----:B------:R-:W-:-:S02]  /*3320*/  IMAD.SHL.U32 R103, R103, 0x800000, RZ ;  /* 0x0080000067677824 */ /* 0x000fc400078e00ff */
[----:B------:R-:W-:Y:S01]  /*3330*/  FFMA R127, R101, R102, 1 ;  /* 0x3f800000657f7423 */ /* 0x000fe20000000066 */
[----:B------:R3:W4:Y:S01]  /*3340*/  MUFU.EX2 R37, R112 ;  /* 0x0000007000257308 */ /* 0x0007220000000800 */
[----:B-1----:R-:W-:Y:S01]  /*3350*/  FFMA R111, -R26, 1.925963033500011079e-08, R33 ;  /* 0x32a570601a6f7823 */ /* 0x002fe20000000121 */
[----:B------:R-:W-:Y:S01]  /*3360*/  FFMA R33, R91, R0, R38 ;  /* 0x000000005b217223 */ /* 0x000fe20000000026 */
[-C--:B------:R-:W-:Y:S01]  /*3370*/  FFMA.SAT R0, -R29, R123.reuse, 0.5 ;  /* 0x3f0000001d007423 */ /* 0x080fe2000000217b */
[----:B------:R-:W-:Y:S01]  /*3380*/  FFMA R38, -R27, 1.925963033500011079e-08, R34 ;  /* 0x32a570601b267823 */ /* 0x000fe20000000122 */
[----:B------:R-:W-:Y:S02]  /*3390*/  HADD2.F32 R34, -RZ, R11.H1_H1 ;  /* 0x3000000bff227230 */ /* 0x000fe40000004100 */
[----:B------:R-:W-:Y:S01]  /*33a0*/  FFMA.SAT R122, -R33, R123, 0.5 ;  /* 0x3f000000217a7423 */ /* 0x000fe2000000217b */
[----:B--2---:R-:W-:Y:S01]  /*33b0*/  FFMA R125, R3, R12, 1 ;  /* 0x3f800000037d7423 */ /* 0x004fe2000000000c */
[----:B------:R1:W2:Y:S01]  /*33c0*/  MUFU.EX2 R114, R111 ;  /* 0x0000006f00727308 */ /* 0x0002a20000000800 */
[----:B---3--:R-:W-:Y:S01]  /*33d0*/  FFMA.RM R112, R0, R124, 12582913 ;  /* 0x4b40000100707423 */ /* 0x008fe2000000407c */
[----:B------:R-:W-:Y:S01]  /*33e0*/  FMUL R0, R92, R39 ;  /* 0x000000275c007220 */ /* 0x000fe20000400000 */
[-C--:B------:R-:W-:Y:S01]  /*33f0*/  FFMA.SAT R39, -R30, R123.reuse, 0.5 ;  /* 0x3f0000001e277423 */ /* 0x080fe2000000217b */
[----:B------:R-:W-:Y:S01]  /*3400*/  FADD R3, R121, -12583039 ;  /* 0xcb40007f79037421 */ /* 0x000fe20000000000 */
[----:B------:R-:W-:Y:S01]  /*3410*/  FADD R118, R112, -12583039 ;  /* 0xcb40007f70767421 */ /* 0x000fe20000000000 */
[----:B------:R-:W-:Y:S01]  /*3420*/  FFMA R34, R91, R34, R0 ;  /* 0x000000225b227223 */ /* 0x000fe20000000000 */
[-C--:B------:R-:W-:Y:S01]  /*3430*/  FFMA.RM R0, R39, R124.reuse, 12582913 ;  /* 0x4b40000127007423 */ /* 0x080fe2000000407c */
[-C--:B------:R-:W-:Y:S01]  /*3440*/  FFMA.RM R122, R122, R124.reuse, 12582913 ;  /* 0x4b4000017a7a7423 */ /* 0x080fe2000000407c */
[-C--:B-1----:R-:W-:Y:S01]  /*3450*/  FFMA.SAT R111, -R31, R123.reuse, 0.5 ;  /* 0x3f0000001f6f7423 */ /* 0x082fe2000000217b */
[----:B------:R-:W-:Y:S01]  /*3460*/  FFMA R118, -R29, 1.4426950216293334961, -R118 ;  /* 0x3fb8aa3b1d767823 */ /* 0x000fe20000000976 */
[----:B------:R-:W-:Y:S01]  /*3470*/  FADD R39, R0, -12583039 ;  /* 0xcb40007f00277421 */ /* 0x000fe20000000000 */
[----:B------:R-:W-:Y:S01]  /*3480*/  FFMA.SAT R123, -R34, R123, 0.5 ;  /* 0x3f000000227b7423 */ /* 0x000fe2000000217b */
[-C--:B------:R-:W-:Y:S01]  /*3490*/  FFMA.RM R119, R111, R124.reuse, 12582913 ;  /* 0x4b4000016f777423 */ /* 0x080fe2000000407c */
[----:B------:R-:W-:Y:S01]  /*34a0*/  FFMA R118, -R29, 1.925963033500011079e-08, R118 ;  /* 0x32a570601d767823 */ /* 0x000fe20000000176 */
[----:B------:R-:W-:Y:S01]  /*34b0*/  FFMA R111, -R30, 1.4426950216293334961, -R39 ;  /* 0x3fb8aa3b1e6f7823 */ /* 0x000fe20000000927 */
[----:B------:R-:W-:Y:S01]  /*34c0*/  FFMA.RM R123, R123, R124, 12582913 ;  /* 0x4b4000017b7b7423 */ /* 0x000fe2000000407c */
[----:B------:R-:W-:Y:S01]  /*34d0*/  FADD R120, R119, -12583039 ;  /* 0xcb40007f77787421 */ /* 0x000fe20000000000 */
[----:B------:R-:W-:Y:S01]  /*34e0*/  FFMA R3, -R32, 1.4426950216293334961, -R3 ;  /* 0x3fb8aa3b20037823 */ /* 0x000fe20000000903 */
[----:B------:R1:W-:Y:S01]  /*34f0*/  MUFU.EX2 R39, R118 ;  /* 0x0000007600277308 */ /* 0x0003e20000000800 */
[----:B------:R-:W-:Y:S01]  /*3500*/  FADD R12, R122, -12583039 ;  /* 0xcb40007f7a0c7421 */ /* 0x000fe20000000000 */
[----:B------:R-:W-:Y:S01]  /*3510*/  FFMA R120, -R31, 1.4426950216293334961, -R120 ;  /* 0x3fb8aa3b1f787823 */ /* 0x000fe20000000978 */
[----:B------:R-:W-:Y:S01]  /*3520*/  FFMA R3, -R32, 1.925963033500011079e-08, R3 ;  /* 0x32a5706020037823 */ /* 0x000fe20000000103 */
[----:B------:R-:W-:Y:S01]  /*3530*/  FFMA R111, -R30, 1.925963033500011079e-08, R111 ;  /* 0x32a570601e6f7823 */ /* 0x000fe2000000016f */
[----:B----4-:R-:W-:Y:S01]  /*3540*/  FFMA R126, R109, R36, 1 ;  /* 0x3f8000006d7e7423 */ /* 0x010fe20000000024 */
[----:B------:R-:W-:Y:S01]  /*3550*/  FFMA R120, -R31, 1.925963033500011079e-08, R120 ;  /* 0x32a570601f787823 */ /* 0x000fe20000000178 */
[----:B------:R-:W-:Y:S01]  /*3560*/  SHF.L.U32 R119, R119, 0x17, RZ ;  /* 0x0000001777777819 */ /* 0x000fe200000006ff */
[----:B------:R-:W3:Y:S01]  /*3570*/  MUFU.EX2 R117, R117 ;  /* 0x0000007500757308 */ /* 0x000ee20000000800 */
[----:B-1----:R-:W-:Y:S01]  /*3580*/  FFMA R118, R13, R100, 1 ;  /* 0x3f8000000d767423 */ /* 0x002fe20000000064 */
[----:B------:R-:W-:Y:S01]  /*3590*/  FADD R13, R123, -12583039 ;  /* 0xcb40007f7b0d7421 */ /* 0x000fe20000000000 */
[C---:B------:R-:W-:Y:S01]  /*35a0*/  FFMA R100, -R33.reuse, 1.4426950216293334961, -R12 ;  /* 0x3fb8aa3b21647823 */ /* 0x040fe2000000090c */
[----:B------:R-:W-:Y:S01]  /*35b0*/  FFMA R131, R110, R37, 1 ;  /* 0x3f8000006e837423 */ /* 0x000fe20000000025 */
[----:B------:R-:W-:Y:S01]  /*35c0*/  SHF.L.U32 R112, R112, 0x17, RZ ;  /* 0x0000001770707819 */ /* 0x000fe200000006ff */
[C---:B------:R-:W-:Y:S01]  /*35d0*/  FFMA R13, -R34.reuse, 1.4426950216293334961, -R13 ;  /* 0x3fb8aa3b220d7823 */ /* 0x040fe2000000090d */
[----:B------:R-:W-:Y:S01]  /*35e0*/  FFMA R100, -R33, 1.925963033500011079e-08, R100 ;  /* 0x32a5706021647823 */ /* 0x000fe20000000164 */
[----:B------:R1:W-:Y:S01]  /*35f0*/  MUFU.EX2 R12, R3 ;  /* 0x00000003000c7308 */ /* 0x0003e20000000800 */
[----:B------:R-:W-:Y:S01]  /*3600*/  SHF.L.U32 R121, R121, 0x17, RZ ;  /* 0x0000001779797819 */ /* 0x000fe200000006ff */
[----:B------:R-:W-:Y:S01]  /*3610*/  FFMA R13, -R34, 1.925963033500011079e-08, R13 ;  /* 0x32a57060220d7823 */ /* 0x000fe2000000010d */
[----:B------:R-:W-:Y:S01]  /*3620*/  SHF.L.U32 R35, R123, 0x17, RZ ;  /* 0x000000177b237819 */ /* 0x000fe200000006ff */
[----:B------:R-:W-:-:S02]  /*3630*/  IMAD.SHL.U32 R0, R0, 0x800000, RZ ;  /* 0x0080000000007824 */ /* 0x000fc400078e00ff */
[----:B------:R-:W-:Y:S01]  /*3640*/  FFMA R124, R103, R104, 1 ;  /* 0x3f800000677c7423 */ /* 0x000fe20000000068 */
[----:B------:R-:W-:Y:S02]  /*3650*/  IMAD.SHL.U32 R37, R122, 0x800000, RZ ;  /* 0x008000007a257824 */ /* 0x000fe400078e00ff */
[----:B--2---:R-:W-:Y:S01]  /*3660*/  FFMA R114, R113, R114, 1 ;  /* 0x3f80000071727423 */ /* 0x004fe20000000072 */
[----:B------:R-:W2:Y:S01]  /*3670*/  MUFU.EX2 R120, R120 ;  /* 0x0000007800787308 */ /* 0x000ea20000000800 */
[----:B-1----:R-:W-:Y:S01]  /*3680*/  IADD3 R3, R125, 0x1800000, RZ ;  /* 0x018000007d037810 */ /* 0x002fe20007ffe0ff */
[----:B---3--:R-:W-:Y:S01]  /*3690*/  FFMA R116, R116, R117, 1 ;  /* 0x3f80000074747423 */ /* 0x008fe20000000075 */
[----:B------:R-:W-:Y:S02]  /*36a0*/  FFMA R117, R112, R39, 1 ;  /* 0x3f80000070757423 */ /* 0x000fe40000000027 */
[----:B------:R-:W-:-:S03]  /*36b0*/  LOP3.LUT R3, R3, 0x7f800000, RZ, 0xc0, !PT ;  /* 0x7f80000003037812 */ /* 0x000fc600078ec0ff */
[----:B------:R-:W1:Y:S01]  /*36c0*/  MUFU.EX2 R38, R38 ;  /* 0x0000002600267308 */ /* 0x000e620000000800 */
[----:B------:R-:W-:-:S07]  /*36d0*/  ISETP.GT.U32.AND P2, PT, R3, 0x1ffffff, PT ;  /* 0x01ffffff0300780c */ /* 0x000fce0003f44070 */
[----:B------:R-:W3:Y:S01]  /*36e0*/  MUFU.EX2 R111, R111 ;  /* 0x0000006f006f7308 */ /* 0x000ee20000000800 */
[----:B--2---:R-:W-:Y:S01]  /*36f0*/  FFMA R119, R119, R120, 1 ;  /* 0x3f80000077777423 */ /* 0x004fe20000000078 */
[----:B------:R-:W-:-:S06]  /*3700*/  FFMA R120, R121, R12, 1 ;  /* 0x3f80000079787423 */ /* 0x000fcc000000000c */
[----:B------:R-:W2:Y:S01]  /*3710*/  MUFU.EX2 R100, R100 ;  /* 0x0000006400647308 */ /* 0x000ea20000000800 */
[----:B-1----:R-:W-:-:S07]  /*3720*/  FFMA R115, R115, R38, 1 ;  /* 0x3f80000073737423 */ /* 0x002fce0000000026 */
[----:B------:R-:W1:Y:S01]  /*3730*/  MUFU.EX2 R36, R13 ;  /* 0x0000000d00247308 */ /* 0x000e620000000800 */
[----:B---3--:R-:W-:Y:S01]  /*3740*/  FFMA R122, R0, R111, 1 ;  /* 0x3f800000007a7423 */ /* 0x008fe2000000006f */
[----:B--2---:R-:W-:Y:S01]  /*3750*/  FFMA R37, R37, R100, 1 ;  /* 0x3f80000025257423 */ /* 0x004fe20000000064 */
[----:B-1----:R-:W-:Y:S01]  /*3760*/  FFMA R35, R35, R36, 1 ;  /* 0x3f80000023237423 */ /* 0x002fe20000000024 */
[----:B------:R-:W-:Y:S06]  /*3770*/  @P2 BRA `(.L_x_56) ;  /* 0x0000000000142947 */ /* 0x000fec0003800000 */
[----:B------:R-:W-:Y:S02]  /*3780*/  MOV R0, R125 ;  /* 0x0000007d00007202 */ /* 0x000fe40000000f00 */
[----:B------:R-:W-:-:S07]  /*3790*/  MOV R12, 0x37b0 ;  /* 0x000037b0000c7802 */ /* 0x000fce0000000f00 */
[----:B------:R-:W-:Y:S05]  /*37a0*/  CALL.REL.NOINC `($__internal_0_$__cuda_sm20_rcp_rn_f32_slowpath) ;  /* 0x000000a8003c7944 */ /* 0x000fea0003c00000 */
[----:B------:R-:W-:Y:S01]  /*37b0*/  IMAD.MOV.U32 R36, RZ, RZ, R0 ;  /* 0x000000ffff247224 */ /* 0x000fe200078e0000 */
[----:B------:R-:W-:Y:S06]  /*37c0*/  BRA `(.L_x_57) ;  /* 0x0000000000107947 */ /* 0x000fec0003800000 */
.L_x_56:
[----:B------:R-:W1:Y:S02]  /*37d0*/  MUFU.RCP R36, R125 ;  /* 0x0000007d00247308 */ /* 0x000e640000001000 */
[----:B-1----:R-:W-:-:S04]  /*37e0*/  FFMA R0, R125, R36, -1 ;  /* 0xbf8000007d007423 */ /* 0x002fc80000000024 */
[----:B------:R-:W-:-:S04]  /*37f0*/  FADD.FTZ R3, -R0, -RZ ;  /* 0x800000ff00037221 */ /* 0x000fc80000010100 */
[----:B------:R-:W-:-:S07]  /*3800*/  FFMA R36, R36, R3, R36 ;  /* 0x0000000324247223 */ /* 0x000fce0000000024 */
.L_x_57:
[----:B------:R-:W-:Y:S05]  /*3810*/  BSYNC B1 ;  /* 0x0000000000017941 */ /* 0x000fea0003800000 */
.L_x_55:
[----:B------:R-:W-:Y:S01]  /*3820*/  IADD3 R0, R118, 0x1800000, RZ ;  /* 0x0180000076007810 */ /* 0x000fe20007ffe0ff */
[----:B------:R-:W-:Y:S03]  /*3830*/  BSSY B1, `(.L_x_58) ;  /* 0x000000d000017945 */ /* 0x000fe60003800000 */
[----:B------:R-:W-:-:S04]  /*3840*/  LOP3.LUT R0, R0, 0x7f800000, RZ, 0xc0, !PT ;  /* 0x7f80000000007812 */ /* 0x000fc800078ec0ff */
[----:B------:R-:W-:-:S13]  /*3850*/  ISETP.GT.U32.AND P2, PT, R0, 0x1ffffff, PT ;  /* 0x01ffffff0000780c */ /* 0x000fda0003f44070 */
[----:B------:R-:W-:Y:S05]  /*3860*/  @P2 BRA `(.L_x_59) ;  /* 0x0000000000142947 */ /* 0x000fea0003800000 */
[----:B------:R-:W-:Y:S02]  /*3870*/  MOV R0, R118 ;  /* 0x0000007600007202 */ /* 0x000fe40000000f00 */
[----:B------:R-:W-:-:S07]  /*3880*/  MOV R12, 0x38a0 ;  /* 0x000038a0000c7802 */ /* 0x000fce0000000f00 */
[----:B------:R-:W-:Y:S05]  /*3890*/  CALL.REL.NOINC `($__internal_0_$__cuda_sm20_rcp_rn_f32_slowpath) ;  /* 0x000000a800007944 */ /* 0x000fea0003c00000 */
[----:B------:R-:W-:Y:S01]  /*38a0*/  IMAD.MOV.U32 R103, RZ, RZ, R0 ;  /* 0x000000ffff677224 */ /* 0x000fe200078e0000 */
[----:B------:R-:W-:Y:S06]  /*38b0*/  BRA `(.L_x_60) ;  /* 0x0000000000107947 */ /* 0x000fec0003800000 */
.L_x_59:
[----:B------:R-:W1:Y:S02]  /*38c0*/  MUFU.RCP R103, R118 ;  /* 0x0000007600677308 */ /* 0x000e640000001000 */
[----:B-1----:R-:W-:-:S04]  /*38d0*/  FFMA R0, R118, R103, -1 ;  /* 0xbf80000076007423 */ /* 0x002fc80000000067 */
[----:B------:R-:W-:-:S04]  /*38e0*/  FADD.FTZ R0, -R0, -RZ ;  /* 0x800000ff00007221 */ /* 0x000fc80000010100 */
[----:B------:R-:W-:-:S07]  /*38f0*/  FFMA R103, R103, R0, R103 ;  /* 0x0000000067677223 */ /* 0x000fce0000000067 */
.L_x_60:
[----:B------:R-:W-:Y:S05]  /*3900*/  BSYNC B1 ;  /* 0x0000000000017941 */ /* 0x000fea0003800000 */
.L_x_58:
        /* <DEDUP_REMOVED lines=10> */
.L_x_62:
[----:B------:R-:W1:Y:S02]  /*39b0*/  MUFU.RCP R108, R127 ;  /* 0x0000007f006c7308 */ /* 0x000e640000001000 */
[----:B-1----:R-:W-:-:S04]  /*39c0*/  FFMA R0, R127, R108, -1 ;  /* 0xbf8000007f007423 */ /* 0x002fc8000000006c */
[----:B------:R-:W-:-:S04]  /*39d0*/  FADD.FTZ R3, -R0, -RZ ;  /* 0x800000ff00037221 */ /* 0x000fc80000010100 */
[----:B------:R-:W-:-:S07]  /*39e0*/  FFMA R108, R108, R3, R108 ;  /* 0x000000036c6c7223 */ /* 0x000fce000000006c */
.L_x_63:
[----:B------:R-:W-:Y:S05]  /*39f0*/  BSYNC B1 ;  /* 0x0000000000017941 */ /* 0x000fea0003800000 */
.L_x_61:
        /* <DEDUP_REMOVED lines=10> */
.L_x_65:
[----:B------:R-:W1:Y:S02]  /*3aa0*/  MUFU.RCP R109, R124 ;  /* 0x0000007c006d7308 */ /* 0x000e640000001000 */
[----:B-1----:R-:W-:-:S04]  /*3ab0*/  FFMA R0, R124, R109, -1 ;  /* 0xbf8000007c007423 */ /* 0x002fc8000000006d */
[----:B------:R-:W-:-:S04]  /*3ac0*/  FADD.FTZ R0, -R0, -RZ ;  /* 0x800000ff00007221 */ /* 0x000fc80000010100 */
[----:B------:R-:W-:-:S07]  /*3ad0*/  FFMA R109, R109, R0, R109 ;  /* 0x000000006d6d7223 */ /* 0x000fce000000006d */
.L_x_66:
[----:B------:R-:W-:Y:S05]  /*3ae0*/  BSYNC B1 ;  /* 0x0000000000017941 */ /* 0x000fea0003800000 */
.L_x_64:
        /* <DEDUP_REMOVED lines=10> */
.L_x_68:
[----:B------:R-:W1:Y:S02]  /*3b90*/  MUFU.RCP R110, R129 ;  /* 0x00000081006e7308 */ /* 0x000e640000001000 */
[----:B-1----:R-:W-:-:S04]  /*3ba0*/  FFMA R0, R129, R110, -1 ;  /* 0xbf80000081007423 */ /* 0x002fc8000000006e */
[----:B------:R-:W-:-:S04]  /*3bb0*/  FADD.FTZ R3, -R0, -RZ ;  /* 0x800000ff00037221 */ /* 0x000fc80000010100 */
[----:B------:R-:W-:-:S07]  /*3bc0*/  FFMA R110, R110, R3, R110 ;  /* 0x000000036e6e7223 */ /* 0x000fce000000006e */
.L_x_69:
[----:B------:R-:W-:Y:S05]  /*3bd0*/  BSYNC B1 ;  /* 0x0000000000017941 */ /* 0x000fea0003800000 */
.L_x_67:
        /* <DEDUP_REMOVED lines=10> */
.L_x_71:
[----:B------:R-:W1:Y:S02]  /*3c80*/  MUFU.RCP R111, R126 ;  /* 0x0000007e006f7308 */ /* 0x000e640000001000 */
[----:B-1----:R-:W-:-:S04]  /*3c90*/  FFMA R0, R126, R111, -1 ;  /* 0xbf8000007e007423 */ /* 0x002fc8000000006f */
[----:B------:R-:W-:-:S04]  /*3ca0*/  FADD.FTZ R0, -R0, -RZ ;  /* 0x800000ff00007221 */ /* 0x000fc80000010100 */
[----:B------:R-:W-:-:S07]  /*3cb0*/  FFMA R111, R111, R0, R111 ;  /* 0x000000006f6f7223 */ /* 0x000fce000000006f */
.L_x_72:
[----:B------:R-:W-:Y:S05]  /*3cc0*/  BSYNC B1 ;  /* 0x0000000000017941 */ /* 0x000fea0003800000 */
.L_x_70:
        /* <DEDUP_REMOVED lines=10> */
.L_x_74:
[----:B------:R-:W1:Y:S02]  /*3d70*/  MUFU.RCP R112, R131 ;  /* 0x0000008300707308 */ /* 0x000e640000001000 */
[----:B-1----:R-:W-:-:S04]  /*3d80*/  FFMA R0, R131, R112, -1 ;  /* 0xbf80000083007423 */ /* 0x002fc80000000070 */
[----:B------:R-:W-:-:S04]  /*3d90*/  FADD.FTZ R3, -R0, -RZ ;  /* 0x800000ff00037221 */ /* 0x000fc80000010100 */
[----:B------:R-:W-:-:S07]  /*3da0*/  FFMA R112, R112, R3, R112 ;  /* 0x0000000370707223 */ /* 0x000fce0000000070 */
.L_x_75:
[----:B------:R-:W-:Y:S05]  /*3db0*/  BSYNC B1 ;  /* 0x0000000000017941 */ /* 0x000fea0003800000 */
.L_x_73:
        /* <DEDUP_REMOVED lines=8> */
[----:B------:R-:W-:Y:S01]  /*3e40*/  MOV R113, R0 ;  /* 0x0000000000717202 */ /* 0x000fe20000000f00 */
[----:B------:R-:W-:Y:S06]  /*3e50*/  BRA `(.L_x_78) ;  /* 0x0000000000107947 */ /* 0x000fec0003800000 */
.L_x_77:
[----:B------:R-:W1:Y:S02]  /*3e60*/  MUFU.RCP R113, R114 ;  /* 0x0000007200717308 */ /* 0x000e640000001000 */
[----:B-1----:R-:W-:-:S04]  /*3e70*/  FFMA R0, R114, R113, -1 ;  /* 0xbf80000072007423 */ /* 0x002fc80000000071 */
[----:B------:R-:W-:-:S04]  /*3e80*/  FADD.FTZ R0, -R0, -RZ ;  /* 0x800000ff00007221 */ /* 0x000fc80000010100 */
[----:B------:R-:W-:-:S07]  /*3e90*/  FFMA R113, R113, R0, R113 ;  /* 0x0000000071717223 */ /* 0x000fce0000000071 */
.L_x_78:
[----:B------:R-:W-:Y:S05]  /*3ea0*/  BSYNC B1 ;  /* 0x0000000000017941 */ /* 0x000fea0003800000 */
.L_x_76:
[----:B------:R-:W-:Y:S01]  /*3eb0*/  VIADD R0, R115, 0x1800000 ;  /* 0x0180000073007836 */ /* 0x000fe20000000000 */
[----:B------:R-:W-:Y:S04]  /*3ec0*/  BSSY B1, `(.L_x_79) ;  /* 0x000000d000017945 */ /* 0x000fe80003800000 */
        /* <DEDUP_REMOVED lines=8> */
.L_x_80:
[----:B------:R-:W1:Y:S02]  /*3f50*/  MUFU.RCP R114, R115 ;  /* 0x0000007300727308 */ /* 0x000e640000001000 */
[----:B-1----:R-:W-:-:S04]  /*3f60*/  FFMA R0, R115, R114, -1 ;  /* 0xbf80000073007423 */ /* 0x002fc80000000072 */
[----:B------:R-:W-:-:S04]  /*3f70*/  FADD.FTZ R3, -R0, -RZ ;  /* 0x800000ff00037221 */ /* 0x000fc80000010100 */
[----:B------:R-:W-:-:S07]  /*3f80*/  FFMA R114, R114, R3, R114 ;  /* 0x0000000372727223 */ /* 0x000fce0000000072 */
.L_x_81:
[----:B------:R-:W-:Y:S05]  /*3f90*/  BSYNC B1 ;  /* 0x0000000000017941 */ /* 0x000fea0003800000 */
.L_x_79:
[----:B------:R-:W-:Y:S01]  /*3fa0*/  IADD3 R0, R116, 0x1800000, RZ ;  /* 0x0180000074007810 */ /* 0x000fe20007ffe0ff */
[----:B------:R-:W-:Y:S03]  /*3fb0*/  BSSY B1, `(.L_x_82) ;  /* 0x000000d000017945 */ /* 0x000fe60003800000 */
[----:B------:R-:W-:-:S04]  /*3fc0*/  LOP3.LUT R0, R0, 0x7f800000, RZ, 0xc0, !PT ;  /* 0x7f80000000007812 */ /* 0x000fc800078ec0ff */
[----:B------:R-:W-:-:S13]  /*3fd0*/  ISETP.GT.U32.AND P2, PT, R0, 0x1ffffff, PT ;  /* 0x01ffffff0000780c */ /* 0x000fda0003f44070 */
[----:B------:R-:W-:Y:S05]  /*3fe0*/  @P2 BRA `(.L_x_83) ;  /* 0x0000000000142947 */ /* 0x000fea0003800000 */
[----:B------:R-:W-:Y:S01]  /*3ff0*/  IMAD.MOV.U32 R0, RZ, RZ, R116 ;  /* 0x000000ffff007224 */ /* 0x000fe200078e0074 */
[----:B------:R-:W-:-:S07]  /*4000*/  MOV R12, 0x4020 ;  /* 0x00004020000c7802 */ /* 0x000fce0000000f00 */
[----:B------:R-:W-:Y:S05]  /*4010*/  CALL.REL.NOINC `($__internal_0_$__cuda_sm20_rcp_rn_f32_slowpath) ;  /* 0x000000a000207944 */ /* 0x000fea0003c00000 */
[----:B------:R-:W-:Y:S01]  /*4020*/  MOV R115, R0 ;  /* 0x0000000000737202 */ /* 0x000fe20000000f00 */
[----:B------:R-:W-:Y:S06]  /*4030*/  BRA `(.L_x_84) ;  /* 0x0000000000107947 */ /* 0x000fec0003800000 */
.L_x_83:
[----:B------:R-:W1:Y:S02]  /*4040*/  MUFU.RCP R115, R116 ;  /* 0x0000007400737308 */ /* 0x000e640000001000 */
[----:B-1----:R-:W-:-:S04]  /*4050*/  FFMA R0, R116, R115, -1 ;  /* 0xbf80000074007423 */ /* 0x002fc80000000073 */
[----:B------:R-:W-:-:S04]  /*4060*/  FADD.FTZ R0, -R0, -RZ ;  /* 0x800000ff00007221 */ /* 0x000fc80000010100 */
[----:B------:R-:W-:-:S07]  /*4070*/  FFMA R115, R115, R0, R115 ;  /* 0x0000000073737223 */ /* 0x000fce0000000073 */
.L_x_84:
[----:B------:R-:W-:Y:S05]  /*4080*/  BSYNC B1 ;  /* 0x0000000000017941 */ /* 0x000fea0003800000 */
.L_x_82:
        /* <DEDUP_REMOVED lines=10> */
.L_x_86:
[----:B------:R-:W1:Y:S02]  /*4130*/  MUFU.RCP R116, R117 ;  /* 0x0000007500747308 */ /* 0x000e640000001000 */
[----:B-1----:R-:W-:-:S04]  /*4140*/  FFMA R0, R117, R116, -1 ;  /* 0xbf80000075007423 */ /* 0x002fc80000000074 */
[----:B------:R-:W-:-:S04]  /*4150*/  FADD.FTZ R3, -R0, -RZ ;  /* 0x800000ff00037221 */ /* 0x000fc80000010100 */
[----:B------:R-:W-:-:S07]  /*4160*/  FFMA R116, R116, R3, R116 ;  /* 0x0000000374747223 */ /* 0x000fce0000000074 */
.L_x_87:
[----:B------:R-:W-:Y:S05]  /*4170*/  BSYNC B1 ;  /* 0x0000000000017941 */ /* 0x000fea0003800000 */
.L_x_85:
        /* <DEDUP_REMOVED lines=10> */
.L_x_89:
[----:B------:R-:W1:Y:S02]  /*4220*/  MUFU.RCP R117, R122 ;  /* 0x0000007a00757308 */ /* 0x000e640000001000 */
[----:B-1----:R-:W-:-:S04]  /*4230*/  FFMA R0, R122, R117, -1 ;  /* 0xbf8000007a007423 */ /* 0x002fc80000000075 */
[----:B------:R-:W-:-:S04]  /*4240*/  FADD.FTZ R0, -R0, -RZ ;  /* 0x800000ff00007221 */ /* 0x000fc80000010100 */
[----:B------:R-:W-:-:S07]  /*4250*/  FFMA R117, R117, R0, R117 ;  /* 0x0000000075757223 */ /* 0x000fce0000000075 */
.L_x_90:
[----:B------:R-:W-:Y:S05]  /*4260*/  BSYNC B1 ;  /* 0x0000000000017941 */ /* 0x000fea0003800000 */
.L_x_88:
        /* <DEDUP_REMOVED lines=10> */
.L_x_92:
[----:B------:R-:W1:Y:S02]  /*4310*/  MUFU.RCP R118, R119 ;  /* 0x0000007700767308 */ /* 0x000e640000001000 */
[----:B-1----:R-:W-:-:S04]  /*4320*/  FFMA R0, R119, R118, -1 ;  /* 0xbf80000077007423 */ /* 0x002fc80000000076 */
[----:B------:R-:W-:-:S04]  /*4330*/  FADD.FTZ R3, -R0, -RZ ;  /* 0x800000ff00037221 */ /* 0x000fc80000010100 */
[----:B------:R-:W-:-:S07]  /*4340*/  FFMA R118, R118, R3, R118 ;  /* 0x0000000376767223 */ /* 0x000fce0000000076 */
.L_x_93:
[----:B------:R-:W-:Y:S05]  /*4350*/  BSYNC B1 ;  /* 0x0000000000017941 */ /* 0x000fea0003800000 */
.L_x_91:
        /* <DEDUP_REMOVED lines=10> */
.L_x_95:
[----:B------:R-:W1:Y:S02]  /*4400*/  MUFU.RCP R119, R120 ;  /* 0x0000007800777308 */ /* 0x000e640000001000 */
[----:B-1----:R-:W-:-:S04]  /*4410*/  FFMA R0, R120, R119, -1 ;  /* 0xbf80000078007423 */ /* 0x002fc80000000077 */
[----:B------:R-:W-:-:S04]  /*4420*/  FADD.FTZ R0, -R0, -RZ ;  /* 0x800000ff00007221 */ /* 0x000fc80000010100 */
[----:B------:R-:W-:-:S07]  /*4430*/  FFMA R119, R119, R0, R119 ;  /* 0x0000000077777223 */ /* 0x000fce0000000077 */
.L_x_96:
[----:B------:R-:W-:Y:S05]  /*4440*/  BSYNC B1 ;  /* 0x0000000000017941 */ /* 0x000fea0003800000 */
.L_x_94:
        /* <DEDUP_REMOVED lines=10> */
.L_x_98:
[----:B------:R-:W1:Y:S02]  /*44f0*/  MUFU.RCP R120, R37 ;  /* 0x0000002500787308 */ /* 0x000e640000001000 */
[----:B-1----:R-:W-:-:S04]  /*4500*/  FFMA R0, R37, R120, -1 ;  /* 0xbf80000025007423 */ /* 0x002fc80000000078 */
[----:B------:R-:W-:-:S04]  /*4510*/  FADD.FTZ R3, -R0, -RZ ;  /* 0x800000ff00037221 */ /* 0x000fc80000010100 */
[----:B------:R-:W-:-:S07]  /*4520*/  FFMA R120, R120, R3, R120 ;  /* 0x0000000378787223 */ /* 0x000fce0000000078 */
.L_x_99:
[----:B------:R-:W-:Y:S05]  /*4530*/  BSYNC B1 ;  /* 0x0000000000017941 */ /* 0x000fea0003800000 */
.L_x_97:
        /* <DEDUP_REMOVED lines=8> */
[----:B------:R-:W-:Y:S05]  /*45c0*/  BRA `(.L_x_102) ;  /* 0x0000000000107947 */ /* 0x000fea0003800000 */
.L_x_101:
[----:B------:R-:W1:Y:S02]  /*45d0*/  MUFU.RCP R0, R35 ;  /* 0x0000002300007308 */ /* 0x000e640000001000 */
[----:B-1----:R-:W-:-:S04]  /*45e0*/  FFMA R3, R35, R0, -1 ;  /* 0xbf80000023037423 */ /* 0x002fc80000000000 */
[----:B------:R-:W-:-:S04]  /*45f0*/  FADD.FTZ R3, -R3, -RZ ;  /* 0x800000ff03037221 */ /* 0x000fc80000010100 */
[----:B------:R-:W-:-:S07]  /*4600*/  FFMA R0, R0, R3, R0 ;  /* 0x0000000300007223 */ /* 0x000fce0000000000 */
.L_x_102:
[----:B------:R-:W-:Y:S05]  /*4610*/  BSYNC B1 ;  /* 0x0000000000017941 */ /* 0x000fea0003800000 */
.L_x_100:
[----:B------:R-:W-:Y:S01]  /*4620*/  FMUL R36, R15, R36 ;  /* 0x000000240f247220 */ /* 0x000fe20000400000 */
        /* <DEDUP_REMOVED lines=15> */
[----:B------:R-:W-:Y:S01]  /*4720*/  LEA R20, R93, UR51, 0x1 ;  /* 0x000000335d147c11 */ /* 0x000fe2000f8e08ff */
[----:B------:R-:W-:Y:S05]  /*4730*/  WARPSYNC.ALL ;  /* 0x0000000000007948 */ /* 0x000fea0003800000 */
[----:B------:R-:W-:Y:S01]  /*4740*/  F2FP.F16.F32.PACK_AB R36, R103, R36 ;  /* 0x000000246724723e */ /* 0x000fe200000000ff */
[----:B------:R-:W-:Y:S01]  /*4750*/  BSSY B0, `(.L_x_103) ;  /* 0x000001a000007945 */ /* 0x000fe20003800000 */
[----:B------:R-:W-:-:S02]  /*4760*/  F2FP.F16.F32.PACK_AB R37, R109, R108 ;  /* 0x0000006c6d25723e */ /* 0x000fc400000000ff */
[----:B------:R-:W-:Y:S02]  /*4770*/  F2FP.F16.F32.PACK_AB R38, R111, R110 ;  /* 0x0000006e6f26723e */ /* 0x000fe400000000ff */
[----:B------:R-:W-:Y:S02]  /*4780*/  F2FP.F16.F32.PACK_AB R39, R113, R112 ;  /* 0x000000707127723e */ /* 0x000fe400000000ff */
[----:B------:R-:W-:Y:S02]  /*4790*/  F2FP.F16.F32.PACK_AB R24, R115, R114 ;  /* 0x000000727318723e */ /* 0x000fe400000000ff */
[----:B------:R-:W-:Y:S01]  /*47a0*/  F2FP.F16.F32.PACK_AB R25, R117, R116 ;  /* 0x000000747519723e */ /* 0x000fe200000000ff */
[----:B------:R1:W-:Y:S01]  /*47b0*/  STSM.16.M88.4 [R20+0x200], R36 ;  /* 0x0002002414007844 */ /* 0x0003e20000000200 */
[----:B------:R-:W-:Y:S02]  /*47c0*/  F2FP.F16.F32.PACK_AB R26, R119, R118 ;  /* 0x00000076771a723e */ /* 0x000fe400000000ff */
[----:B------:R-:W-:-:S02]  /*47d0*/  F2FP.F16.F32.PACK_AB R27, R3, R120 ;  /* 0x00000078031b723e */ /* 0x000fc400000000ff */
[----:B------:R-:W-:Y:S02]  /*47e0*/  LEA R0, R97, R20, 0x1 ;  /* 0x0000001461007211 */ /* 0x000fe400078e08ff */
[----:B------:R-:W-:-:S03]  /*47f0*/  ISETP.GT.U32.AND P5, PT, R96, 0x3e, PT ;  /* 0x0000003e6000780c */ /* 0x000fc60003fa4070 */
[----:B------:R1:W-:Y:S01]  /*4800*/  STSM.16.M88.4 [R0+0x200], R24 ;  /* 0x0002001800007844 */ /* 0x0003e20000000200 */
[----:B------:R-:W-:Y:S01]  /*4810*/  @!PT LDS RZ, [RZ] ;  /* 0x00000000fffff984 */ /* 0x000fe20000000800 */
[----:B------:R-:W-:Y:S01]  /*4820*/  @!PT LDS RZ, [RZ] ;  /* 0x00000000fffff984 */ /* 0x000fe20000000800 */
[----:B------:R-:W-:Y:S01]  /*4830*/  @!PT LDS RZ, [RZ] ;  /* 0x00000000fffff984 */ /* 0x000fe20000000800 */
[----:B------:R-:W-:Y:S01]  /*4840*/  @!PT LDS RZ, [RZ] ;  /* 0x00000000fffff984 */ /* 0x000fe20000000800 */
[----:B------:R2:W-:Y:S06]  /*4850*/  MEMBAR.ALL.CTA ;  /* 0x0000000000007992 */ /* 0x0005ec0000008000 */
[----:B--2---:R-:W2:Y:S02]  /*4860*/  FENCE.VIEW.ASYNC.S ;  /* 0x00000000000073c6 */ /* 0x004ea40000000000 */
[----:B--2---:R-:W-:Y:S06]  /*4870*/  BAR.SYNC.DEFER_BLOCKING 0x1, 0x100 ;  /* 0x0044000000007b1d */ /* 0x004fec0000010000 */
[----:B------:R-:W-:Y:S05]  /*4880*/  @P5 BRA `(.L_x_104) ;  /* 0x0000000000185947 */ /* 0x000fea0003800000 */
[----:B------:R-:W-:Y:S02]  /*4890*/  UIADD3 UR4, UP0, UR54, 0x4f0, URZ ;  /* 0x000004f036047890 */ /* 0x000fe4000ff1e03f */
[----:B------:R-:W-:Y:S02]  /*48a0*/  UIADD3 UR44, UR51, 0x200, URZ ;  /* 0x00000200332c7890 */ /* 0x000fe4000fffe03f */
[----:B------:R-:W-:-:S09]  /*48b0*/  UIADD3.X UR5, URZ, UR55, URZ, UP0, !UPT ;  /* 0x000000373f057290 */ /* 0x000fd200087fe43f */
[----:B------:R2:W-:Y:S01]  /*48c0*/  UTMASTG.3D [UR44], [UR4] ;  /* 0x0000002c040073b5 */ /* 0x0005e20008010000 */
[----:B------:R0:W-:Y:S01]  /*48d0*/  UTMACMDFLUSH ;  /* 0x00000000000079b7 */ /* 0x0001e20000000000 */
[----:B--2---:R-:W-:-:S04]  /*48e0*/  DEPBAR.LE SB0, 0x1 ;  /* 0x000080400000791a */ /* 0x004fc80000000000 */
.L_x_104:
[----:B------:R-:W-:Y:S05]  /*48f0*/  BSYNC B0 ;  /* 0x0000000000007941 */ /* 0x000fea0003800000 */
.L_x_103:
[----:B------:R-:W-:Y:S01]  /*4900*/  BAR.SYNC.DEFER_BLOCKING 0x1, 0x100 ;  /* 0x0044000000007b1d */ /* 0x000fe20000010000 */
[----:B------:R-:W-:Y:S01]  /*4910*/  ISETP.NE.AND P2, PT, RZ, UR41, PT ;  /* 0x00000029ff007c0c */ /* 0x000fe2000bf45270 */
[----:B------:R-:W-:-:S12]  /*4920*/  VIADD R15, R20, 0x200 ;  /* 0x00000200140f7836 */ /* 0x000fd80000000000 */
[----:B------:R-:W-:Y:S05]  /*4930*/  @!P2 BRA `(.L_x_105) ;  /* 0x000000000034a947 */ /* 0x000fea0003800000 */
[----:B------:R-:W-:Y:S04]  /*4940*/  BSSY B0, `(.L_x_106) ;  /* 0x0000009000007945 */ /* 0x000fe80003800000 */
[----:B------:R-:W-:Y:S05]  /*4950*/  @P0 BRA `(.L_x_107) ;  /* 0x00000000001c0947 */ /* 0x000fea0003800000 */
[----:B------:R-:W-:-:S13]  /*4960*/  ISETP.NE.AND P2, PT, R106, 0x3, PT ;  /* 0x000000036a00780c */ /* 0x000fda0003f45270 */
[----:B------:R-:W-:Y:S05]  /*4970*/  @!P2 BRA `(.L_x_108) ;  /* 0x000000000004a947 */ /* 0x000fea0003800000 */
[----:B------:R-:W-:Y:S01]  /*4980*/  BPT.TRAP 0x1 ;  /* 0x000000040000795c */ /* 0x000fe20000300000 */
.L_x_108:
[----:B------:R-:W-:-:S04]  /*4990*/  ULEA UR4, UR40, UR51, 0x3 ;  /* 0x0000003328047291 */ /* 0x000fc8000f8e183f */
[----:B------:R-:W-:-:S04]  /*49a0*/  UIADD3 UR4, UR4, 0x80, URZ ;  /* 0x0000008004047890 */ /* 0x000fc8000fffe03f */
[----:B------:R-:W-:-:S09]  /*49b0*/  UPRMT UR4, UR50, 0x654, UR4 ;  /* 0x0000065432047896 */ /* 0x000fd20008000004 */
[----:B------:R-:W-:Y:S03]  /*49c0*/  SYNCS.ARRIVE.TRANS64.RED.A1T0 RZ, [UR4], RZ ;  /* 0x000000ffffff79a7 */ /* 0x000fe60008100404 */
.L_x_107:
[----:B------:R-:W-:Y:S05]  /*49d0*/  BSYNC B0 ;  /* 0x0000000000007941 */ /* 0x000fea0003800000 */
.L_x_106:
[----:B------:R-:W-:-:S04]  /*49e0*/  UIADD3 UR40, UR40, 0x1, URZ ;  /* 0x0000000128287890 */ /* 0x000fc8000fffe03f */
[----:B------:R-:W-:-:S04]  /*49f0*/  UISETP.NE.AND UP0, UPT, UR40, 0x4, UPT ;  /* 0x000000042800788c */ /* 0x000fc8000bf05270 */
[----:B------:R-:W-:-:S12]  /*4a00*/  USEL UR40, UR40, URZ, UP0 ;  /* 0x0000003f28287287 */ /* 0x000fd80008000000 */
.L_x_105:
[----:B------:R-:W-:Y:S04]  /*4a10*/  BSSY B0, `(.L_x_109) ;  /* 0x0000011000007945 */ /* 0x000fe80003800000 */
[----:B------:R-:W-:Y:S05]  /*4a20*/  @P0 BRA `(.L_x_110) ;  /* 0x00000000003c0947 */ /* 0x000fea0003800000 */
[----:B------:R-:W-:-:S13]  /*4a30*/  ISETP.NE.AND P2, PT, R106, 0x3, PT ;  /* 0x000000036a00780c */ /* 0x000fda0003f45270 */
[----:B------:R-:W-:Y:S05]  /*4a40*/  @!P2 BRA `(.L_x_111) ;  /* 0x000000000004a947 */ /* 0x000fea0003800000 */
[----:B------:R-:W-:Y:S01]  /*4a50*/  BPT.TRAP 0x1 ;  /* 0x000000040000795c */ /* 0x000fe20000300000 */
.L_x_111:
[C---:B------:R-:W-:Y:S01]  /*4a60*/  LEA R12, R14.reuse, UR51, 0x3 ;  /* 0x000000330e0c7c11 */ /* 0x040fe2000f8e18ff */
[----:B------:R-:W-:Y:S01]  /*4a70*/  BSSY B1, `(.L_x_112) ;  /* 0x0000006000017945 */ /* 0x000fe20003800000 */
[----:B------:R-:W-:Y:S02]  /*4a80*/  SHF.L.U32 R13, R95, 0x1f, RZ ;  /* 0x0000001f5f0d7819 */ /* 0x000fe400000006ff */
[----:B-1----:R-:W-:Y:S02]  /*4a90*/  @!P1 LEA R0, R14, R15, 0xd ;  /* 0x0000000f0e009211 */ /* 0x002fe400078e68ff */
[----:B------:R-:W1:Y:S02]  /*4aa0*/  SYNCS.PHASECHK.TRANS64.TRYWAIT P2, [R12+URZ+0x60], R13 ;  /* 0x0000600d0c0075a7 */ /* 0x000e64000804017f */
[----:B------:R-:W-:Y:S01]  /*4ab0*/  @!P1 LEA R3, R97, R0, 0x1 ;  /* 0x0000000061039211 */ /* 0x000fe200078e08ff */
[----:B-1----:R-:W-:Y:S06]  /*4ac0*/  @!P2 BRA `(.L_x_113) ;  /* 0x0000008c00cca947 */ /* 0x002fec0003800000 */
.L_x_362:
[----:B------:R-:W-:Y:S05]  /*4ad0*/  BSYNC B1 ;  /* 0x0000000000017941 */ /* 0x000fea0003800000 */
.L_x_112:
[----:B------:R-:W-:Y:S05]  /*4ae0*/  @!P1 WARPSYNC.ALL ;  /* 0x0000000000009948 */ /* 0x000fea0003800000 */
[----:B------:R2:W3:Y:S01]  /*4af0*/  @!P1 LDSM.16.M88.4 R4, [R0] ;  /* 0x000000000004983b */ /* 0x0004e20000000200 */
[----:B------:R-:W-:-:S03]  /*4b00*/  IADD3 R14, R14, 0x1, RZ ;  /* 0x000000010e0e7810 */ /* 0x000fc60007ffe0ff */
[----:B------:R2:W4:Y:S04]  /*4b10*/  @!P1 LDSM.16.M88.4 R8, [R3] ;  /* 0x000000000308983b */ /* 0x0005280000000200 */
.L_x_110:
[----:B------:R-:W-:Y:S05]  /*4b20*/  BSYNC B0 ;  /* 0x0000000000007941 */ /* 0x000fea0003800000 */
.L_x_109:
[--C-:B--23--:R-:W-:Y:S02]  /*4b30*/  HADD2.F32 R3, -RZ, R4.reuse.H1_H1 ;  /* 0x30000004ff037230 */ /* 0x10cfe40000004100 */
[C---:B------:R-:W-:Y:S01]  /*4b40*/  FMUL R22, R92.reuse, R41 ;  /* 0x000000295c167220 */ /* 0x040fe20000400000 */
[C---:B-1----:R-:W-:Y:S01]  /*4b50*/  FMUL R26, R92.reuse, R45 ;  /* 0x0000002d5c1a7220 */ /* 0x042fe20000400000 */
[C---:B------:R-:W-:Y:S01]  /*4b60*/  FMUL R28, R92.reuse, R47 ;  /* 0x0000002f5c1c7220 */ /* 0x040fe20000400000 */
[----:B------:R-:W-:Y:S02]  /*4b70*/  HADD2.F32 R21, -RZ, R4.H0_H0 ;  /* 0x20000004ff157230 */ /* 0x000fe40000004100 */
[----:B------:R-:W-:Y:S01]  /*4b80*/  FFMA R22, R91, R3, R22 ;  /* 0x000000035b167223 */ /* 0x000fe20000000016 */
[----:B------:R-:W-:Y:S02]  /*4b90*/  HADD2.F32 R3, -RZ, R6.H1_H1 ;  /* 0x30000006ff037230 */ /* 0x000fe40000004100 */
[----:B------:R-:W-:Y:S01]  /*4ba0*/  FMUL R40, R92, R40 ;  /* 0x000000285c287220 */ /* 0x000fe20000400000 */
[----:B------:R-:W-:-:S02]  /*4bb0*/  HADD2.F32 R13, -RZ, R5.H1_H1 ;  /* 0x30000005ff0d7230 */ /* 0x000fc40000004100 */
[C---:B------:R-:W-:Y:S01]  /*4bc0*/  FMUL R24, R92.reuse, R43 ;  /* 0x0000002b5c187220 */ /* 0x040fe20000400000 */
[----:B------:R-:W-:Y:S02]  /*4bd0*/  IMAD.MOV.U32 R110, RZ, RZ, 0x3bbb989d ;  /* 0x3bbb989dff6e7424 */ /* 0x000fe400078e00ff */
[C---:B------:R-:W-:Y:S01]  /*4be0*/  FFMA R26, R91.reuse, R3, R26 ;  /* 0x000000035b1a7223 */ /* 0x040fe2000000001a */
[----:B------:R-:W-:Y:S02]  /*4bf0*/  HADD2.F32 R3, -RZ, R7.H1_H1 ;  /* 0x30000007ff037230 */ /* 0x000fe40000004100 */
[----:B------:R-:W-:Y:S01]  /*4c00*/  FMUL R42, R92, R42 ;  /* 0x0000002a5c2a7220 */ /* 0x000fe20000400000 */
[----:B------:R-:W-:Y:S01]  /*4c10*/  HADD2.F32 R23, -RZ, R5.H0_H0 ;  /* 0x20000005ff177230 */ /* 0x000fe20000004100 */
[----:B------:R-:W-:Y:S01]  /*4c20*/  MOV R111, 0x437c0000 ;  /* 0x437c0000006f7802 */ /* 0x000fe20000000f00 */
[C---:B------:R-:W-:Y:S01]  /*4c30*/  FFMA R21, R91.reuse, R21, R40 ;  /* 0x000000155b157223 */ /* 0x040fe20000000028 */
[C---:B------:R-:W-:Y:S01]  /*4c40*/  FFMA R28, R91.reuse, R3, R28 ;  /* 0x000000035b1c7223 */ /* 0x040fe2000000001c */
[----:B------:R-:W-:Y:S01]  /*4c50*/  FFMA.SAT R3, -R22, R110, 0.5 ;  /* 0x3f00000016037423 */ /* 0x000fe2000000216e */
[----:B------:R-:W-:Y:S01]  /*4c60*/  FFMA R24, R91, R13, R24 ;  /* 0x0000000d5b187223 */ /* 0x000fe20000000018 */
[----:B------:R-:W-:-:S02]  /*4c70*/  HADD2.F32 R25, -RZ, R6.H0_H0 ;  /* 0x20000006ff197230 */ /* 0x000fc40000004100 */
[----:B------:R-:W-:Y:S01]  /*4c80*/  FMUL R44, R92, R44 ;  /* 0x0000002c5c2c7220 */ /* 0x000fe20000400000 */
[----:B------:R-:W-:Y:S01]  /*4c90*/  FFMA R23, R91, R23, R42 ;  /* 0x000000175b177223 */ /* 0x000fe2000000002a */
[----:B------:R-:W-:Y:S01]  /*4ca0*/  FFMA.RM R13, R3, R111, 12582913 ;  /* 0x4b400001030d7423 */ /* 0x000fe2000000406f */
[-C--:B------:R-:W-:Y:S01]  /*4cb0*/  FFMA.SAT R0, -R21, R110.reuse, 0.5 ;  /* 0x3f00000015007423 */ /* 0x080fe2000000216e */
[-C--:B------:R-:W-:Y:S01]  /*4cc0*/  FFMA.SAT R34, -R24, R110.reuse, 0.5 ;  /* 0x3f00000018227423 */ /* 0x080fe2000000216e */
[----:B------:R-:W-:Y:S01]  /*4cd0*/  FFMA R25, R91, R25, R44 ;  /* 0x000000195b197223 */ /* 0x000fe2000000002c */
[----:B------:R-:W-:Y:S01]  /*4ce0*/  FFMA.SAT R31, -R23, R110, 0.5 ;  /* 0x3f000000171f7423 */ /* 0x000fe2000000216e */
[----:B------:R-:W-:Y:S01]  /*4cf0*/  FADD R3, R13, -12583039 ;  /* 0xcb40007f0d037421 */ /* 0x000fe20000000000 */
[-C--:B------:R-:W-:Y:S01]  /*4d00*/  FFMA.RM R0, R0, R111.reuse, 12582913 ;  /* 0x4b40000100007423 */ /* 0x080fe2000000406f */
[----:B------:R-:W-:Y:S01]  /*4d10*/  FFMA.RM R39, R34, R111, 12582913 ;  /* 0x4b40000122277423 */ /* 0x000fe2000000406f */
[----:B------:R-:W-:-:S02]  /*4d20*/  HADD2.F32 R27, -RZ, R7.H0_H0 ;  /* 0x20000007ff1b7230 */ /* 0x000fc40000004100 */
[----:B------:R-:W-:Y:S01]  /*4d30*/  FFMA.SAT R34, -R25, R110, 0.5 ;  /* 0x3f00000019227423 */ /* 0x000fe2000000216e */
[----:B------:R-:W-:Y:S01]  /*4d40*/  FMUL R46, R92, R46 ;  /* 0x0000002e5c2e7220 */ /* 0x000fe20000400000 */
[----:B------:R-:W-:Y:S01]  /*4d50*/  FFMA.RM R37, R31, R111, 12582913 ;  /* 0x4b4000011f257423 */ /* 0x000fe2000000406f */
[--C-:B----4-:R-:W-:Y:S02]  /*4d60*/  HADD2.F32 R32, -RZ, R8.reuse.H1_H1 ;  /* 0x30000008ff207230 */ /* 0x110fe40000004100 */
[----:B------:R-:W-:Y:S01]  /*4d70*/  FFMA R31, -R22, 1.4426950216293334961, -R3 ;  /* 0x3fb8aa3b161f7823 */ /* 0x000fe20000000903 */
[----:B------:R-:W-:Y:S01]  /*4d80*/  FADD R12, R0, -12583039 ;  /* 0xcb40007f000c7421 */ /* 0x000fe20000000000 */
[----:B------:R-:W-:Y:S01]  /*4d90*/  FMUL R30, R92, R49 ;  /* 0x000000315c1e7220 */ /* 0x000fe20000400000 */
[----:B------:R-:W-:Y:S01]  /*4da0*/  FFMA.SAT R36, -R26, R110, 0.5 ;  /* 0x3f0000001a247423 */ /* 0x000fe2000000216e */
[----:B------:R-:W-:Y:S01]  /*4db0*/  FFMA.RM R41, R34, R111, 12582913 ;  /* 0x4b40000122297423 */ /* 0x000fe2000000406f */
[----:B------:R-:W-:Y:S01]  /*4dc0*/  FFMA R27, R91, R27, R46 ;  /* 0x0000001b5b1b7223 */ /* 0x000fe2000000002e */
[----:B------:R-:W-:-:S02]  /*4dd0*/  HADD2.F32 R29, -RZ, R8.H0_H0 ;  /* 0x20000008ff1d7230 */ /* 0x000fc40000004100 */
[----:B------:R-:W-:Y:S01]  /*4de0*/  FMUL R48, R92, R48 ;  /* 0x000000305c307220 */ /* 0x000fe20000400000 */
[----:B------:R-:W-:Y:S02]  /*4df0*/  HADD2.F32 R35, -RZ, R9.H0_H0 ;  /* 0x20000009ff237230 */ /* 0x000fe40000004100 */
[----:B------:R-:W-:Y:S01]  /*4e00*/  FFMA R33, -R22, 1.925963033500011079e-08, R31 ;  /* 0x32a5706016217823 */ /* 0x000fe2000000011f */
[----:B------:R-:W-:Y:S01]  /*4e10*/  FFMA R12, -R21, 1.4426950216293334961, -R12 ;  /* 0x3fb8aa3b150c7823 */ /* 0x000fe2000000090c */
[----:B------:R-:W-:Y:S01]  /*4e20*/  FFMA R30, R91, R32, R30 ;  /* 0x000000205b1e7223 */ /* 0x000fe2000000001e */
[----:B------:R-:W-:Y:S01]  /*4e30*/  FMUL R50, R92, R50 ;  /* 0x000000325c327220 */ /* 0x000fe20000400000 */
[----:B------:R-:W-:Y:S01]  /*4e40*/  FFMA.RM R43, R36, R111, 12582913 ;  /* 0x4b400001242b7423 */ /* 0x000fe2000000406f */
[----:B------:R-:W-:Y:S01]  /*4e50*/  FADD R32, R37, -12583039 ;  /* 0xcb40007f25207421 */ /* 0x000fe20000000000 */
[----:B------:R-:W-:Y:S01]  /*4e60*/  FADD R34, R41, -12583039 ;  /* 0xcb40007f29227421 */ /* 0x000fe20000000000 */
[----:B------:R-:W-:Y:S01]  /*4e70*/  FFMA.SAT R42, -R27, R110, 0.5 ;  /* 0x3f0000001b2a7423 */ /* 0x000fe2000000216e */
[----:B------:R-:W-:Y:S01]  /*4e80*/  FFMA R29, R91, R29, R48 ;  /* 0x0000001d5b1d7223 */ /* 0x000fe20000000030 */
[----:B------:R1:W2:Y:S01]  /*4e90*/  MUFU.EX2 R38, R33 ;  /* 0x0000002100267308 */ /* 0x0002a20000000800 */
[----:B------:R-:W-:Y:S01]  /*4ea0*/  FFMA R12, -R21, 1.925963033500011079e-08, R12 ;  /* 0x32a57060150c7823 */ /* 0x000fe2000000010c */
[----:B------:R-:W-:Y:S01]  /*4eb0*/  FFMA R31, R91, R35, R50 ;  /* 0x000000235b1f7223 */ /* 0x000fe20000000032 */
[----:B------:R-:W-:-:S02]  /*4ec0*/  HADD2.F32 R44, -RZ, R10.H0_H0 ;  /* 0x2000000aff2c7230 */ /* 0x000fc40000004100 */
[----:B------:R-:W-:Y:S01]  /*4ed0*/  FFMA R32, -R23, 1.4426950216293334961, -R32 ;  /* 0x3fb8aa3b17207823 */ /* 0x000fe20000000920 */
[----:B------:R-:W-:Y:S01]  /*4ee0*/  FADD R35, R39, -12583039 ;  /* 0xcb40007f27237421 */ /* 0x000fe20000000000 */
[----:B------:R-:W-:Y:S01]  /*4ef0*/  FFMA R34, -R25, 1.4426950216293334961, -R34 ;  /* 0x3fb8aa3b19227823 */ /* 0x000fe20000000922 */
[----:B------:R-:W-:Y:S01]  /*4f00*/  FMUL R52, R92, R52 ;  /* 0x000000345c347220 */ /* 0x000fe20000400000 */
[----:B------:R-:W-:Y:S01]  /*4f10*/  FFMA.RM R46, R42, R111, 12582913 ;  /* 0x4b4000012a2e7423 */ /* 0x000fe2000000406f */
[----:B-1----:R-:W-:Y:S01]  /*4f20*/  FADD R33, R43, -12583039 ;  /* 0xcb40007f2b217421 */ /* 0x002fe20000000000 */
[----:B------:R-:W-:Y:S01]  /*4f30*/  FFMA.SAT R47, -R29, R110, 0.5 ;  /* 0x3f0000001d2f7423 */ /* 0x000fe2000000216e */
[----:B------:R1:W3:Y:S01]  /*4f40*/  MUFU.EX2 R3, R12 ;  /* 0x0000000c00037308 */ /* 0x0002e20000000800 */
[----:B------:R-:W-:Y:S01]  /*4f50*/  FFMA R35, -R24, 1.4426950216293334961, -R35 ;  /* 0x3fb8aa3b18237823 */ /* 0x000fe20000000923 */
[----:B------:R-:W-:Y:S01]  /*4f60*/  FFMA R45, -R26, 1.4426950216293334961, -R33 ;  /* 0x3fb8aa3b1a2d7823 */ /* 0x000fe20000000921 */
[----:B------:R-:W-:Y:S01]  /*4f70*/  FFMA R36, -R25, 1.925963033500011079e-08, R34 ;  /* 0x32a5706019247823 */ /* 0x000fe20000000122 */
[----:B------:R-:W-:Y:S01]  /*4f80*/  FFMA R33, R91, R44, R52 ;  /* 0x0000002c5b217223 */ /* 0x000fe20000000034 */
[----:B------:R-:W-:Y:S01]  /*4f90*/  FFMA.SAT R44, -R28, R110, 0.5 ;  /* 0x3f0000001c2c7423 */ /* 0x000fe2000000216e */
[----:B------:R-:W-:Y:S01]  /*4fa0*/  FADD R34, R46, -12583039 ;  /* 0xcb40007f2e227421 */ /* 0x000fe20000000000 */
[----:B------:R-:W-:-:S02]  /*4fb0*/  HADD2.F32 R40, -RZ, R9.H1_H1 ;  /* 0x30000009ff287230 */ /* 0x000fc40000004100 */
[----:B------:R-:W-:Y:S01]  /*4fc0*/  FFMA R35, -R24, 1.925963033500011079e-08, R35 ;  /* 0x32a5706018237823 */ /* 0x000fe20000000123 */
[----:B-1----:R-:W-:Y:S01]  /*4fd0*/  FFMA R12, -R23, 1.925963033500011079e-08, R32 ;  /* 0x32a57060170c7823 */ /* 0x002fe20000000120 */
[----:B------:R-:W-:Y:S01]  /*4fe0*/  FMUL R32, R92, R51 ;  /* 0x000000335c207220 */ /* 0x000fe20000400000 */
[-C--:B------:R-:W-:Y:S01]  /*4ff0*/  FFMA.RM R51, R47, R111.reuse, 12582913 ;  /* 0x4b4000012f337423 */ /* 0x080fe2000000406f */
[----:B------:R1:W-:Y:S01]  /*5000*/  MUFU.EX2 R42, R36 ;  /* 0x00000024002a7308 */ /* 0x0003e20000000800 */
[----:B------:R-:W-:Y:S01]  /*5010*/  FFMA.RM R49, R44, R111, 12582913 ;  /* 0x4b4000012c317423 */ /* 0x000fe2000000406f */
[----:B------:R-:W-:Y:S01]  /*5020*/  FFMA R48, -R27, 1.4426950216293334961, -R34 ;  /* 0x3fb8aa3b1b307823 */ /* 0x000fe20000000922 */
[----:B------:R-:W-:Y:S01]  /*5030*/  FFMA R32, R91, R40, R32 ;  /* 0x000000285b207223 */ /* 0x000fe20000000020 */
[----:B------:R-:W-:Y:S01]  /*5040*/  FFMA R45, -R26, 1.925963033500011079e-08, R45 ;  /* 0x32a570601a2d7823 */ /* 0x000fe2000000012d */
[----:B------:R-:W-:Y:S01]  /*5050*/  FMUL R34, R92, R53 ;  /* 0x000000355c227220 */ /* 0x000fe20000400000 */
[----:B------:R-:W-:Y:S01]  /*5060*/  FFMA R48, -R27, 1.925963033500011079e-08, R48 ;  /* 0x32a570601b307823 */ /* 0x000fe20000000130 */
[----:B------:R-:W-:Y:S01]  /*5070*/  HADD2.F32 R50, -RZ, R10.H1_H1 ;  /* 0x3000000aff327230 */ /* 0x000fe20000004100 */
[----:B------:R4:W-:Y:S01]  /*5080*/  MUFU.EX2 R40, R35 ;  /* 0x0000002300287308 */ /* 0x0009e20000000800 */
[----:B-1----:R-:W-:Y:S01]  /*5090*/  FADD R36, R51, -12583039 ;  /* 0xcb40007f33247421 */ /* 0x002fe20000000000 */
[----:B------:R-:W-:-:S02]  /*50a0*/  HADD2.F32 R53, -RZ, R11.H0_H0 ;  /* 0x2000000bff357230 */ /* 0x000fc40000004100 */
[----:B------:R-:W-:Y:S01]  /*50b0*/  FMUL R54, R92, R54 ;  /* 0x000000365c367220 */ /* 0x000fe20000400000 */
[----:B------:R-:W-:Y:S02]  /*50c0*/  HADD2.F32 R101, -RZ, R11.H1_H1 ;  /* 0x3000000bff657230 */ /* 0x000fe40000004100 */
[----:B------:R-:W-:Y:S01]  /*50d0*/  FFMA R36, -R29, 1.4426950216293334961, -R36 ;  /* 0x3fb8aa3b1d247823 */ /* 0x000fe20000000924 */
[----:B------:R-:W-:Y:S01]  /*50e0*/  FFMA R34, R91, R50, R34 ;  /* 0x000000325b227223 */ /* 0x000fe20000000022 */
[-C--:B------:R-:W-:Y:S01]  /*50f0*/  FFMA.SAT R50, -R30, R110.reuse, 0.5 ;  /* 0x3f0000001e327423 */ /* 0x080fe2000000216e */
[----:B------:R1:W-:Y:S01]  /*5100*/  MUFU.EX2 R47, R48 ;  /* 0x00000030002f7308 */ /* 0x0003e20000000800 */
[----:B----4-:R-:W-:Y:S01]  /*5110*/  FADD R35, R49, -12583039 ;  /* 0xcb40007f31237421 */ /* 0x010fe20000000000 */
[-C--:B------:R-:W-:Y:S01]  /*5120*/  FFMA.SAT R102, -R34, R110.reuse, 0.5 ;  /* 0x3f00000022667423 */ /* 0x080fe2000000216e */
[----:B------:R-:W-:Y:S01]  /*5130*/  SHF.L.U32 R0, R0, 0x17, RZ ;  /* 0x0000001700007819 */ /* 0x000fe200000006ff */
[-C--:B------:R-:W-:Y:S01]  /*5140*/  FFMA.RM R52, R50, R111.reuse, 12582913 ;  /* 0x4b40000132347423 */ /* 0x080fe2000000406f */
[----:B------:R-:W-:Y:S01]  /*5150*/  FFMA R35, -R28, 1.4426950216293334961, -R35 ;  /* 0x3fb8aa3b1c237823 */ /* 0x000fe20000000923 */
[----:B------:R-:W-:Y:S01]  /*5160*/  SHF.L.U32 R13, R13, 0x17, RZ ;  /* 0x000000170d0d7819 */ /* 0x000fe200000006ff */
[----:B------:R-:W-:Y:S01]  /*5170*/  FFMA.RM R108, R102, R111, 12582913 ;  /* 0x4b400001666c7423 */ /* 0x000fe2000000406f */
[----:B------:R4:W-:Y:S01]  /*5180*/  MUFU.EX2 R44, R45 ;  /* 0x0000002d002c7308 */ /* 0x0009e20000000800 */
[----:B-1----:R-:W-:Y:S01]  /*5190*/  FFMA R48, -R29, 1.925963033500011079e-08, R36 ;  /* 0x32a570601d307823 */ /* 0x002fe20000000124 */
[----:B------:R-:W-:Y:S01]  /*51a0*/  FMUL R36, R92, R55 ;  /* 0x000000375c247220 */ /* 0x000fe20000400000 */
[----:B------:R-:W-:Y:S01]  /*51b0*/  FFMA.SAT R55, -R32, R110, 0.5 ;  /* 0x3f00000020377423 */ /* 0x000fe2000000216e */
[----:B--2---:R-:W-:Y:S01]  /*51c0*/  FFMA R112, R13, R38, 1 ;  /* 0x3f8000000d707423 */ /* 0x004fe20000000026 */
[----:B------:R-:W-:-:S02]  /*51d0*/  IMAD.SHL.U32 R37, R37, 0x800000, RZ ;  /* 0x0080000025257824 */ /* 0x000fc400078e00ff */
[----:B------:R-:W-:Y:S01]  /*51e0*/  FFMA R36, R91, R101, R36 ;  /* 0x000000655b247223 */ /* 0x000fe20000000024 */
[-C--:B------:R-:W-:Y:S01]  /*51f0*/  FFMA.SAT R101, -R33, R110.reuse, 0.5 ;  /* 0x3f00000021657423 */ /* 0x080fe2000000216e */
[----:B------:R-:W1:Y:S01]  /*5200*/  MUFU.EX2 R12, R12 ;  /* 0x0000000c000c7308 */ /* 0x000e620000000800 */
[----:B----4-:R-:W-:Y:S01]  /*5210*/  FFMA R45, -R28, 1.925963033500011079e-08, R35 ;  /* 0x32a570601c2d7823 */ /* 0x010fe20000000123 */
[----:B------:R-:W-:Y:S01]  /*5220*/  FFMA R35, R91, R53, R54 ;  /* 0x000000355b237223 */ /* 0x000fe20000000036 */
[-C--:B------:R-:W-:Y:S01]  /*5230*/  FFMA.SAT R54, -R31, R110.reuse, 0.5 ;  /* 0x3f0000001f367423 */ /* 0x080fe2000000216e */
[-C--:B------:R-:W-:Y:S01]  /*5240*/  FFMA.RM R103, R101, R111.reuse, 12582913 ;  /* 0x4b40000165677423 */ /* 0x080fe2000000406f */
[-C--:B------:R-:W-:Y:S01]  /*5250*/  FFMA.RM R55, R55, R111.reuse, 12582913 ;  /* 0x4b40000137377423 */ /* 0x080fe2000000406f */
[-C--:B------:R-:W-:Y:S01]  /*5260*/  FFMA.SAT R104, -R35, R110.reuse, 0.5 ;  /* 0x3f00000023687423 */ /* 0x080fe2000000216e */
[----:B------:R-:W-:Y:S01]  /*5270*/  FFMA.SAT R110, -R36, R110, 0.5 ;  /* 0x3f000000246e7423 */ /* 0x000fe2000000216e */
[-C--:B------:R-:W-:Y:S01]  /*5280*/  FFMA.RM R54, R54, R111.reuse, 12582913 ;  /* 0x4b40000136367423 */ /* 0x080fe2000000406f */
[----:B------:R-:W-:Y:S01]  /*5290*/  FADD R53, R52, -12583039 ;  /* 0xcb40007f34357421 */ /* 0x000fe20000000000 */
[-C--:B------:R-:W-:Y:S01]  /*52a0*/  FFMA.RM R109, R104, R111.reuse, 12582913 ;  /* 0x4b400001686d7423 */ /* 0x080fe2000000406f */
[----:B------:R-:W-:Y:S01]  /*52b0*/  FFMA.RM R110, R110, R111, 12582913 ;  /* 0x4b4000016e6e7423 */ /* 0x000fe2000000406f */
[----:B---3--:R-:W-:Y:S01]  /*52c0*/  FFMA R111, R0, R3, 1 ;  /* 0x3f800000006f7423 */ /* 0x008fe20000000003 */
[----:B------:R-:W-:Y:S01]  /*52d0*/  FADD R102, R103, -12583039 ;  /* 0xcb40007f67667421 */ /* 0x000fe20000000000 */
[----:B------:R-:W-:Y:S01]  /*52e0*/  FADD R3, R108, -12583039 ;  /* 0xcb40007f6c037421 */ /* 0x000fe20000000000 */
[----:B------:R-:W-:Y:S01]  /*52f0*/  FADD R0, R109, -12583039 ;  /* 0xcb40007f6d007421 */ /* 0x000fe20000000000 */
[----:B------:R-:W-:Y:S01]  /*5300*/  FADD R13, R110, -12583039 ;  /* 0xcb40007f6e0d7421 */ /* 0x000fe20000000000 */
[----:B------:R2:W3:Y:S01]  /*5310*/  MUFU.EX2 R50, R45 ;  /* 0x0000002d00327308 */ /* 0x0004e20000000800 */
[----:B------:R-:W-:Y:S01]  /*5320*/  FADD R100, R54, -12583039 ;  /* 0xcb40007f36647421 */ /* 0x000fe20000000000 */
[----:B------:R-:W-:Y:S01]  /*5330*/  FFMA R53, -R30, 1.4426950216293334961, -R53 ;  /* 0x3fb8aa3b1e357823 */ /* 0x000fe20000000935 */
[----:B------:R-:W-:Y:S01]  /*5340*/  FFMA R104, -R33, 1.4426950216293334961, -R102 ;  /* 0x3fb8aa3b21687823 */ /* 0x000fe20000000966 */
[----:B------:R-:W-:Y:S01]  /*5350*/  FFMA R3, -R34, 1.4426950216293334961, -R3 ;  /* 0x3fb8aa3b22037823 */ /* 0x000fe20000000903 */
[----:B------:R-:W-:Y:S01]  /*5360*/  FFMA R0, -R35, 1.4426950216293334961, -R0 ;  /* 0x3fb8aa3b23007823 */ /* 0x000fe20000000900 */
[----:B------:R-:W-:Y:S01]  /*5370*/  FFMA R13, -R36, 1.4426950216293334961, -R13 ;  /* 0x3fb8aa3b240d7823 */ /* 0x000fe2000000090d */
[----:B------:R-:W-:Y:S01]  /*5380*/  FFMA R100, -R31, 1.4426950216293334961, -R100 ;  /* 0x3fb8aa3b1f647823 */ /* 0x000fe20000000964 */
[----:B-1----:R-:W-:Y:S01]  /*5390*/  FFMA R113, R37, R12, 1 ;  /* 0x3f80000025717423 */ /* 0x002fe2000000000c */
[----:B--2---:R-:W-:Y:S01]  /*53a0*/  FADD R45, R55, -12583039 ;  /* 0xcb40007f372d7421 */ /* 0x004fe20000000000 */
[----:B------:R-:W-:Y:S01]  /*53b0*/  FFMA R53, -R30, 1.925963033500011079e-08, R53 ;  /* 0x32a570601e357823 */ /* 0x000fe20000000135 */
[----:B------:R-:W-:-:S02]  /*53c0*/  VIADD R12, R111, 0x1800000 ;  /* 0x018000006f0c7836 */ /* 0x000fc40000000000 */
[----:B------:R-:W-:Y:S01]  /*53d0*/  FFMA R104, -R33, 1.925963033500011079e-08, R104 ;  /* 0x32a5706021687823 */ /* 0x000fe20000000168 */
[----:B------:R-:W-:Y:S01]  /*53e0*/  FFMA R101, -R32, 1.4426950216293334961, -R45 ;  /* 0x3fb8aa3b20657823 */ /* 0x000fe2000000092d */
[----:B------:R-:W-:Y:S01]  /*53f0*/  FFMA R3, -R34, 1.925963033500011079e-08, R3 ;  /* 0x32a5706022037823 */ /* 0x000fe20000000103 */
[----:B------:R-:W-:Y:S01]  /*5400*/  FFMA R0, -R35, 1.925963033500011079e-08, R0 ;  /* 0x32a5706023007823 */ /* 0x000fe20000000100 */
[----:B------:R-:W-:Y:S01]  /*5410*/  FFMA R13, -R36, 1.925963033500011079e-08, R13 ;  /* 0x32a57060240d7823 */ /* 0x000fe2000000010d */
[----:B------:R-:W-:Y:S01]  /*5420*/  FFMA R100, -R31, 1.925963033500011079e-08, R100 ;  /* 0x32a570601f647823 */ /* 0x000fe20000000164 */
[----:B------:R-:W-:Y:S01]  /*5430*/  FFMA R101, -R32, 1.925963033500011079e-08, R101 ;  /* 0x32a5706020657823 */ /* 0x000fe20000000165 */
[----:B------:R-:W-:Y:S01]  /*5440*/  LOP3.LUT R12, R12, 0x7f800000, RZ, 0xc0, !PT ;  /* 0x7f8000000c0c7812 */ /* 0x000fe200078ec0ff */
[----:B------:R-:W1:Y:S01]  /*5450*/  MUFU.EX2 R53, R53 ;  /* 0x0000003500357308 */ /* 0x000e620000000800 */
[----:B------:R-:W-:Y:S01]  /*5460*/  SHF.L.U32 R49, R49, 0x17, RZ ;  /* 0x0000001731317819 */ /* 0x000fe200000006ff */
[----:B------:R-:W-:Y:S01]  /*5470*/  IMAD.SHL.U32 R46, R46, 0x800000, RZ ;  /* 0x008000002e2e7824 */ /* 0x000fe200078e00ff */
[----:B------:R-:W-:Y:S01]  /*5480*/  ISETP.GT.U32.AND P2, PT, R12, 0x1ffffff, PT ;  /* 0x01ffffff0c00780c */ /* 0x000fe20003f44070 */
[----:B------:R-:W-:Y:S01]  /*5490*/  IMAD.SHL.U32 R108, R108, 0x800000, RZ ;  /* 0x008000006c6c7824 */ /* 0x000fe200078e00ff */
[----:B------:R-:W-:Y:S01]  /*54a0*/  SHF.L.U32 R52, R52, 0x17, RZ ;  /* 0x0000001734347819 */ /* 0x000fe200000006ff */
[----:B------:R-:W-:Y:S01]  /*54b0*/  BSSY B1, `(.L_x_114) ;  /* 0x0000028000017945 */ /* 0x000fe20003800000 */
[----:B------:R-:W-:Y:S01]  /*54c0*/  SHF.L.U32 R54, R54, 0x17, RZ ;  /* 0x0000001736367819 */ /* 0x000fe200000006ff */
[----:B------:R-:W2:Y:S01]  /*54d0*/  MUFU.EX2 R45, R100 ;  /* 0x00000064002d7308 */ /* 0x000ea20000000800 */
[----:B------:R-:W-:Y:S01]  /*54e0*/  SHF.L.U32 R39, R39, 0x17, RZ ;  /* 0x0000001727277819 */ /* 0x000fe200000006ff */
[----:B---3--:R-:W-:Y:S01]  /*54f0*/  FFMA R50, R49, R50, 1 ;  /* 0x3f80000031327423 */ /* 0x008fe20000000032 */
[----:B------:R-:W-:Y:S01]  /*5500*/  SHF.L.U32 R41, R41, 0x17, RZ ;  /* 0x0000001729297819 */ /* 0x000fe200000006ff */
[----:B------:R-:W-:Y:S01]  /*5510*/  FFMA R47, R46, R47, 1 ;  /* 0x3f8000002e2f7423 */ /* 0x000fe2000000002f */
[----:B------:R-:W-:Y:S01]  /*5520*/  SHF.L.U32 R43, R43, 0x17, RZ ;  /* 0x000000172b2b7819 */ /* 0x000fe200000006ff */
[----:B------:R-:W-:Y:S01]  /*5530*/  FFMA R114, R39, R40, 1 ;  /* 0x3f80000027727423 */ /* 0x000fe20000000028 */
[----:B------:R-:W-:Y:S01]  /*5540*/  SHF.L.U32 R51, R51, 0x17, RZ ;  /* 0x0000001733337819 */ /* 0x000fe200000006ff */
[----:B------:R-:W3:Y:S01]  /*5550*/  MUFU.EX2 R48, R48 ;  /* 0x0000003000307308 */ /* 0x000ee20000000800 */
[----:B------:R-:W-:Y:S01]  /*5560*/  SHF.L.U32 R55, R55, 0x17, RZ ;  /* 0x0000001737377819 */ /* 0x000fe200000006ff */
[----:B-1----:R-:W-:Y:S01]  /*5570*/  FFMA R52, R52, R53, 1 ;  /* 0x3f80000034347423 */ /* 0x002fe20000000035 */
[----:B------:R-:W-:Y:S01]  /*5580*/  SHF.L.U32 R103, R103, 0x17, RZ ;  /* 0x0000001767677819 */ /* 0x000fe200000006ff */
[----:B------:R-:W-:Y:S01]  /*5590*/  FFMA R115, R41, R42, 1 ;  /* 0x3f80000029737423 */ /* 0x000fe2000000002a */
[----:B------:R-:W-:Y:S01]  /*55a0*/  SHF.L.U32 R109, R109, 0x17, RZ ;  /* 0x000000176d6d7819 */ /* 0x000fe200000006ff */
[----:B------:R-:W-:Y:S01]  /*55b0*/  FFMA R116, R43, R44, 1 ;  /* 0x3f8000002b747423 */ /* 0x000fe2000000002c */
[----:B------:R-:W-:Y:S01]  /*55c0*/  SHF.L.U32 R110, R110, 0x17, RZ ;  /* 0x000000176e6e7819 */ /* 0x000fe200000006ff */
[----:B------:R-:W1:Y:S01]  /*55d0*/  MUFU.EX2 R102, R101 ;  /* 0x0000006500667308 */ /* 0x000e620000000800 */
[----:B--2---:R-:W-:-:S07]  /*55e0*/  FFMA R49, R54, R45, 1 ;  /* 0x3f80000036317423 */ /* 0x004fce000000002d */
[----:B------:R-:W2:Y:S01]  /*55f0*/  MUFU.EX2 R104, R104 ;  /* 0x0000006800687308 */ /* 0x000ea20000000800 */
[----:B---3--:R-:W-:-:S07]  /*5600*/  FFMA R51, R51, R48, 1 ;  /* 0x3f80000033337423 */ /* 0x008fce0000000030 */
[----:B------:R-:W3:Y:S01]  /*5610*/  MUFU.EX2 R3, R3 ;  /* 0x0000000300037308 */ /* 0x000ee20000000800 */
[----:B-1----:R-:W-:-:S07]  /*5620*/  FFMA R54, R55, R102, 1 ;  /* 0x3f80000037367423 */ /* 0x002fce0000000066 */
[----:B------:R-:W1:Y:S01]  /*5630*/  MUFU.EX2 R0, R0 ;  /* 0x0000000000007308 */ /* 0x000e620000000800 */
[----:B--2---:R-:W-:-:S07]  /*5640*/  FFMA R103, R103, R104, 1 ;  /* 0x3f80000067677423 */ /* 0x004fce0000000068 */
[----:B------:R-:W2:Y:S01]  /*5650*/  MUFU.EX2 R13, R13 ;  /* 0x0000000d000d7308 */ /* 0x000ea20000000800 */
[----:B---3--:R-:W-:Y:S01]  /*5660*/  FFMA R108, R108, R3, 1 ;  /* 0x3f8000006c6c7423 */ /* 0x008fe20000000003 */
[----:B-1----:R-:W-:Y:S01]  /*5670*/  FFMA R109, R109, R0, 1 ;  /* 0x3f8000006d6d7423 */ /* 0x002fe20000000000 */
[----:B--2---:R-:W-:Y:S01]  /*5680*/  FFMA R53, R110, R13, 1 ;  /* 0x3f8000006e357423 */ /* 0x004fe2000000000d */
[----:B------:R-:W-:Y:S06]  /*5690*/  @P2 BRA `(.L_x_115) ;  /* 0x0000000000142947 */ /* 0x000fec0003800000 */
[----:B------:R-:W-:Y:S02]  /*56a0*/  MOV R0, R111 ;  /* 0x0000006f00007202 */ /* 0x000fe40000000f00 */
[----:B------:R-:W-:-:S07]  /*56b0*/  MOV R12, 0x56d0 ;  /* 0x000056d0000c7802 */ /* 0x000fce0000000f00 */
[----:B------:R-:W-:Y:S05]  /*56c0*/  CALL.REL.NOINC `($__internal_0_$__cuda_sm20_rcp_rn_f32_slowpath) ;  /* 0x0000008800747944 */ /* 0x000fea0003c00000 */
[----:B------:R-:W-:Y:S01]  /*56d0*/  IMAD.MOV.U32 R40, RZ, RZ, R0 ;  /* 0x000000ffff287224 */ /* 0x000fe200078e0000 */
[----:B------:R-:W-:Y:S06]  /*56e0*/  BRA `(.L_x_116) ;  /* 0x0000000000107947 */ /* 0x000fec0003800000 */
.L_x_115:
[----:B------:R-:W1:Y:S02]  /*56f0*/  MUFU.RCP R40, R111 ;  /* 0x0000006f00287308 */ /* 0x000e640000001000 */
[----:B-1----:R-:W-:-:S04]  /*5700*/  FFMA R0, R111, R40, -1 ;  /* 0xbf8000006f007423 */ /* 0x002fc80000000028 */
[----:B------:R-:W-:-:S04]  /*5710*/  FADD.FTZ R3, -R0, -RZ ;  /* 0x800000ff00037221 */ /* 0x000fc80000010100 */
[----:B------:R-:W-:-:S07]  /*5720*/  FFMA R40, R40, R3, R40 ;  /* 0x0000000328287223 */ /* 0x000fce0000000028 */
.L_x_116:
[----:B------:R-:W-:Y:S05]  /*5730*/  BSYNC B1 ;  /* 0x0000000000017941 */ /* 0x000fea0003800000 */
.L_x_114:
        /* <DEDUP_REMOVED lines=10> */
.L_x_118:
[----:B------:R-:W1:Y:S02]  /*57e0*/  MUFU.RCP R37, R112 ;  /* 0x0000007000257308 */ /* 0x000e640000001000 */
[----:B-1----:R-:W-:-:S04]  /*57f0*/  FFMA R0, R112, R37, -1 ;  /* 0xbf80000070007423 */ /* 0x002fc80000000025 */
[----:B------:R-:W-:-:S04]  /*5800*/  FADD.FTZ R0, -R0, -RZ ;  /* 0x800000ff00007221 */ /* 0x000fc80000010100 */
[----:B------:R-:W-:-:S07]  /*5810*/  FFMA R37, R37, R0, R37 ;  /* 0x0000000025257223 */ /* 0x000fce0000000025 */
.L_x_119:
[----:B------:R-:W-:Y:S05]  /*5820*/  BSYNC B1 ;  /* 0x0000000000017941 */ /* 0x000fea0003800000 */
.L_x_117:
        /* <DEDUP_REMOVED lines=10> */
.L_x_121:
[----:B------:R-:W1:Y:S02]  /*58d0*/  MUFU.RCP R42, R113 ;  /* 0x00000071002a7308 */ /* 0x000e640000001000 */
[----:B-1----:R-:W-:-:S04]  /*58e0*/  FFMA R0, R113, R42, -1 ;  /* 0xbf80000071007423 */ /* 0x002fc8000000002a */
[----:B------:R-:W-:-:S04]  /*58f0*/  FADD.FTZ R3, -R0, -RZ ;  /* 0x800000ff00037221 */ /* 0x000fc80000010100 */
[----:B------:R-:W-:-:S07]  /*5900*/  FFMA R42, R42, R3, R42 ;  /* 0x000000032a2a7223 */ /* 0x000fce000000002a */
.L_x_122:
[----:B------:R-:W-:Y:S05]  /*5910*/  BSYNC B1 ;  /* 0x0000000000017941 */ /* 0x000fea0003800000 */
.L_x_120:
        /* <DEDUP_REMOVED lines=10> */
.L_x_124:
[----:B------:R-:W1:Y:S02]  /*59c0*/  MUFU.RCP R41, R114 ;  /* 0x0000007200297308 */ /* 0x000e640000001000 */
[----:B-1----:R-:W-:-:S04]  /*59d0*/  FFMA R0, R114, R41, -1 ;  /* 0xbf80000072007423 */ /* 0x002fc80000000029 */
[----:B------:R-:W-:-:S04]  /*59e0*/  FADD.FTZ R0, -R0, -RZ ;  /* 0x800000ff00007221 */ /* 0x000fc80000010100 */
[----:B------:R-:W-:-:S07]  /*59f0*/  FFMA R41, R41, R0, R41 ;  /* 0x0000000029297223 */ /* 0x000fce0000000029 */
.L_x_125:
[----:B------:R-:W-:Y:S05]  /*5a00*/  BSYNC B1 ;  /* 0x0000000000017941 */ /* 0x000fea0003800000 */
.L_x_123:
        /* <DEDUP_REMOVED lines=10> */
.L_x_127:
[----:B------:R-:W1:Y:S02]  /*5ab0*/  MUFU.RCP R44, R115 ;  /* 0x00000073002c7308 */ /* 0x000e640000001000 */
[----:B-1----:R-:W-:-:S04]  /*5ac0*/  FFMA R0, R115, R44, -1 ;  /* 0xbf80000073007423 */ /* 0x002fc8000000002c */
[----:B------:R-:W-:-:S04]  /*5ad0*/  FADD.FTZ R3, -R0, -RZ ;  /* 0x800000ff00037221 */ /* 0x000fc80000010100 */
[----:B------:R-:W-:-:S07]  /*5ae0*/  FFMA R44, R44, R3, R44 ;  /* 0x000000032c2c7223 */ /* 0x000fce000000002c */
.L_x_128:
[----:B------:R-:W-:Y:S05]  /*5af0*/  BSYNC B1 ;  /* 0x0000000000017941 */ /* 0x000fea0003800000 */
.L_x_126:
        /* <DEDUP_REMOVED lines=10> */
.L_x_130:
[----:B------:R-:W1:Y:S02]  /*5ba0*/  MUFU.RCP R43, R116 ;  /* 0x00000074002b7308 */ /* 0x000e640000001000 */
[----:B-1----:R-:W-:-:S04]  /*5bb0*/  FFMA R0, R116, R43, -1 ;  /* 0xbf80000074007423 */ /* 0x002fc8000000002b */
[----:B------:R-:W-:-:S04]  /*5bc0*/  FADD.FTZ R0, -R0, -RZ ;  /* 0x800000ff00007221 */ /* 0x000fc80000010100 */
[----:B------:R-:W-:-:S07]  /*5bd0*/  FFMA R43, R43, R0, R43 ;  /* 0x000000002b2b7223 */ /* 0x000fce000000002b */
.L_x_131:
[----:B------:R-:W-:Y:S05]  /*5be0*/  BSYNC B1 ;  /* 0x0000000000017941 */ /* 0x000fea0003800000 */
.L_x_129:
        /* <DEDUP_REMOVED lines=10> */
.L_x_133:
[----:B------:R-:W1:Y:S02]  /*5c90*/  MUFU.RCP R46, R47 ;  /* 0x0000002f002e7308 */ /* 0x000e640000001000 */
[----:B-1----:R-:W-:-:S04]  /*5ca0*/  FFMA R0, R47, R46, -1 ;  /* 0xbf8000002f007423 */ /* 0x002fc8000000002e */
[----:B------:R-:W-:-:S04]  /*5cb0*/  FADD.FTZ R3, -R0, -RZ ;  /* 0x800000ff00037221 */ /* 0x000fc80000010100 */
[----:B------:R-:W-:-:S07]  /*5cc0*/  FFMA R46, R46, R3, R46 ;  /* 0x000000032e2e7223 */ /* 0x000fce000000002e */
.L_x_134:
[----:B------:R-:W-:Y:S05]  /*5cd0*/  BSYNC B1 ;  /* 0x0000000000017941 */ /* 0x000fea0003800000 */
.L_x_132:
        /* <DEDUP_REMOVED lines=10> */
.L_x_136:
[----:B------:R-:W1:Y:S02]  /*5d80*/  MUFU.RCP R45, R50 ;  /* 0x00000032002d7308 */ /* 0x000e640000001000 */
[----:B-1----:R-:W-:-:S04]  /*5d90*/  FFMA R0, R50, R45, -1 ;  /* 0xbf80000032007423 */ /* 0x002fc8000000002d */
[----:B------:R-:W-:-:S04]  /*5da0*/  FADD.FTZ R0, -R0, -RZ ;  /* 0x800000ff00007221 */ /* 0x000fc80000010100 */
[----:B------:R-:W-:-:S07]  /*5db0*/  FFMA R45, R45, R0, R45 ;  /* 0x000000002d2d7223 */ /* 0x000fce000000002d */
.L_x_137:
[----:B------:R-:W-:Y:S05]  /*5dc0*/  BSYNC B1 ;  /* 0x0000000000017941 */ /* 0x000fea0003800000 */
.L_x_135:
        /* <DEDUP_REMOVED lines=10> */
.L_x_139:
[----:B------:R-:W1:Y:S02]  /*5e70*/  MUFU.RCP R48, R51 ;  /* 0x0000003300307308 */ /* 0x000e640000001000 */
[----:B-1----:R-:W-:-:S04]  /*5e80*/  FFMA R0, R51, R48, -1 ;  /* 0xbf80000033007423 */ /* 0x002fc80000000030 */
[----:B------:R-:W-:-:S04]  /*5e90*/  FADD.FTZ R3, -R0, -RZ ;  /* 0x800000ff00037221 */ /* 0x000fc80000010100 */
[----:B------:R-:W-:-:S07]  /*5ea0*/  FFMA R48, R48, R3, R48 ;  /* 0x0000000330307223 */ /* 0x000fce0000000030 */
.L_x_140:
[----:B------:R-:W-:Y:S05]  /*5eb0*/  BSYNC B1 ;  /* 0x0000000000017941 */ /* 0x000fea0003800000 */
.L_x_138:
        /* <DEDUP_REMOVED lines=10> */
.L_x_142:
[----:B------:R-:W1:Y:S02]  /*5f60*/  MUFU.RCP R47, R52 ;  /* 0x00000034002f7308 */ /* 0x000e640000001000 */
[----:B-1----:R-:W-:-:S04]  /*5f70*/  FFMA R0, R52, R47, -1 ;  /* 0xbf80000034007423 */ /* 0x002fc8000000002f */
[----:B------:R-:W-:-:S04]  /*5f80*/  FADD.FTZ R0, -R0, -RZ ;  /* 0x800000ff00007221 */ /* 0x000fc80000010100 */
[----:B------:R-:W-:-:S07]  /*5f90*/  FFMA R47, R47, R0, R47 ;  /* 0x000000002f2f7223 */ /* 0x000fce000000002f */
.L_x_143:
[----:B------:R-:W-:Y:S05]  /*5fa0*/  BSYNC B1 ;  /* 0x0000000000017941 */ /* 0x000fea0003800000 */
.L_x_141:
        /* <DEDUP_REMOVED lines=10> */
.L_x_145:
[----:B------:R-:W1:Y:S02]  /*6050*/  MUFU.RCP R50, R49 ;  /* 0x0000003100327308 */ /* 0x000e640000001000 */
[----:B-1----:R-:W-:-:S04]  /*6060*/  FFMA R0, R49, R50, -1 ;  /* 0xbf80000031007423 */ /* 0x002fc80000000032 */
[----:B------:R-:W-:-:S04]  /*6070*/  FADD.FTZ R3, -R0, -RZ ;  /* 0x800000ff00037221 */ /* 0x000fc80000010100 */
[----:B------:R-:W-:-:S07]  /*6080*/  FFMA R50, R50, R3, R50 ;  /* 0x0000000332327223 */ /* 0x000fce0000000032 */
.L_x_146:
[----:B------:R-:W-:Y:S05]  /*6090*/  BSYNC B1 ;  /* 0x0000000000017941 */ /* 0x000fea0003800000 */
.L_x_144:
        /* <DEDUP_REMOVED lines=10> */
.L_x_148:
[----:B------:R-:W1:Y:S02]  /*6140*/  MUFU.RCP R49, R54 ;  /* 0x0000003600317308 */ /* 0x000e640000001000 */
[----:B-1----:R-:W-:-:S04]  /*6150*/  FFMA R0, R54, R49, -1 ;  /* 0xbf80000036007423 */ /* 0x002fc80000000031 */
[----:B------:R-:W-:-:S04]  /*6160*/  FADD.FTZ R0, -R0, -RZ ;  /* 0x800000ff00007221 */ /* 0x000fc80000010100 */
[----:B------:R-:W-:-:S07]  /*6170*/  FFMA R49, R49, R0, R49 ;  /* 0x0000000031317223 */ /* 0x000fce0000000031 */
.L_x_149:
[----:B------:R-:W-:Y:S05]  /*6180*/  BSYNC B1 ;  /* 0x0000000000017941 */ /* 0x000fea0003800000 */
.L_x_147:
        /* <DEDUP_REMOVED lines=10> */
.L_x_151:
[----:B------:R-:W1:Y:S02]  /*6230*/  MUFU.RCP R52, R103 ;  /* 0x0000006700347308 */ /* 0x000e640000001000 */
[----:B-1----:R-:W-:-:S04]  /*6240*/  FFMA R0, R103, R52, -1 ;  /* 0xbf80000067007423 */ /* 0x002fc80000000034 */
[----:B------:R-:W-:-:S04]  /*6250*/  FADD.FTZ R3, -R0, -RZ ;  /* 0x800000ff00037221 */ /* 0x000fc80000010100 */
[----:B------:R-:W-:-:S07]  /*6260*/  FFMA R52, R52, R3, R52 ;  /* 0x0000000334347223 */ /* 0x000fce0000000034 */
.L_x_152:
[----:B------:R-:W-:Y:S05]  /*6270*/  BSYNC B1 ;  /* 0x0000000000017941 */ /* 0x000fea0003800000 */
.L_x_150:
        /* <DEDUP_REMOVED lines=10> */
.L_x_154:
[----:B------:R-:W1:Y:S02]  /*6320*/  MUFU.RCP R51, R108 ;  /* 0x0000006c00337308 */ /* 0x000e640000001000 */
[----:B-1----:R-:W-:-:S04]  /*6330*/  FFMA R0, R108, R51, -1 ;  /* 0xbf8000006c007423 */ /* 0x002fc80000000033 */
[----:B------:R-:W-:-:S04]  /*6340*/  FADD.FTZ R0, -R0, -RZ ;  /* 0x800000ff00007221 */ /* 0x000fc80000010100 */
[----:B------:R-:W-:-:S07]  /*6350*/  FFMA R51, R51, R0, R51 ;  /* 0x0000000033337223 */ /* 0x000fce0000000033 */
.L_x_155:
[----:B------:R-:W-:Y:S05]  /*6360*/  BSYNC B1 ;  /* 0x0000000000017941 */ /* 0x000fea0003800000 */
.L_x_153:
        /* <DEDUP_REMOVED lines=10> */
.L_x_157:
[----:B------:R-:W1:Y:S02]  /*6410*/  MUFU.RCP R54, R109 ;  /* 0x0000006d00367308 */ /* 0x000e640000001000 */
[----:B-1----:R-:W-:-:S04]  /*6420*/  FFMA R0, R109, R54, -1 ;  /* 0xbf8000006d007423 */ /* 0x002fc80000000036 */
[----:B------:R-:W-:-:S04]  /*6430*/  FADD.FTZ R3, -R0, -RZ ;  /* 0x800000ff00037221 */ /* 0x000fc80000010100 */
[----:B------:R-:W-:-:S07]  /*6440*/  FFMA R54, R54, R3, R54 ;  /* 0x0000000336367223 */ /* 0x000fce0000000036 */
.L_x_158:
[----:B------:R-:W-:Y:S05]  /*6450*/  BSYNC B1 ;  /* 0x0000000000017941 */ /* 0x000fea0003800000 */
.L_x_156:
        /* <DEDUP_REMOVED lines=8> */
[----:B------:R-:W-:Y:S05]  /*64e0*/  BRA `(.L_x_161) ;  /* 0x0000000000107947 */ /* 0x000fea0003800000 */
.L_x_160:
[----:B------:R-:W1:Y:S02]  /*64f0*/  MUFU.RCP R0, R53 ;  /* 0x0000003500007308 */ /* 0x000e640000001000 */
[----:B-1----:R-:W-:-:S04]  /*6500*/  FFMA R3, R53, R0, -1 ;  /* 0xbf80000035037423 */ /* 0x002fc80000000000 */
[----:B------:R-:W-:-:S04]  /*6510*/  FADD.FTZ R3, -R3, -RZ ;  /* 0x800000ff03037221 */ /* 0x000fc80000010100 */
[----:B------:R-:W-:-:S07]  /*6520*/  FFMA R0, R0, R3, R0 ;  /* 0x0000000300007223 */ /* 0x000fce0000000000 */
.L_x_161:
[----:B------:R-:W-:Y:S05]  /*6530*/  BSYNC B1 ;  /* 0x0000000000017941 */ /* 0x000fea0003800000 */
.L_x_159:
        /* <DEDUP_REMOVED lines=16> */
[----:B------:R-:W-:Y:S01]  /*6640*/  F2FP.F16.F32.PACK_AB R41, R41, R42 ;  /* 0x0000002a2929723e */ /* 0x000fe200000000ff */
        /* <DEDUP_REMOVED lines=10> */
[----:B------:R-:W-:-:S05]  /*66f0*/  LEA R0, R97, R20, 0x1 ;  /* 0x0000001461007211 */ /* 0x000fca00078e08ff */
        /* <DEDUP_REMOVED lines=11> */
[----:B------:R-:W-:Y:S02]  /*67b0*/  UIADD3 UR4, UR51, 0x2200, URZ ;  /* 0x0000220033047890 */ /* 0x000fe4000fffe03f */
[----:B------:R-:W-:Y:S01]  /*67c0*/  UIADD3.X UR9, URZ, UR55, URZ, UP0, !UPT ;  /* 0x000000373f097290 */ /* 0x000fe200087fe43f */
[----:B------:R-:W-:Y:S01]  /*67d0*/  UMOV UR6, UR46 ;  /* 0x0000002e00067c82 */ /* 0x000fe20008000000 */
[----:B------:R-:W-:-:S07]  /*67e0*/  UMOV UR7, UR47 ;  /* 0x0000002f00077c82 */ /* 0x000fce0008000000 */
[----:B------:R2:W-:Y:S01]  /*67f0*/  UTMASTG.3D [UR4], [UR8] ;  /* 0x00000004080073b5 */ /* 0x0005e20008010000 */
[----:B------:R0:W-:Y:S01]  /*6800*/  UTMACMDFLUSH ;  /* 0x00000000000079b7 */ /* 0x0001e20000000000 */
[----:B--2---:R-:W-:-:S04]  /*6810*/  DEPBAR.LE SB0, 0x1 ;  /* 0x000080400000791a */ /* 0x004fc80000000000 */
.L_x_163:
[----:B------:R-:W-:Y:S05]  /*6820*/  BSYNC B0 ;  /* 0x0000000000007941 */ /* 0x000fea0003800000 */
.L_x_162:
[----:B------:R-:W-:Y:S06]  /*6830*/  BAR.SYNC.DEFER_BLOCKING 0x1, 0x100 ;  /* 0x0044000000007b1d */ /* 0x000fec0000010000 */
[----:B------:R-:W-:Y:S04]  /*6840*/  BSSY B0, `(.L_x_164) ;  /* 0x0000009000007945 */ /* 0x000fe80003800000 */
[----:B------:R-:W-:Y:S05]  /*6850*/  @P0 BRA `(.L_x_165) ;  /* 0x00000000001c0947 */ /* 0x000fea0003800000 */
[----:B------:R-:W-:-:S13]  /*6860*/  ISETP.NE.AND P2, PT, R106, 0x3, PT ;  /* 0x000000036a00780c */ /* 0x000fda0003f45270 */
[----:B------:R-:W-:Y:S05]  /*6870*/  @!P2 BRA `(.L_x_166) ;  /* 0x000000000004a947 */ /* 0x000fea0003800000 */
[----:B------:R-:W-:Y:S01]  /*6880*/  BPT.TRAP 0x1 ;  /* 0x000000040000795c */ /* 0x000fe20000300000 */
.L_x_166:
[----:B------:R-:W-:-:S04]  /*6890*/  ULEA UR4, UR40, UR51, 0x3 ;  /* 0x0000003328047291 */ /* 0x000fc8000f8e183f */
[----:B------:R-:W-:-:S04]  /*68a0*/  UIADD3 UR4, UR4, 0x80, URZ ;  /* 0x0000008004047890 */ /* 0x000fc8000fffe03f */
[----:B------:R-:W-:-:S09]  /*68b0*/  UPRMT UR4, UR50, 0x654, UR4 ;  /* 0x0000065432047896 */ /* 0x000fd20008000004 */
[----:B------:R-:W-:Y:S03]  /*68c0*/  SYNCS.ARRIVE.TRANS64.RED.A1T0 RZ, [UR4], RZ ;  /* 0x000000ffffff79a7 */ /* 0x000fe60008100404 */
.L_x_165:
[----:B------:R-:W-:Y:S05]  /*68d0*/  BSYNC B0 ;  /* 0x0000000000007941 */ /* 0x000fea0003800000 */
.L_x_164:
[----:B------:R-:W-:Y:S01]  /*68e0*/  UIADD3 UR40, UR40, 0x1, URZ ;  /* 0x0000000128287890 */ /* 0x000fe2000fffe03f */
[----:B------:R-:W-:Y:S01]  /*68f0*/  BSSY B0, `(.L_x_167) ;  /* 0x0000018000007945 */ /* 0x000fe20003800000 */
[----:B------:R-:W-:Y:S02]  /*6900*/  MOV R21, R95 ;  /* 0x0000005f00157202 */ /* 0x000fe40000000f00 */
[----:B------:R-:W-:-:S04]  /*6910*/  UISETP.NE.AND UP0, UPT, UR40, 0x4, UPT ;  /* 0x000000042800788c */ /* 0x000fc8000bf05270 */
[----:B------:R-:W-:Y:S01]  /*6920*/  USEL UR40, UR40, URZ, UP0 ;  /* 0x0000003f28287287 */ /* 0x000fe20008000000 */
[----:B------:R-:W-:Y:S11]  /*6930*/  @P0 BRA `(.L_x_168) ;  /* 0x00000000004c0947 */ /* 0x000ff60003800000 */
[----:B------:R-:W-:-:S13]  /*6940*/  ISETP.NE.AND P2, PT, R106, 0x3, PT ;  /* 0x000000036a00780c */ /* 0x000fda0003f45270 */
[----:B------:R-:W-:Y:S05]  /*6950*/  @!P2 BRA `(.L_x_169) ;  /* 0x000000000004a947 */ /* 0x000fea0003800000 */
[----:B------:R-:W-:Y:S01]  /*6960*/  BPT.TRAP 0x1 ;  /* 0x000000040000795c */ /* 0x000fe20000300000 */
.L_x_169:
[C---:B-1----:R-:W-:Y:S01]  /*6970*/  LEA R0, R14.reuse, UR51, 0x3 ;  /* 0x000000330e007c11 */ /* 0x042fe2000f8e18ff */
[----:B------:R-:W-:Y:S01]  /*6980*/  BSSY B1, `(.L_x_170) ;  /* 0x0000006000017945 */ /* 0x000fe20003800000 */
[----:B------:R-:W-:Y:S02]  /*6990*/  SHF.L.U32 R3, R95, 0x1f, RZ ;  /* 0x0000001f5f037819 */ /* 0x000fe400000006ff */
[----:B------:R-:W-:Y:S02]  /*69a0*/  @!P1 LEA R12, R14, R15, 0xd ;  /* 0x0000000f0e0c9211 */ /* 0x000fe400078e68ff */
[----:B------:R-:W1:Y:S03]  /*69b0*/  SYNCS.PHASECHK.TRANS64.TRYWAIT P2, [R0+URZ+0x60], R3 ;  /* 0x00006003000075a7 */ /* 0x000e66000804017f */
[----:B------:R-:W-:Y:S01]  /*69c0*/  @!P1 IMAD R13, R97, 0x2, R12 ;  /* 0x00000002610d9824 */ /* 0x000fe200078e020c */
[----:B-1----:R-:W-:Y:S06]  /*69d0*/  @!P2 BRA `(.L_x_171) ;  /* 0x00000070001ca947 */ /* 0x002fec0003800000 */
.L_x_363:
[----:B------:R-:W-:Y:S05]  /*69e0*/  BSYNC B1 ;  /* 0x0000000000017941 */ /* 0x000fea0003800000 */
.L_x_170:
[----:B------:R-:W-:Y:S05]  /*69f0*/  @!P1 WARPSYNC.ALL ;  /* 0x0000000000009948 */ /* 0x000fea0003800000 */
[----:B------:R2:W3:Y:S01]  /*6a00*/  @!P1 LDSM.16.M88.4 R4, [R12] ;  /* 0x000000000c04983b */ /* 0x0004e20000000200 */
[----:B------:R-:W-:-:S03]  /*6a10*/  IADD3 R14, R14, 0x1, RZ ;  /* 0x000000010e0e7810 */ /* 0x000fc60007ffe0ff */
[----:B------:R2:W4:Y:S01]  /*6a20*/  @!P1 LDSM.16.M88.4 R8, [R13] ;  /* 0x000000000d08983b */ /* 0x0005220000000200 */
[----:B------:R-:W-:-:S04]  /*6a30*/  ISETP.NE.AND P2, PT, R14, 0x4, PT ;  /* 0x000000040e00780c */ /* 0x000fc80003f45270 */
[----:B-1----:R-:W-:Y:S02]  /*6a40*/  SEL R0, RZ, 0x1, P2 ;  /* 0x00000001ff007807 */ /* 0x002fe40001000000 */
[----:B------:R-:W-:Y:S02]  /*6a50*/  SEL R14, R14, RZ, P2 ;  /* 0x000000ff0e0e7207 */ /* 0x000fe40001000000 */
[----:B--2---:R-:W-:-:S07]  /*6a60*/  LOP3.LUT R21, R95, R0, RZ, 0x3c, !PT ;  /* 0x000000005f157212 */ /* 0x004fce00078e3cff */
.L_x_168:
[----:B------:R-:W-:Y:S05]  /*6a70*/  BSYNC B0 ;  /* 0x0000000000007941 */ /* 0x000fea0003800000 */
.L_x_167:
[----:B---3--:R-:W-:Y:S02]  /*6a80*/  HADD2.F32 R23, -RZ, R4.H1_H1 ;  /* 0x30000004ff177230 */ /* 0x008fe40000004100 */
[C---:B-1----:R-:W-:Y:S01]  /*6a90*/  FMUL R0, R92.reuse, R57 ;  /* 0x000000395c007220 */ /* 0x042fe20000400000 */
[----:B------:R-:W-:Y:S01]  /*6aa0*/  HADD2.F32 R27, -RZ, R6.H1_H1 ;  /* 0x30000006ff1b7230 */ /* 0x000fe20000004100 */
[----:B------:R-:W-:Y:S01]  /*6ab0*/  MOV R100, 0x3bbb989d ;  /* 0x3bbb989d00647802 */ /* 0x000fe20000000f00 */
[----:B------:R-:W-:Y:S02]  /*6ac0*/  HADD2.F32 R29, -RZ, R7.H1_H1 ;  /* 0x30000007ff1d7230 */ /* 0x000fe40000004100 */
[----:B------:R-:W-:Y:S01]  /*6ad0*/  FFMA R23, R91, R23, R0 ;  /* 0x000000175b177223 */ /* 0x000fe20000000000 */
[----:B------:R-:W-:Y:S01]  /*6ae0*/  FMUL R0, R92, R61 ;  /* 0x0000003d5c007220 */ /* 0x000fe20000400000 */
[----:B------:R-:W-:Y:S01]  /*6af0*/  MOV R101, 0x437c0000 ;  /* 0x437c000000657802 */ /* 0x000fe20000000f00 */
[----:B------:R-:W-:-:S02]  /*6b00*/  HADD2.F32 R3, -RZ, R4.H0_H0 ;  /* 0x20000004ff037230 */ /* 0x000fc40000004100 */
[C---:B------:R-:W-:Y:S01]  /*6b10*/  FMUL R22, R92.reuse, R56 ;  /* 0x000000385c167220 */ /* 0x040fe20000400000 */
[C---:B------:R-:W-:Y:S01]  /*6b20*/  FFMA R27, R91.reuse, R27, R0 ;  /* 0x0000001b5b1b7223 */ /* 0x040fe20000000000 */
[C---:B------:R-:W-:Y:S01]  /*6b30*/  FMUL R0, R92.reuse, R63 ;  /* 0x0000003f5c007220 */ /* 0x040fe20000400000 */
[--C-:B------:R-:W-:Y:S02]  /*6b40*/  HADD2.F32 R25, -RZ, R5.reuse.H1_H1 ;  /* 0x30000005ff197230 */ /* 0x100fe40000004100 */
[C---:B------:R-:W-:Y:S01]  /*6b50*/  FMUL R12, R92.reuse, R59 ;  /* 0x0000003b5c0c7220 */ /* 0x040fe20000400000 */
[----:B----4-:R-:W-:Y:S02]  /*6b60*/  HADD2.F32 R31, -RZ, R8.H0_H0 ;  /* 0x20000008ff1f7230 */ /* 0x010fe40000004100 */
[----:B------:R-:W-:Y:S01]  /*6b70*/  FFMA R29, R91, R29, R0 ;  /* 0x0000001d5b1d7223 */ /* 0x000fe20000000000 */
[----:B------:R-:W-:Y:S01]  /*6b80*/  FFMA.SAT R0, -R23, R100, 0.5 ;  /* 0x3f00000017007423 */ /* 0x000fe20000002164 */
[----:B------:R-:W-:Y:S01]  /*6b90*/  FMUL R30, R92, R64 ;  /* 0x000000405c1e7220 */ /* 0x000fe20000400000 */
[----:B------:R-:W-:-:S02]  /*6ba0*/  HADD2.F32 R13, -RZ, R5.H0_H0 ;  /* 0x20000005ff0d7230 */ /* 0x000fc40000004100 */
[C---:B------:R-:W-:Y:S01]  /*6bb0*/  FFMA R22, R91.reuse, R3, R22 ;  /* 0x000000035b167223 */ /* 0x040fe20000000016 */
[----:B------:R-:W-:Y:S01]  /*6bc0*/  FFMA.RM R38, R0, R101, 12582913 ;  /* 0x4b40000100267423 */ /* 0x000fe20000004065 */
[C---:B------:R-:W-:Y:S01]  /*6bd0*/  FFMA R25, R91.reuse, R25, R12 ;  /* 0x000000195b197223 */ /* 0x040fe2000000000c */
[----:B------:R-:W-:Y:S01]  /*6be0*/  FFMA R30, R91, R31, R30 ;  /* 0x0000001f5b1e7223 */ /* 0x000fe2000000001e */
[C---:B------:R-:W-:Y:S01]  /*6bf0*/  FMUL R24, R92.reuse, R58 ;  /* 0x0000003a5c187220 */ /* 0x040fe20000400000 */
[----:B------:R-:W-:Y:S02]  /*6c00*/  HADD2.F32 R3, -RZ, R6.H0_H0 ;  /* 0x20000006ff037230 */ /* 0x000fe40000004100 */
[C---:B------:R-:W-:Y:S01]  /*6c10*/  FMUL R26, R92.reuse, R60 ;  /* 0x0000003c5c1a7220 */ /* 0x040fe20000400000 */
[----:B------:R-:W-:Y:S02]  /*6c20*/  HADD2.F32 R31, -RZ, R8.H1_H1 ;  /* 0x30000008ff1f7230 */ /* 0x000fe40000004100 */
[----:B------:R-:W-:Y:S01]  /*6c30*/  FMUL R0, R92, R65 ;  /* 0x000000415c007220 */ /* 0x000fe20000400000 */
[----:B------:R-:W-:Y:S01]  /*6c40*/  FADD R12, R38, -12583039 ;  /* 0xcb40007f260c7421 */ /* 0x000fe20000000000 */
[-C--:B------:R-:W-:Y:S01]  /*6c50*/  FFMA.SAT R34, -R25, R100.reuse, 0.5 ;  /* 0x3f00000019227423 */ /* 0x080fe20000002164 */
[C---:B------:R-:W-:Y:S01]  /*6c60*/  FFMA R24, R91.reuse, R13, R24 ;  /* 0x0000000d5b187223 */ /* 0x040fe20000000018 */
[C---:B------:R-:W-:Y:S01]  /*6c70*/  FFMA R26, R91.reuse, R3, R26 ;  /* 0x000000035b1a7223 */ /* 0x040fe2000000001a */
[----:B------:R-:W-:Y:S01]  /*6c80*/  FFMA R31, R91, R31, R0 ;  /* 0x0000001f5b1f7223 */ /* 0x000fe20000000000 */
[----:B------:R-:W-:Y:S01]  /*6c90*/  FFMA.SAT R3, -R22, R100, 0.5 ;  /* 0x3f00000016037423 */ /* 0x000fe20000002164 */
[----:B------:R-:W-:Y:S01]  /*6ca0*/  FFMA R0, -R23, 1.4426950216293334961, -R12 ;  /* 0x3fb8aa3b17007823 */ /* 0x000fe2000000090c */
[----:B------:R-:W-:Y:S01]  /*6cb0*/  FFMA.RM R41, R34, R101, 12582913 ;  /* 0x4b40000122297423 */ /* 0x000fe20000004065 */
[----:B------:R-:W-:-:S02]  /*6cc0*/  HADD2.F32 R13, -RZ, R7.H0_H0 ;  /* 0x20000007ff0d7230 */ /* 0x000fc40000004100 */
[----:B------:R-:W-:Y:S01]  /*6cd0*/  FFMA.SAT R32, -R24, R100, 0.5 ;  /* 0x3f00000018207423 */ /* 0x000fe20000002164 */
[----:B------:R-:W-:Y:S01]  /*6ce0*/  FMUL R28, R92, R62 ;  /* 0x0000003e5c1c7220 */ /* 0x000fe20000400000 */
[-C--:B------:R-:W-:Y:S01]  /*6cf0*/  FFMA.RM R3, R3, R101.reuse, 12582913 ;  /* 0x4b40000103037423 */ /* 0x080fe20000004065 */
[----:B------:R-:W-:Y:S01]  /*6d00*/  FFMA R33, -R23, 1.925963033500011079e-08, R0 ;  /* 0x32a5706017217823 */ /* 0x000fe20000000100 */
[----:B------:R-:W-:Y:S01]  /*6d10*/  FFMA.SAT R34, -R26, R100, 0.5 ;  /* 0x3f0000001a227423 */ /* 0x000fe20000002164 */
[----:B------:R-:W-:Y:S01]  /*6d20*/  FADD R0, R41, -12583039 ;  /* 0xcb40007f29007421 */ /* 0x000fe20000000000 */
[----:B------:R-:W-:Y:S01]  /*6d30*/  FFMA.RM R40, R32, R101, 12582913 ;  /* 0x4b40000120287423 */ /* 0x000fe20000004065 */
[----:B------:R-:W-:Y:S01]  /*6d40*/  FFMA R28, R91, R13, R28 ;  /* 0x0000000d5b1c7223 */ /* 0x000fe2000000001c */
[----:B------:R-:W-:Y:S01]  /*6d50*/  FADD R13, R3, -12583039 ;  /* 0xcb40007f030d7421 */ /* 0x000fe20000000000 */
[----:B------:R-:W-:Y:S01]  /*6d60*/  FFMA.RM R43, R34, R101, 12582913 ;  /* 0x4b400001222b7423 */ /* 0x000fe20000004065 */
[----:B------:R-:W-:-:S02]  /*6d70*/  HADD2.F32 R36, -RZ, R9.H0_H0 ;  /* 0x20000009ff247230 */ /* 0x000fc40000004100 */
[----:B------:R-:W-:Y:S01]  /*6d80*/  FFMA R34, -R25, 1.4426950216293334961, -R0 ;  /* 0x3fb8aa3b19227823 */ /* 0x000fe20000000900 */
[----:B------:R-:W-:Y:S02]  /*6d90*/  HADD2.F32 R44, -RZ, R9.H1_H1 ;  /* 0x30000009ff2c7230 */ /* 0x000fe40000004100 */
[----:B------:R-:W-:Y:S01]  /*6da0*/  FADD R35, R40, -12583039 ;  /* 0xcb40007f28237421 */ /* 0x000fe20000000000 */
[C---:B------:R-:W-:Y:S01]  /*6db0*/  FMUL R32, R92.reuse, R66 ;  /* 0x000000425c207220 */ /* 0x040fe20000400000 */
[----:B------:R-:W-:Y:S01]  /*6dc0*/  FMUL R0, R92, R67 ;  /* 0x000000435c007220 */ /* 0x000fe20000400000 */
[----:B------:R-:W-:Y:S01]  /*6dd0*/  FFMA.SAT R42, -R27, R100, 0.5 ;  /* 0x3f0000001b2a7423 */ /* 0x000fe20000002164 */
[----:B------:R-:W-:Y:S01]  /*6de0*/  FFMA R13, -R22, 1.4426950216293334961, -R13 ;  /* 0x3fb8aa3b160d7823 */ /* 0x000fe2000000090d */
[----:B------:R1:W-:Y:S01]  /*6df0*/  MUFU.EX2 R39, R33 ;  /* 0x0000002100277308 */ /* 0x0003e20000000800 */
[----:B------:R-:W-:Y:S01]  /*6e00*/  FFMA R35, -R24, 1.4426950216293334961, -R35 ;  /* 0x3fb8aa3b18237823 */ /* 0x000fe20000000923 */
[----:B------:R-:W-:Y:S01]  /*6e10*/  FFMA R32, R91, R36, R32 ;  /* 0x000000245b207223 */ /* 0x000fe20000000020 */
[----:B------:R-:W-:Y:S01]  /*6e20*/  FFMA R36, -R25, 1.925963033500011079e-08, R34 ;  /* 0x32a5706019247823 */ /* 0x000fe20000000122 */
[----:B------:R-:W-:Y:S01]  /*6e30*/  FFMA.RM R45, R42, R101, 12582913 ;  /* 0x4b4000012a2d7423 */ /* 0x000fe20000004065 */
[----:B------:R-:W-:-:S02]  /*6e40*/  HADD2.F32 R46, -RZ, R10.H0_H0 ;  /* 0x2000000aff2e7230 */ /* 0x000fc40000004100 */
[----:B------:R-:W-:Y:S01]  /*6e50*/  FFMA R13, -R22, 1.925963033500011079e-08, R13 ;  /* 0x32a57060160d7823 */ /* 0x000fe2000000010d */
[----:B------:R-:W-:Y:S01]  /*6e60*/  FMUL R34, R92, R68 ;  /* 0x000000445c227220 */ /* 0x000fe20000400000 */
[----:B------:R-:W-:Y:S01]  /*6e70*/  FFMA R35, -R24, 1.925963033500011079e-08, R35 ;  /* 0x32a5706018237823 */ /* 0x000fe20000000123 */
[----:B-1----:R-:W-:Y:S01]  /*6e80*/  FFMA R33, R91, R44, R0 ;  /* 0x0000002c5b217223 */ /* 0x002fe20000000000 */
[----:B------:R-:W-:Y:S01]  /*6e90*/  FFMA.SAT R44, -R28, R100, 0.5 ;  /* 0x3f0000001c2c7423 */ /* 0x000fe20000002164 */
[----:B------:R-:W-:Y:S01]  /*6ea0*/  FADD R37, R43, -12583039 ;  /* 0xcb40007f2b257421 */ /* 0x000fe20000000000 */
[----:B------:R-:W-:Y:S01]  /*6eb0*/  FADD R0, R45, -12583039 ;  /* 0xcb40007f2d007421 */ /* 0x000fe20000000000 */
[----:B------:R-:W-:Y:S01]  /*6ec0*/  FFMA R34, R91, R46, R34 ;  /* 0x0000002e5b227223 */ /* 0x000fe20000000022 */
[----:B------:R-:W-:Y:S01]  /*6ed0*/  FFMA.RM R47, R44, R101, 12582913 ;  /* 0x4b4000012c2f7423 */ /* 0x000fe20000004065 */
[----:B------:R-:W1:Y:S01]  /*6ee0*/  MUFU.EX2 R12, R13 ;  /* 0x0000000d000c7308 */ /* 0x000e620000000800 */
[----:B------:R-:W-:Y:S01]  /*6ef0*/  FFMA.SAT R46, -R29, R100, 0.5 ;  /* 0x3f0000001d2e7423 */ /* 0x000fe20000002164 */
[----:B------:R-:W-:Y:S01]  /*6f00*/  FFMA R37, -R26, 1.4426950216293334961, -R37 ;  /* 0x3fb8aa3b1a257823 */ /* 0x000fe20000000925 */
[----:B------:R-:W-:Y:S01]  /*6f10*/  FFMA R0, -R27, 1.4426950216293334961, -R0 ;  /* 0x3fb8aa3b1b007823 */ /* 0x000fe20000000900 */
[----:B------:R-:W-:-:S02]  /*6f20*/  HADD2.F32 R51, -RZ, R10.H1_H1 ;  /* 0x3000000aff337230 */ /* 0x000fc40000004100 */
[-C--:B------:R-:W-:Y:S01]  /*6f30*/  FFMA.RM R49, R46, R101.reuse, 12582913 ;  /* 0x4b4000012e317423 */ /* 0x080fe20000004065 */
[----:B------:R-:W-:Y:S01]  /*6f40*/  FFMA R37, -R26, 1.925963033500011079e-08, R37 ;  /* 0x32a570601a257823 */ /* 0x000fe20000000125 */
[-C--:B------:R-:W-:Y:S01]  /*6f50*/  FFMA.SAT R52, -R31, R100.reuse, 0.5 ;  /* 0x3f0000001f347423 */ /* 0x080fe20000002164 */
[----:B------:R2:W3:Y:S01]  /*6f60*/  MUFU.EX2 R13, R35 ;  /* 0x00000023000d7308 */ /* 0x0004e20000000800 */
[----:B------:R-:W-:Y:S01]  /*6f70*/  FADD R48, R49, -12583039 ;  /* 0xcb40007f31307421 */ /* 0x000fe20000000000 */
[-C--:B------:R-:W-:Y:S01]  /*6f80*/  FFMA.SAT R50, -R30, R100.reuse, 0.5 ;  /* 0x3f0000001e327423 */ /* 0x080fe20000002164 */
[-C--:B------:R-:W-:Y:S01]  /*6f90*/  FFMA.RM R54, R52, R101.reuse, 12582913 ;  /* 0x4b40000134367423 */ /* 0x080fe20000004065 */
[-C--:B------:R-:W-:Y:S01]  /*6fa0*/  FFMA.SAT R52, -R32, R100.reuse, 0.5 ;  /* 0x3f00000020347423 */ /* 0x080fe20000002164 */
[--C-:B------:R-:W-:Y:S02]  /*6fb0*/  HADD2.F32 R55, -RZ, R11.reuse.H0_H0 ;  /* 0x2000000bff377230 */ /* 0x100fe40000004100 */
[-C--:B------:R-:W-:Y:S01]  /*6fc0*/  FFMA.SAT R58, -R33, R100.reuse, 0.5 ;  /* 0x3f000000213a7423 */ /* 0x080fe20000002164 */
[----:B------:R-:W-:Y:S01]  /*6fd0*/  FFMA.SAT R60, -R34, R100, 0.5 ;  /* 0x3f000000223c7423 */ /* 0x000fe20000002164 */
[----:B------:R4:W5:Y:S01]  /*6fe0*/  MUFU.EX2 R42, R36 ;  /* 0x00000024002a7308 */ /* 0x0009620000000800 */
[----:B--2---:R-:W-:Y:S01]  /*6ff0*/  FADD R35, R47, -12583039 ;  /* 0xcb40007f2f237421 */ /* 0x004fe20000000000 */
[-C--:B------:R-:W-:Y:S01]  /*7000*/  FFMA.RM R57, R52, R101.reuse, 12582913 ;  /* 0x4b40000134397423 */ /* 0x080fe20000004065 */
[-C--:B------:R-:W-:Y:S01]  /*7010*/  FFMA.RM R58, R58, R101.reuse, 12582913 ;  /* 0x4b4000013a3a7423 */ /* 0x080fe20000004065 */
[----:B------:R-:W-:Y:S01]  /*7020*/  FFMA.RM R61, R60, R101, 12582913 ;  /* 0x4b4000013c3d7423 */ /* 0x000fe20000004065 */
[----:B------:R-:W-:Y:S01]  /*7030*/  FFMA R35, -R28, 1.4426950216293334961, -R35 ;  /* 0x3fb8aa3b1c237823 */ /* 0x000fe20000000923 */
[----:B------:R-:W-:Y:S01]  /*7040*/  SHF.L.U32 R38, R38, 0x17, RZ ;  /* 0x0000001726267819 */ /* 0x000fe200000006ff */
[----:B------:R-:W-:Y:S01]  /*7050*/  IMAD.SHL.U32 R3, R3, 0x800000, RZ ;  /* 0x0080000003037824 */ /* 0x000fe200078e00ff */
[----:B------:R2:W5:Y:S01]  /*7060*/  MUFU.EX2 R44, R37 ;  /* 0x00000025002c7308 */ /* 0x0005620000000800 */
[----:B----4-:R-:W-:Y:S01]  /*7070*/  FFMA R36, -R27, 1.925963033500011079e-08, R0 ;  /* 0x32a570601b247823 */ /* 0x010fe20000000100 */
[----:B------:R-:W-:Y:S01]  /*7080*/  FMUL R0, R92, R69 ;  /* 0x000000455c007220 */ /* 0x000fe20000400000 */
[----:B------:R-:W-:Y:S01]  /*7090*/  SHF.L.U32 R40, R40, 0x17, RZ ;  /* 0x0000001728287819 */ /* 0x000fe200000006ff */
[----:B-1----:R-:W-:Y:S01]  /*70a0*/  FFMA R66, R3, R12, 1 ;  /* 0x3f80000003427423 */ /* 0x002fe2000000000c */
[----:B------:R-:W-:Y:S01]  /*70b0*/  SHF.L.U32 R49, R49, 0x17, RZ ;  /* 0x0000001731317819 */ /* 0x000fe200000006ff */
[----:B------:R-:W-:Y:S01]  /*70c0*/  IMAD.SHL.U32 R43, R43, 0x800000, RZ ;  /* 0x008000002b2b7824 */ /* 0x000fe200078e00ff */
[----:B------:R-:W-:Y:S01]  /*70d0*/  SHF.L.U32 R41, R41, 0x17, RZ ;  /* 0x0000001729297819 */ /* 0x000fe200000006ff */
[----:B------:R1:W-:Y:S01]  /*70e0*/  MUFU.EX2 R46, R36 ;  /* 0x00000024002e7308 */ /* 0x0003e20000000800 */
[----:B--2---:R-:W-:Y:S01]  /*70f0*/  FFMA R37, -R28, 1.925963033500011079e-08, R35 ;  /* 0x32a570601c257823 */ /* 0x004fe20000000123 */
[----:B------:R-:W-:Y:S01]  /*7100*/  FFMA R35, R91, R51, R0 ;  /* 0x000000335b237223 */ /* 0x000fe20000000000 */
[----:B------:R-:W-:Y:S01]  /*7110*/  FFMA R0, -R29, 1.4426950216293334961, -R48 ;  /* 0x3fb8aa3b1d007823 */ /* 0x000fe20000000930 */
[----:B------:R-:W-:Y:S01]  /*7120*/  FFMA.RM R51, R50, R101, 12582913 ;  /* 0x4b40000132337423 */ /* 0x000fe20000004065 */
[----:B------:R-:W-:Y:S01]  /*7130*/  SHF.L.U32 R45, R45, 0x17, RZ ;  /* 0x000000172d2d7819 */ /* 0x000fe200000006ff */
[----:B------:R-:W-:Y:S01]  /*7140*/  FFMA.SAT R62, -R35, R100, 0.5 ;  /* 0x3f000000233e7423 */ /* 0x000fe20000002164 */
[----:B------:R-:W-:Y:S01]  /*7150*/  FFMA R50, -R29, 1.925963033500011079e-08, R0 ;  /* 0x32a570601d327823 */ /* 0x000fe20000000100 */
[----:B------:R-:W-:Y:S01]  /*7160*/  FADD R0, R54, -12583039 ;  /* 0xcb40007f36007421 */ /* 0x000fe20000000000 */
[C---:B-1----:R-:W-:Y:S01]  /*7170*/  FMUL R36, R92.reuse, R70 ;  /* 0x000000465c247220 */ /* 0x042fe20000400000 */
[----:B------:R1:W2:Y:S01]  /*7180*/  MUFU.EX2 R48, R37 ;  /* 0x0000002500307308 */ /* 0x0002a20000000800 */
[----:B------:R-:W-:Y:S01]  /*7190*/  FADD R53, R51, -12583039 ;  /* 0xcb40007f33357421 */ /* 0x000fe20000000000 */
[----:B------:R-:W-:Y:S01]  /*71a0*/  FFMA R56, -R31, 1.4426950216293334961, -R0 ;  /* 0x3fb8aa3b1f387823 */ /* 0x000fe20000000900 */
[----:B------:R-:W-:Y:S01]  /*71b0*/  FMUL R0, R92, R71 ;  /* 0x000000475c007220 */ /* 0x000fe20000400000 */
[----:B------:R-:W-:Y:S01]  /*71c0*/  FFMA R36, R91, R55, R36 ;  /* 0x000000375b247223 */ /* 0x000fe20000000024 */
[----:B------:R-:W-:Y:S01]  /*71d0*/  FADD R55, R57, -12583039 ;  /* 0xcb40007f39377421 */ /* 0x000fe20000000000 */
[----:B------:R-:W-:Y:S01]  /*71e0*/  FFMA R53, -R30, 1.4426950216293334961, -R53 ;  /* 0x3fb8aa3b1e357823 */ /* 0x000fe20000000935 */
[----:B------:R-:W-:Y:S01]  /*71f0*/  FFMA.RM R62, R62, R101, 12582913 ;  /* 0x4b4000013e3e7423 */ /* 0x000fe20000004065 */
[----:B------:R-:W-:Y:S01]  /*7200*/  FFMA.SAT R63, -R36, R100, 0.5 ;  /* 0x3f000000243f7423 */ /* 0x000fe20000002164 */
[----:B-1----:R-:W-:-:S02]  /*7210*/  HADD2.F32 R37, -RZ, R11.H1_H1 ;  /* 0x3000000bff257230 */ /* 0x002fc40000004100 */
[----:B------:R-:W-:Y:S01]  /*7220*/  FFMA R59, -R32, 1.4426950216293334961, -R55 ;  /* 0x3fb8aa3b203b7823 */ /* 0x000fe20000000937 */
[----:B------:R-:W-:Y:S01]  /*7230*/  FFMA R53, -R30, 1.925963033500011079e-08, R53 ;  /* 0x32a570601e357823 */ /* 0x000fe20000000135 */
[----:B------:R-:W-:Y:S01]  /*7240*/  FFMA.RM R64, R63, R101, 12582913 ;  /* 0x4b4000013f407423 */ /* 0x000fe20000004065 */
[----:B------:R-:W-:Y:S01]  /*7250*/  FFMA R56, -R31, 1.925963033500011079e-08, R56 ;  /* 0x32a570601f387823 */ /* 0x000fe20000000138 */
[----:B------:R-:W-:Y:S01]  /*7260*/  FFMA R37, R91, R37, R0 ;  /* 0x000000255b257223 */ /* 0x000fe20000000000 */
[----:B------:R-:W-:Y:S01]  /*7270*/  FADD R0, R58, -12583039 ;  /* 0xcb40007f3a007421 */ /* 0x000fe20000000000 */
[----:B------:R-:W-:Y:S01]  /*7280*/  FFMA R59, -R32, 1.925963033500011079e-08, R59 ;  /* 0x32a57060203b7823 */ /* 0x000fe2000000013b */
[----:B------:R1:W4:Y:S01]  /*7290*/  MUFU.EX2 R52, R53 ;  /* 0x0000003500347308 */ /* 0x0003220000000800 */
[----:B------:R-:W-:Y:S01]  /*72a0*/  FFMA.SAT R65, -R37, R100, 0.5 ;  /* 0x3f00000025417423 */ /* 0x000fe20000002164 */
[----:B------:R-:W-:Y:S01]  /*72b0*/  FFMA R60, -R33, 1.4426950216293334961, -R0 ;  /* 0x3fb8aa3b213c7823 */ /* 0x000fe20000000900 */
[----:B------:R-:W-:Y:S01]  /*72c0*/  FADD R3, R64, -12583039 ;  /* 0xcb40007f40037421 */ /* 0x000fe20000000000 */
[----:B------:R-:W-:Y:S01]  /*72d0*/  FADD R12, R62, -12583039 ;  /* 0xcb40007f3e0c7421 */ /* 0x000fe20000000000 */
[----:B------:R-:W-:Y:S01]  /*72e0*/  FFMA.RM R65, R65, R101, 12582913 ;  /* 0x4b40000141417423 */ /* 0x000fe20000004065 */
[----:B------:R-:W-:Y:S01]  /*72f0*/  FFMA R60, -R33, 1.925963033500011079e-08, R60 ;  /* 0x32a57060213c7823 */ /* 0x000fe2000000013c */
[----:B------:R-:W-:Y:S01]  /*7300*/  SHF.L.U32 R54, R54, 0x17, RZ ;  /* 0x0000001736367819 */ /* 0x000fe200000006ff */
[----:B------:R3:W-:Y:S01]  /*7310*/  MUFU.EX2 R0, R59 ;  /* 0x0000003b00007308 */ /* 0x0007e20000000800 */
[----:B-1----:R-:W-:Y:S01]  /*7320*/  FADD R53, R61, -12583039 ;  /* 0xcb40007f3d357421 */ /* 0x002fe20000000000 */
[----:B------:R-:W-:Y:S01]  /*7330*/  SHF.L.U32 R57, R57, 0x17, RZ ;  /* 0x0000001739397819 */ /* 0x000fe200000006ff */
[----:B------:R-:W-:Y:S01]  /*7340*/  IMAD.SHL.U32 R51, R51, 0x800000, RZ ;  /* 0x0080000033337824 */ /* 0x000fe200078e00ff */
[----:B------:R-:W-:Y:S01]  /*7350*/  SHF.L.U32 R47, R47, 0x17, RZ ;  /* 0x000000172f2f7819 */ /* 0x000fe200000006ff */
[----:B------:R-:W-:Y:S01]  /*7360*/  FFMA R63, -R34, 1.4426950216293334961, -R53 ;  /* 0x3fb8aa3b223f7823 */ /* 0x000fe20000000935 */
[----:B------:R-:W-:Y:S01]  /*7370*/  SHF.L.U32 R61, R61, 0x17, RZ ;  /* 0x000000173d3d7819 */ /* 0x000fe200000006ff */
[----:B------:R-:W-:Y:S01]  /*7380*/  IMAD.SHL.U32 R58, R58, 0x800000, RZ ;  /* 0x008000003a3a7824 */ /* 0x000fe200078e00ff */
[----:B------:R1:W-:Y:S01]  /*7390*/  MUFU.EX2 R53, R60 ;  /* 0x0000003c00357308 */ /* 0x0003e20000000800 */
[----:B---3--:R-:W-:Y:S01]  /*73a0*/  FFMA R59, R38, R39, 1 ;  /* 0x3f800000263b7423 */ /* 0x008fe20000000027 */
[----:B------:R-:W-:Y:S01]  /*73b0*/  FADD R38, R65, -12583039 ;  /* 0xcb40007f41267421 */ /* 0x000fe20000000000 */
[----:B------:R-:W-:Y:S01]  /*73c0*/  IADD3 R39, R66, 0x1800000, RZ ;  /* 0x0180000042277810 */ /* 0x000fe20007ffe0ff */
[----:B------:R-:W-:Y:S01]  /*73d0*/  FFMA R63, -R34, 1.925963033500011079e-08, R63 ;  /* 0x32a57060223f7823 */ /* 0x000fe2000000013f */
[----:B------:R-:W-:Y:S01]  /*73e0*/  SHF.L.U32 R62, R62, 0x17, RZ ;  /* 0x000000173e3e7819 */ /* 0x000fe200000006ff */
[----:B------:R-:W-:Y:S01]  /*73f0*/  FFMA R38, -R37, 1.4426950216293334961, -R38 ;  /* 0x3fb8aa3b25267823 */ /* 0x000fe20000000926 */
[----:B------:R-:W-:Y:S01]  /*7400*/  LOP3.LUT R39, R39, 0x7f800000, RZ, 0xc0, !PT ;  /* 0x7f80000027277812 */ /* 0x000fe200078ec0ff */
[----:B------:R3:W4:Y:S01]  /*7410*/  MUFU.EX2 R55, R56 ;  /* 0x0000003800377308 */ /* 0x0007220000000800 */
[----:B-1----:R-:W-:Y:S01]  /*7420*/  FFMA R60, R40, R13, 1 ;  /* 0x3f800000283c7423 */ /* 0x002fe2000000000d */
[----:B------:R-:W-:Y:S01]  /*7430*/  FFMA R13, -R36, 1.4426950216293334961, -R3 ;  /* 0x3fb8aa3b240d7823 */ /* 0x000fe20000000903 */
[----:B------:R-:W-:Y:S01]  /*7440*/  FFMA R38, -R37, 1.925963033500011079e-08, R38 ;  /* 0x32a5706025267823 */ /* 0x000fe20000000126 */
[----:B------:R-:W-:Y:S01]  /*7450*/  ISETP.GT.U32.AND P2, PT, R39, 0x1ffffff, PT ;  /* 0x01ffffff2700780c */ /* 0x000fe20003f44070 */
[----:B------:R-:W-:-:S02]  /*7460*/  IMAD.SHL.U32 R65, R65, 0x800000, RZ ;  /* 0x0080000041417824 */ /* 0x000fc400078e00ff */
[----:B------:R-:W-:Y:S01]  /*7470*/  FFMA R13, -R36, 1.925963033500011079e-08, R13 ;  /* 0x32a57060240d7823 */ /* 0x000fe2000000010d */
[----:B------:R-:W-:Y:S01]  /*7480*/  SHF.L.U32 R64, R64, 0x17, RZ ;  /* 0x0000001740407819 */ /* 0x000fe200000006ff */
[----:B------:R-:W1:Y:S01]  /*7490*/  MUFU.EX2 R50, R50 ;  /* 0x0000003200327308 */ /* 0x000e620000000800 */
[----:B---3--:R-:W-:Y:S01]  /*74a0*/  FFMA R56, -R35, 1.4426950216293334961, -R12 ;  /* 0x3fb8aa3b23387823 */ /* 0x008fe2000000090c */
[----:B------:R-:W-:Y:S01]  /*74b0*/  BSSY B1, `(.L_x_172) ;  /* 0x000001d000017945 */ /* 0x000fe20003800000 */
[----:B-----5:R-:W-:Y:S01]  /*74c0*/  FFMA R67, R41, R42, 1 ;  /* 0x3f80000029437423 */ /* 0x020fe2000000002a */
[----:B------:R-:W-:Y:S01]  /*74d0*/  FFMA R44, R43, R44, 1 ;  /* 0x3f8000002b2c7423 */ /* 0x000fe2000000002c */
[----:B------:R-:W-:Y:S01]  /*74e0*/  FFMA R56, -R35, 1.925963033500011079e-08, R56 ;  /* 0x32a5706023387823 */ /* 0x000fe20000000138 */
[----:B--2---:R-:W-:Y:S01]  /*74f0*/  FFMA R48, R47, R48, 1 ;  /* 0x3f8000002f307423 */ /* 0x004fe20000000030 */
[----:B----4-:R-:W-:Y:S01]  /*7500*/  FFMA R52, R51, R52, 1 ;  /* 0x3f80000033347423 */ /* 0x010fe20000000034 */
[----:B------:R2:W3:Y:S01]  /*7510*/  MUFU.EX2 R12, R63 ;  /* 0x0000003f000c7308 */ /* 0x0004e20000000800 */
[----:B------:R-:W-:Y:S01]  /*7520*/  FFMA R55, R54, R55, 1 ;  /* 0x3f80000036377423 */ /* 0x000fe20000000037 */
[----:B------:R-:W-:-:S06]  /*7530*/  FFMA R53, R58, R53, 1 ;  /* 0x3f8000003a357423 */ /* 0x000fcc0000000035 */
[----:B------:R-:W4:Y:S01]  /*7540*/  MUFU.EX2 R3, R56 ;  /* 0x0000003800037308 */ /* 0x000f220000000800 */
[----:B-1----:R-:W-:Y:S01]  /*7550*/  FFMA R49, R49, R50, 1 ;  /* 0x3f80000031317423 */ /* 0x002fe20000000032 */
[----:B------:R-:W-:Y:S01]  /*7560*/  FFMA R50, R57, R0, 1 ;  /* 0x3f80000039327423 */ /* 0x000fe20000000000 */
[----:B--2---:R-:W-:-:S05]  /*7570*/  FFMA R63, R45, R46, 1 ;  /* 0x3f8000002d3f7423 */ /* 0x004fca000000002e */
[----:B------:R-:W1:Y:S01]  /*7580*/  MUFU.EX2 R13, R13 ;  /* 0x0000000d000d7308 */ /* 0x000e620000000800 */
[----:B---3--:R-:W-:-:S07]  /*7590*/  FFMA R54, R61, R12, 1 ;  /* 0x3f8000003d367423 */ /* 0x008fce000000000c */
[----:B------:R-:W2:Y:S01]  /*75a0*/  MUFU.EX2 R38, R38 ;  /* 0x0000002600267308 */ /* 0x000ea20000000800 */
[----:B----4-:R-:W-:Y:S01]  /*75b0*/  FFMA R57, R62, R3, 1 ;  /* 0x3f8000003e397423 */ /* 0x010fe20000000003 */
[----:B-1----:R-:W-:Y:S01]  /*75c0*/  FFMA R64, R64, R13, 1 ;  /* 0x3f80000040407423 */ /* 0x002fe2000000000d */
[----:B--2---:R-:W-:Y:S01]  /*75d0*/  FFMA R65, R65, R38, 1 ;  /* 0x3f80000041417423 */ /* 0x004fe20000000026 */
[----:B------:R-:W-:Y:S06]  /*75e0*/  @P2 BRA `(.L_x_173) ;  /* 0x0000000000142947 */ /* 0x000fec0003800000 */
[----:B------:R-:W-:Y:S02]  /*75f0*/  MOV R0, R66 ;  /* 0x0000004200007202 */ /* 0x000fe40000000f00 */
[----:B------:R-:W-:-:S07]  /*7600*/  MOV R12, 0x7620 ;  /* 0x00007620000c7802 */ /* 0x000fce0000000f00 */
[----:B------:R-:W-:Y:S05]  /*7610*/  CALL.REL.NOINC `($__internal_0_$__cuda_sm20_rcp_rn_f32_slowpath) ;  /* 0x0000006800a07944 */ /* 0x000fea0003c00000 */
[----:B------:R-:W-:Y:S01]  /*7620*/  MOV R41, R0 ;  /* 0x0000000000297202 */ /* 0x000fe20000000f00 */
[----:B------:R-:W-:Y:S06]  /*7630*/  BRA `(.L_x_174) ;  /* 0x0000000000107947 */ /* 0x000fec0003800000 */
.L_x_173:
[----:B------:R-:W1:Y:S02]  /*7640*/  MUFU.RCP R41, R66 ;  /* 0x0000004200297308 */ /* 0x000e640000001000 */
[----:B-1----:R-:W-:-:S04]  /*7650*/  FFMA R0, R66, R41, -1 ;  /* 0xbf80000042007423 */ /* 0x002fc80000000029 */
[----:B------:R-:W-:-:S04]  /*7660*/  FADD.FTZ R0, -R0, -RZ ;  /* 0x800000ff00007221 */ /* 0x000fc80000010100 */
[----:B------:R-:W-:-:S07]  /*7670*/  FFMA R41, R41, R0, R41 ;  /* 0x0000000029297223 */ /* 0x000fce0000000029 */
.L_x_174:
[----:B------:R-:W-:Y:S05]  /*7680*/  BSYNC B1 ;  /* 0x0000000000017941 */ /* 0x000fea0003800000 */
.L_x_172:
        /* <DEDUP_REMOVED lines=10> */
.L_x_176:
[----:B------:R-:W1:Y:S02]  /*7730*/  MUFU.RCP R40, R59 ;  /* 0x0000003b00287308 */ /* 0x000e640000001000 */
[----:B-1----:R-:W-:-:S04]  /*7740*/  FFMA R0, R59, R40, -1 ;  /* 0xbf8000003b007423 */ /* 0x002fc80000000028 */
[----:B------:R-:W-:-:S04]  /*7750*/  FADD.FTZ R3, -R0, -RZ ;  /* 0x800000ff00037221 */ /* 0x000fc80000010100 */
[----:B------:R-:W-:-:S07]  /*7760*/  FFMA R40, R40, R3, R40 ;  /* 0x0000000328287223 */ /* 0x000fce0000000028 */
.L_x_177:
[----:B------:R-:W-:Y:S05]  /*7770*/  BSYNC B1 ;  /* 0x0000000000017941 */ /* 0x000fea0003800000 */
.L_x_175:
        /* <DEDUP_REMOVED lines=10> */
.L_x_179:
[----:B------:R-:W1:Y:S02]  /*7820*/  MUFU.RCP R43, R60 ;  /* 0x0000003c002b7308 */ /* 0x000e640000001000 */
[----:B-1----:R-:W-:-:S04]  /*7830*/  FFMA R0, R60, R43, -1 ;  /* 0xbf8000003c007423 */ /* 0x002fc8000000002b */
[----:B------:R-:W-:-:S04]  /*7840*/  FADD.FTZ R0, -R0, -RZ ;  /* 0x800000ff00007221 */ /* 0x000fc80000010100 */
[----:B------:R-:W-:-:S07]  /*7850*/  FFMA R43, R43, R0, R43 ;  /* 0x000000002b2b7223 */ /* 0x000fce000000002b */
.L_x_180:
[----:B------:R-:W-:Y:S05]  /*7860*/  BSYNC B1 ;  /* 0x0000000000017941 */ /* 0x000fea0003800000 */
.L_x_178:
        /* <DEDUP_REMOVED lines=10> */
.L_x_182:
[----:B------:R-:W1:Y:S02]  /*7910*/  MUFU.RCP R42, R67 ;  /* 0x00000043002a7308 */ /* 0x000e640000001000 */
[----:B-1----:R-:W-:-:S04]  /*7920*/  FFMA R0, R67, R42, -1 ;  /* 0xbf80000043007423 */ /* 0x002fc8000000002a */
[----:B------:R-:W-:-:S04]  /*7930*/  FADD.FTZ R3, -R0, -RZ ;  /* 0x800000ff00037221 */ /* 0x000fc80000010100 */
[----:B------:R-:W-:-:S07]  /*7940*/  FFMA R42, R42, R3, R42 ;  /* 0x000000032a2a7223 */ /* 0x000fce000000002a */
.L_x_183:
[----:B------:R-:W-:Y:S05]  /*7950*/  BSYNC B1 ;  /* 0x0000000000017941 */ /* 0x000fea0003800000 */
.L_x_181:
        /* <DEDUP_REMOVED lines=10> */
.L_x_185:
[----:B------:R-:W1:Y:S02]  /*7a00*/  MUFU.RCP R45, R44 ;  /* 0x0000002c002d7308 */ /* 0x000e640000001000 */
[----:B-1----:R-:W-:-:S04]  /*7a10*/  FFMA R0, R44, R45, -1 ;  /* 0xbf8000002c007423 */ /* 0x002fc8000000002d */
[----:B------:R-:W-:-:S04]  /*7a20*/  FADD.FTZ R0, -R0, -RZ ;  /* 0x800000ff00007221 */ /* 0x000fc80000010100 */
[----:B------:R-:W-:-:S07]  /*7a30*/  FFMA R45, R45, R0, R45 ;  /* 0x000000002d2d7223 */ /* 0x000fce000000002d */
.L_x_186:
[----:B------:R-:W-:Y:S05]  /*7a40*/  BSYNC B1 ;  /* 0x0000000000017941 */ /* 0x000fea0003800000 */
.L_x_184:
        /* <DEDUP_REMOVED lines=10> */
.L_x_188:
[----:B------:R-:W1:Y:S02]  /*7af0*/  MUFU.RCP R44, R63 ;  /* 0x0000003f002c7308 */ /* 0x000e640000001000 */
[----:B-1----:R-:W-:-:S04]  /*7b00*/  FFMA R0, R63, R44, -1 ;  /* 0xbf8000003f007423 */ /* 0x002fc8000000002c */
[----:B------:R-:W-:-:S04]  /*7b10*/  FADD.FTZ R3, -R0, -RZ ;  /* 0x800000ff00037221 */ /* 0x000fc80000010100 */
[----:B------:R-:W-:-:S07]  /*7b20*/  FFMA R44, R44, R3, R44 ;  /* 0x000000032c2c7223 */ /* 0x000fce000000002c */
.L_x_189:
[----:B------:R-:W-:Y:S05]  /*7b30*/  BSYNC B1 ;  /* 0x0000000000017941 */ /* 0x000fea0003800000 */
.L_x_187:
        /* <DEDUP_REMOVED lines=10> */
.L_x_191:
[----:B------:R-:W1:Y:S02]  /*7be0*/  MUFU.RCP R47, R48 ;  /* 0x00000030002f7308 */ /* 0x000e640000001000 */
[----:B-1----:R-:W-:-:S04]  /*7bf0*/  FFMA R0, R48, R47, -1 ;  /* 0xbf80000030007423 */ /* 0x002fc8000000002f */
[----:B------:R-:W-:-:S04]  /*7c00*/  FADD.FTZ R0, -R0, -RZ ;  /* 0x800000ff00007221 */ /* 0x000fc80000010100 */
[----:B------:R-:W-:-:S07]  /*7c10*/  FFMA R47, R47, R0, R47 ;  /* 0x000000002f2f7223 */ /* 0x000fce000000002f */
.L_x_192:
[----:B------:R-:W-:Y:S05]  /*7c20*/  BSYNC B1 ;  /* 0x0000000000017941 */ /* 0x000fea0003800000 */
.L_x_190:
        /* <DEDUP_REMOVED lines=10> */
.L_x_194:
[----:B------:R-:W1:Y:S02]  /*7cd0*/  MUFU.RCP R46, R49 ;  /* 0x00000031002e7308 */ /* 0x000e640000001000 */
[----:B-1----:R-:W-:-:S04]  /*7ce0*/  FFMA R0, R49, R46, -1 ;  /* 0xbf80000031007423 */ /* 0x002fc8000000002e */
[----:B------:R-:W-:-:S04]  /*7cf0*/  FADD.FTZ R3, -R0, -RZ ;  /* 0x800000ff00037221 */ /* 0x000fc80000010100 */
[----:B------:R-:W-:-:S07]  /*7d00*/  FFMA R46, R46, R3, R46 ;  /* 0x000000032e2e7223 */ /* 0x000fce000000002e */
.L_x_195:
[----:B------:R-:W-:Y:S05]  /*7d10*/  BSYNC B1 ;  /* 0x0000000000017941 */ /* 0x000fea0003800000 */
.L_x_193:
        /* <DEDUP_REMOVED lines=10> */
.L_x_197:
[----:B------:R-:W1:Y:S02]  /*7dc0*/  MUFU.RCP R49, R52 ;  /* 0x0000003400317308 */ /* 0x000e640000001000 */
[----:B-1----:R-:W-:-:S04]  /*7dd0*/  FFMA R0, R52, R49, -1 ;  /* 0xbf80000034007423 */ /* 0x002fc80000000031 */
[----:B------:R-:W-:-:S04]  /*7de0*/  FADD.FTZ R0, -R0, -RZ ;  /* 0x800000ff00007221 */ /* 0x000fc80000010100 */
[----:B------:R-:W-:-:S07]  /*7df0*/  FFMA R49, R49, R0, R49 ;  /* 0x0000000031317223 */ /* 0x000fce0000000031 */
.L_x_198:
[----:B------:R-:W-:Y:S05]  /*7e00*/  BSYNC B1 ;  /* 0x0000000000017941 */ /* 0x000fea0003800000 */
.L_x_196:
        /* <DEDUP_REMOVED lines=10> */
.L_x_200:
[----:B------:R-:W1:Y:S02]  /*7eb0*/  MUFU.RCP R48, R55 ;  /* 0x0000003700307308 */ /* 0x000e640000001000 */
[----:B-1----:R-:W-:-:S04]  /*7ec0*/  FFMA R0, R55, R48, -1 ;  /* 0xbf80000037007423 */ /* 0x002fc80000000030 */
[----:B------:R-:W-:-:S04]  /*7ed0*/  FADD.FTZ R3, -R0, -RZ ;  /* 0x800000ff00037221 */ /* 0x000fc80000010100 */
[----:B------:R-:W-:-:S07]  /*7ee0*/  FFMA R48, R48, R3, R48 ;  /* 0x0000000330307223 */ /* 0x000fce0000000030 */
.L_x_201:
[----:B------:R-:W-:Y:S05]  /*7ef0*/  BSYNC B1 ;  /* 0x0000000000017941 */ /* 0x000fea0003800000 */
.L_x_199:
        /* <DEDUP_REMOVED lines=10> */
.L_x_203:
[----:B------:R-:W1:Y:S02]  /*7fa0*/  MUFU.RCP R51, R50 ;  /* 0x0000003200337308 */ /* 0x000e640000001000 */
[----:B-1----:R-:W-:-:S04]  /*7fb0*/  FFMA R0, R50, R51, -1 ;  /* 0xbf80000032007423 */ /* 0x002fc80000000033 */
[----:B------:R-:W-:-:S04]  /*7fc0*/  FADD.FTZ R0, -R0, -RZ ;  /* 0x800000ff00007221 */ /* 0x000fc80000010100 */
[----:B------:R-:W-:-:S07]  /*7fd0*/  FFMA R51, R51, R0, R51 ;  /* 0x0000000033337223 */ /* 0x000fce0000000033 */
.L_x_204:
[----:B------:R-:W-:Y:S05]  /*7fe0*/  BSYNC B1 ;  /* 0x0000000000017941 */ /* 0x000fea0003800000 */
.L_x_202:
        /* <DEDUP_REMOVED lines=10> */
.L_x_206:
[----:B------:R-:W1:Y:S02]  /*8090*/  MUFU.RCP R50, R53 ;  /* 0x0000003500327308 */ /* 0x000e640000001000 */
[----:B-1----:R-:W-:-:S04]  /*80a0*/  FFMA R0, R53, R50, -1 ;  /* 0xbf80000035007423 */ /* 0x002fc80000000032 */
[----:B------:R-:W-:-:S04]  /*80b0*/  FADD.FTZ R3, -R0, -RZ ;  /* 0x800000ff00037221 */ /* 0x000fc80000010100 */
[----:B------:R-:W-:-:S07]  /*80c0*/  FFMA R50, R50, R3, R50 ;  /* 0x0000000332327223 */ /* 0x000fce0000000032 */
.L_x_207:
[----:B------:R-:W-:Y:S05]  /*80d0*/  BSYNC B1 ;  /* 0x0000000000017941 */ /* 0x000fea0003800000 */
.L_x_205:
        /* <DEDUP_REMOVED lines=10> */
.L_x_209:
[----:B------:R-:W1:Y:S02]  /*8180*/  MUFU.RCP R53, R54 ;  /* 0x0000003600357308 */ /* 0x000e640000001000 */
[----:B-1----:R-:W-:-:S04]  /*8190*/  FFMA R0, R54, R53, -1 ;  /* 0xbf80000036007423 */ /* 0x002fc80000000035 */
[----:B------:R-:W-:-:S04]  /*81a0*/  FADD.FTZ R0, -R0, -RZ ;  /* 0x800000ff00007221 */ /* 0x000fc80000010100 */
[----:B------:R-:W-:-:S07]  /*81b0*/  FFMA R53, R53, R0, R53 ;  /* 0x0000000035357223 */ /* 0x000fce0000000035 */
.L_x_210:
[----:B------:R-:W-:Y:S05]  /*81c0*/  BSYNC B1 ;  /* 0x0000000000017941 */ /* 0x000fea0003800000 */
.L_x_208:
        /* <DEDUP_REMOVED lines=10> */
.L_x_212:
[----:B------:R-:W1:Y:S02]  /*8270*/  MUFU.RCP R52, R57 ;  /* 0x0000003900347308 */ /* 0x000e640000001000 */
[----:B-1----:R-:W-:-:S04]  /*8280*/  FFMA R0, R57, R52, -1 ;  /* 0xbf80000039007423 */ /* 0x002fc80000000034 */
[----:B------:R-:W-:-:S04]  /*8290*/  FADD.FTZ R3, -R0, -RZ ;  /* 0x800000ff00037221 */ /* 0x000fc80000010100 */
[----:B------:R-:W-:-:S07]  /*82a0*/  FFMA R52, R52, R3, R52 ;  /* 0x0000000334347223 */ /* 0x000fce0000000034 */
.L_x_213:
[----:B------:R-:W-:Y:S05]  /*82b0*/  BSYNC B1 ;  /* 0x0000000000017941 */ /* 0x000fea0003800000 */
.L_x_211:
        /* <DEDUP_REMOVED lines=10> */
.L_x_215:
[----:B------:R-:W1:Y:S02]  /*8360*/  MUFU.RCP R55, R64 ;  /* 0x0000004000377308 */ /* 0x000e640000001000 */
[----:B-1----:R-:W-:-:S04]  /*8370*/  FFMA R0, R64, R55, -1 ;  /* 0xbf80000040007423 */ /* 0x002fc80000000037 */
[----:B------:R-:W-:-:S04]  /*8380*/  FADD.FTZ R0, -R0, -RZ ;  /* 0x800000ff00007221 */ /* 0x000fc80000010100 */
[----:B------:R-:W-:-:S07]  /*8390*/  FFMA R55, R55, R0, R55 ;  /* 0x0000000037377223 */ /* 0x000fce0000000037 */
.L_x_216:
[----:B------:R-:W-:Y:S05]  /*83a0*/  BSYNC B1 ;  /* 0x0000000000017941 */ /* 0x000fea0003800000 */
.L_x_214:
        /* <DEDUP_REMOVED lines=9> */
.L_x_218:
[----:B------:R-:W1:Y:S02]  /*8440*/  MUFU.RCP R0, R65 ;  /* 0x0000004100007308 */ /* 0x000e640000001000 */
[----:B-1----:R-:W-:-:S04]  /*8450*/  FFMA R3, R65, R0, -1 ;  /* 0xbf80000041037423 */ /* 0x002fc80000000000 */
[----:B------:R-:W-:-:S04]  /*8460*/  FADD.FTZ R3, -R3, -RZ ;  /* 0x800000ff03037221 */ /* 0x000fc80000010100 */
[----:B------:R-:W-:-:S07]  /*8470*/  FFMA R0, R0, R3, R0 ;  /* 0x0000000300007223 */ /* 0x000fce0000000000 */
.L_x_219:
[----:B------:R-:W-:Y:S05]  /*8480*/  BSYNC B1 ;  /* 0x0000000000017941 */ /* 0x000fea0003800000 */
.L_x_217:
        /* <DEDUP_REMOVED lines=24> */
[----:B------:R-:W-:Y:S02]  /*8610*/  F2FP.F16.F32.PACK_AB R51, R0, R55 ;  /* 0x000000370033723e */ /* 0x000fe400000000ff */
[----:B------:R-:W-:Y:S01]  /*8620*/  F2FP.F16.F32.PACK_AB R50, R52, R53 ;  /* 0x000000353432723e */ /* 0x000fe200000000ff */
[----:B------:R1:W-:Y:S01]  /*8630*/  STSM.16.M88.4 [R20+0x4200], R40 ;  /* 0x0042002814007844 */ /* 0x0003e20000000200 */
        /* <DEDUP_REMOVED lines=19> */
.L_x_221:
[----:B------:R-:W-:Y:S05]  /*8770*/  BSYNC B0 ;  /* 0x0000000000007941 */ /* 0x000fea0003800000 */
.L_x_220:
[----:B------:R-:W-:Y:S06]  /*8780*/  BAR.SYNC.DEFER_BLOCKING 0x1, 0x100 ;  /* 0x0044000000007b1d */ /* 0x000fec0000010000 */
[----:B------:R-:W-:Y:S04]  /*8790*/  BSSY B0, `(.L_x_222) ;  /* 0x0000009000007945 */ /* 0x000fe80003800000 */
[----:B------:R-:W-:Y:S05]  /*87a0*/  @P0 BRA `(.L_x_223) ;  /* 0x00000000001c0947 */ /* 0x000fea0003800000 */
[----:B------:R-:W-:-:S13]  /*87b0*/  ISETP.NE.AND P2, PT, R106, 0x3, PT ;  /* 0x000000036a00780c */ /* 0x000fda0003f45270 */
[----:B------:R-:W-:Y:S05]  /*87c0*/  @!P2 BRA `(.L_x_224) ;  /* 0x000000000004a947 */ /* 0x000fea0003800000 */
[----:B------:R-:W-:Y:S01]  /*87d0*/  BPT.TRAP 0x1 ;  /* 0x000000040000795c */ /* 0x000fe20000300000 */
.L_x_224:
[----:B------:R-:W-:-:S04]  /*87e0*/  ULEA UR4, UR40, UR51, 0x3 ;  /* 0x0000003328047291 */ /* 0x000fc8000f8e183f */
[----:B------:R-:W-:-:S04]  /*87f0*/  UIADD3 UR4, UR4, 0x80, URZ ;  /* 0x0000008004047890 */ /* 0x000fc8000fffe03f */
[----:B------:R-:W-:-:S09]  /*8800*/  UPRMT UR4, UR50, 0x654, UR4 ;  /* 0x0000065432047896 */ /* 0x000fd20008000004 */
[----:B------:R-:W-:Y:S03]  /*8810*/  SYNCS.ARRIVE.TRANS64.RED.A1T0 RZ, [UR4], RZ ;  /* 0x000000ffffff79a7 */ /* 0x000fe60008100404 */
.L_x_223:
[----:B------:R-:W-:Y:S05]  /*8820*/  BSYNC B0 ;  /* 0x0000000000007941 */ /* 0x000fea0003800000 */
.L_x_222:
[----:B------:R-:W-:Y:S01]  /*8830*/  UIADD3 UR4, UR40, 0x1, URZ ;  /* 0x0000000128047890 */ /* 0x000fe2000fffe03f */
[----:B------:R-:W-:Y:S03]  /*8840*/  BSSY B0, `(.L_x_225) ;  /* 0x0000012000007945 */ /* 0x000fe60003800000 */
[----:B------:R-:W-:-:S04]  /*8850*/  UISETP.NE.AND UP0, UPT, UR4, 0x4, UPT ;  /* 0x000000040400788c */ /* 0x000fc8000bf05270 */
[----:B------:R-:W-:Y:S01]  /*8860*/  USEL UR40, UR4, URZ, UP0 ;  /* 0x0000003f04287287 */ /* 0x000fe20008000000 */
[----:B------:R-:W-:Y:S11]  /*8870*/  @P0 BRA `(.L_x_226) ;  /* 0x0000000000380947 */ /* 0x000ff60003800000 */
[----:B------:R-:W-:-:S13]  /*8880*/  ISETP.NE.AND P2, PT, R106, 0x3, PT ;  /* 0x000000036a00780c */ /* 0x000fda0003f45270 */
[----:B------:R-:W-:Y:S05]  /*8890*/  @!P2 BRA `(.L_x_227) ;  /* 0x000000000004a947 */ /* 0x000fea0003800000 */
[----:B------:R-:W-:Y:S01]  /*88a0*/  BPT.TRAP 0x1 ;  /* 0x000000040000795c */ /* 0x000fe20000300000 */
.L_x_227:
[----:B------:R-:W-:Y:S01]  /*88b0*/  SHF.L.U32 R3, R21, 0x1f, RZ ;  /* 0x0000001f15037819 */ /* 0x000fe200000006ff */
[----:B------:R-:W-:Y:S01]  /*88c0*/  BSSY B1, `(.L_x_228) ;  /* 0x0000006000017945 */ /* 0x000fe20003800000 */
[C---:B------:R-:W-:Y:S01]  /*88d0*/  LEA R12, R14.reuse, UR51, 0x3 ;  /* 0x000000330e0c7c11 */ /* 0x040fe2000f8e18ff */
[----:B------:R-:W-:-:S03]  /*88e0*/  @!P1 IMAD R14, R14, 0x2000, R15 ;  /* 0x000020000e0e9824 */ /* 0x000fc600078e020f */
[----:B------:R-:W2:Y:S02]  /*88f0*/  SYNCS.PHASECHK.TRANS64.TRYWAIT P2, [R12+URZ+0x60], R3 ;  /* 0x000060030c0075a7 */ /* 0x000ea4000804017f */
[----:B-1----:R-:W-:Y:S01]  /*8900*/  @!P1 LEA R0, R97, R14, 0x1 ;  /* 0x0000000e61009211 */ /* 0x002fe200078e08ff */
[----:B--2---:R-:W-:Y:S06]  /*8910*/  @!P2 BRA `(.L_x_229) ;  /* 0x000000500060a947 */ /* 0x004fec0003800000 */
.L_x_364:
[----:B------:R-:W-:Y:S05]  /*8920*/  BSYNC B1 ;  /* 0x0000000000017941 */ /* 0x000fea0003800000 */
.L_x_228:
[----:B------:R-:W-:Y:S05]  /*8930*/  @!P1 WARPSYNC.ALL ;  /* 0x0000000000009948 */ /* 0x000fea0003800000 */
[----:B------:R2:W3:Y:S04]  /*8940*/  @!P1 LDSM.16.M88.4 R4, [R14] ;  /* 0x000000000e04983b */ /* 0x0004e80000000200 */
[----:B------:R2:W4:Y:S02]  /*8950*/  @!P1 LDSM.16.M88.4 R8, [R0] ;  /* 0x000000000008983b */ /* 0x0005240000000200 */
.L_x_226:
[----:B------:R-:W-:Y:S05]  /*8960*/  BSYNC B0 ;  /* 0x0000000000007941 */ /* 0x000fea0003800000 */
.L_x_225:
[--C-:B-1-3--:R-:W-:Y:S02]  /*8970*/  HADD2.F32 R12, -RZ, R4.reuse.H1_H1 ;  /* 0x30000004ff0c7230 */ /* 0x10afe40000004100 */
[C---:B------:R-:W-:Y:S01]  /*8980*/  FMUL R73, R92.reuse, R73 ;  /* 0x000000495c497220 */ /* 0x040fe20000400000 */
[----:B--2---:R-:W-:Y:S02]  /*8990*/  HADD2.F32 R0, -RZ, R4.H0_H0 ;  /* 0x20000004ff007230 */ /* 0x004fe40000004100 */
[----:B------:R-:W-:Y:S01]  /*89a0*/  FMUL R72, R92, R72 ;  /* 0x000000485c487220 */ /* 0x000fe20000400000 */
[--C-:B------:R-:W-:Y:S01]  /*89b0*/  HADD2.F32 R14, -RZ, R5.reuse.H0_H0 ;  /* 0x20000005ff0e7230 */ /* 0x100fe20000004100 */
[----:B------:R-:W-:Y:S01]  /*89c0*/  MOV R53, 0x3bbb989d ;  /* 0x3bbb989d00357802 */ /* 0x000fe20000000f00 */
[----:B------:R-:W-:Y:S02]  /*89d0*/  HADD2.F32 R22, -RZ, R5.H1_H1 ;  /* 0x30000005ff167230 */ /* 0x000fe40000004100 */
[C---:B------:R-:W-:Y:S01]  /*89e0*/  FFMA R5, R91.reuse, R12, R73 ;  /* 0x0000000c5b057223 */ /* 0x040fe20000000049 */
[----:B------:R-:W-:Y:S01]  /*89f0*/  FFMA R4, R91, R0, R72 ;  /* 0x000000005b047223 */ /* 0x000fe20000000048 */
[----:B------:R-:W-:Y:S01]  /*8a00*/  MOV R54, 0x437c0000 ;  /* 0x437c000000367802 */ /* 0x000fe20000000f00 */
[----:B------:R-:W-:-:S02]  /*8a10*/  HADD2.F32 R24, -RZ, R6.H0_H0 ;  /* 0x20000006ff187230 */ /* 0x000fc40000004100 */
[-C--:B------:R-:W-:Y:S01]  /*8a20*/  FFMA.SAT R21, -R5, R53.reuse, 0.5 ;  /* 0x3f00000005157423 */ /* 0x080fe20000002135 */
[----:B------:R-:W-:Y:S02]  /*8a30*/  HADD2.F32 R26, -RZ, R6.H1_H1 ;  /* 0x30000006ff1a7230 */ /* 0x000fe40000004100 */
[----:B------:R-:W-:Y:S01]  /*8a40*/  FMUL R6, R92, R74 ;  /* 0x0000004a5c067220 */ /* 0x000fe20000400000 */
[--C-:B------:R-:W-:Y:S02]  /*8a50*/  HADD2.F32 R28, -RZ, R7.reuse.H0_H0 ;  /* 0x20000007ff1c7230 */ /* 0x100fe40000004100 */
[----:B------:R-:W-:Y:S01]  /*8a60*/  FFMA.SAT R13, -R4, R53, 0.5 ;  /* 0x3f000000040d7423 */ /* 0x000fe20000002135 */
[----:B------:R-:W-:Y:S02]  /*8a70*/  HADD2.F32 R30, -RZ, R7.H1_H1 ;  /* 0x30000007ff1e7230 */ /* 0x000fe40000004100 */
[----:B------:R-:W-:Y:S01]  /*8a80*/  FMUL R7, R92, R75 ;  /* 0x0000004b5c077220 */ /* 0x000fe20000400000 */
[-C--:B------:R-:W-:Y:S01]  /*8a90*/  FFMA.RM R27, R21, R54.reuse, 12582913 ;  /* 0x4b400001151b7423 */ /* 0x080fe20000004036 */
[----:B------:R-:W-:Y:S01]  /*8aa0*/  FFMA.RM R13, R13, R54, 12582913 ;  /* 0x4b4000010d0d7423 */ /* 0x000fe20000004036 */
[C---:B------:R-:W-:Y:S01]  /*8ab0*/  FFMA R6, R91.reuse, R14, R6 ;  /* 0x0000000e5b067223 */ /* 0x040fe20000000006 */
[----:B------:R-:W-:Y:S01]  /*8ac0*/  FFMA R7, R91, R22, R7 ;  /* 0x000000165b077223 */ /* 0x000fe20000000007 */
[----:B------:R-:W-:Y:S01]  /*8ad0*/  FADD R22, R27, -12583039 ;  /* 0xcb40007f1b167421 */ /* 0x000fe20000000000 */
[----:B------:R-:W-:Y:S01]  /*8ae0*/  FADD R15, R13, -12583039 ;  /* 0xcb40007f0d0f7421 */ /* 0x000fe20000000000 */
[-C--:B------:R-:W-:Y:S01]  /*8af0*/  FFMA.SAT R21, -R6, R53.reuse, 0.5 ;  /* 0x3f00000006157423 */ /* 0x080fe20000002135 */
[----:B------:R-:W-:Y:S01]  /*8b00*/  FFMA.SAT R25, -R7, R53, 0.5 ;  /* 0x3f00000007197423 */ /* 0x000fe20000002135 */
[C---:B------:R-:W-:Y:S01]  /*8b10*/  FMUL R3, R92.reuse, R76 ;  /* 0x0000004c5c037220 */ /* 0x040fe20000400000 */
[----:B------:R-:W-:Y:S01]  /*8b20*/  FFMA R22, -R5, 1.4426950216293334961, -R22 ;  /* 0x3fb8aa3b05167823 */ /* 0x000fe20000000916 */
[----:B------:R-:W-:Y:S01]  /*8b30*/  FMUL R12, R92, R79 ;  /* 0x0000004f5c0c7220 */ /* 0x000fe20000400000 */
[----:B------:R-:W-:Y:S01]  /*8b40*/  FFMA R15, -R4, 1.4426950216293334961, -R15 ;  /* 0x3fb8aa3b040f7823 */ /* 0x000fe2000000090f */
[-C--:B------:R-:W-:Y:S01]  /*8b50*/  FFMA.RM R29, R21, R54.reuse, 12582913 ;  /* 0x4b400001151d7423 */ /* 0x080fe20000004036 */
[----:B------:R-:W-:Y:S01]  /*8b60*/  FMUL R0, R92, R77 ;  /* 0x0000004d5c007220 */ /* 0x000fe20000400000 */
[----:B------:R-:W-:Y:S01]  /*8b70*/  FFMA.RM R31, R25, R54, 12582913 ;  /* 0x4b400001191f7423 */ /* 0x000fe20000004036 */
[----:B------:R-:W-:Y:S01]  /*8b80*/  FFMA R14, R91, R24, R3 ;  /* 0x000000185b0e7223 */ /* 0x000fe20000000003 */
[----:B------:R-:W-:Y:S01]  /*8b90*/  FFMA R24, -R5, 1.925963033500011079e-08, R22 ;  /* 0x32a5706005187823 */ /* 0x000fe20000000116 */
[----:B------:R-:W-:Y:S01]  /*8ba0*/  FFMA R3, -R4, 1.925963033500011079e-08, R15 ;  /* 0x32a5706004037823 */ /* 0x000fe2000000010f */
[----:B------:R-:W-:Y:S01]  /*8bb0*/  FADD R23, R29, -12583039 ;  /* 0xcb40007f1d177421 */ /* 0x000fe20000000000 */
[C---:B------:R-:W-:Y:S01]  /*8bc0*/  FFMA R22, R91.reuse, R30, R12 ;  /* 0x0000001e5b167223 */ /* 0x040fe2000000000c */
[----:B------:R-:W-:Y:S01]  /*8bd0*/  FFMA R15, R91, R26, R0 ;  /* 0x0000001a5b0f7223 */ /* 0x000fe20000000000 */
[----:B------:R-:W-:Y:S01]  /*8be0*/  FADD R12, R31, -12583039 ;  /* 0xcb40007f1f0c7421 */ /* 0x000fe20000000000 */
[----:B------:R-:W-:Y:S01]  /*8bf0*/  FMUL R78, R92, R78 ;  /* 0x0000004e5c4e7220 */ /* 0x000fe20000400000 */
[----:B----4-:R-:W-:-:S02]  /*8c00*/  HADD2.F32 R0, -RZ, R8.H0_H0 ;  /* 0x20000008ff007230 */ /* 0x010fc40000004100 */
[----:B------:R-:W-:Y:S01]  /*8c10*/  FFMA R23, -R6, 1.4426950216293334961, -R23 ;  /* 0x3fb8aa3b06177823 */ /* 0x000fe20000000917 */
[-C--:B------:R-:W-:Y:S01]  /*8c20*/  FFMA.SAT R25, -R14, R53.reuse, 0.5 ;  /* 0x3f0000000e197423 */ /* 0x080fe20000002135 */
[----:B------:R-:W-:Y:S01]  /*8c30*/  FMUL R80, R92, R80 ;  /* 0x000000505c507220 */ /* 0x000fe20000400000 */
[----:B------:R-:W-:Y:S01]  /*8c40*/  FFMA R12, -R7, 1.4426950216293334961, -R12 ;  /* 0x3fb8aa3b070c7823 */ /* 0x000fe2000000090c */
[----:B------:R-:W-:Y:S01]  /*8c50*/  FFMA.SAT R26, -R15, R53, 0.5 ;  /* 0x3f0000000f1a7423 */ /* 0x000fe20000002135 */
[----:B------:R1:W-:Y:S01]  /*8c60*/  MUFU.EX2 R40, R3 ;  /* 0x0000000300287308 */ /* 0x0003e20000000800 */
[----:B------:R-:W-:Y:S01]  /*8c70*/  FFMA R21, R91, R28, R78 ;  /* 0x0000001c5b157223 */ /* 0x000fe2000000004e */
[-C--:B------:R-:W-:Y:S01]  /*8c80*/  FFMA.RM R33, R25, R54.reuse, 12582913 ;  /* 0x4b40000119217423 */ /* 0x080fe20000004036 */
[----:B------:R-:W-:Y:S01]  /*8c90*/  FFMA R25, -R7, 1.925963033500011079e-08, R12 ;  /* 0x32a5706007197823 */ /* 0x000fe2000000010c */
[----:B------:R-:W-:Y:S01]  /*8ca0*/  FFMA.RM R37, R26, R54, 12582913 ;  /* 0x4b4000011a257423 */ /* 0x000fe20000004036 */
[----:B------:R-:W-:-:S02]  /*8cb0*/  HADD2.F32 R12, -RZ, R9.H1_H1 ;  /* 0x30000009ff0c7230 */ /* 0x000fc40000004100 */
[----:B------:R-:W-:Y:S01]  /*8cc0*/  FADD R35, R33, -12583039 ;  /* 0xcb40007f21237421 */ /* 0x000fe20000000000 */
[----:B------:R-:W-:Y:S02]  /*8cd0*/  HADD2.F32 R8, -RZ, R8.H1_H1 ;  /* 0x30000008ff087230 */ /* 0x000fe40000004100 */
[----:B------:R-:W-:Y:S01]  /*8ce0*/  FADD R26, R37, -12583039 ;  /* 0xcb40007f251a7421 */ /* 0x000fe20000000000 */
[----:B-1----:R-:W-:Y:S01]  /*8cf0*/  FFMA R3, -R6, 1.925963033500011079e-08, R23 ;  /* 0x32a5706006037823 */ /* 0x002fe20000000117 */
[----:B------:R-:W-:Y:S01]  /*8d00*/  FFMA R23, R91, R0, R80 ;  /* 0x000000005b177223 */ /* 0x000fe20000000050 */
[----:B------:R-:W-:Y:S02]  /*8d10*/  HADD2.F32 R0, -RZ, R9.H0_H0 ;  /* 0x20000009ff007230 */ /* 0x000fe40000004100 */
[----:B------:R-:W-:Y:S01]  /*8d20*/  FFMA.SAT R9, -R21, R53, 0.5 ;  /* 0x3f00000015097423 */ /* 0x000fe20000002135 */
[----:B------:R-:W-:Y:S01]  /*8d30*/  FFMA R28, -R15, 1.4426950216293334961, -R26 ;  /* 0x3fb8aa3b0f1c7823 */ /* 0x000fe2000000091a */
[----:B------:R-:W-:Y:S01]  /*8d40*/  FFMA R35, -R14, 1.4426950216293334961, -R35 ;  /* 0x3fb8aa3b0e237823 */ /* 0x000fe20000000923 */
[----:B------:R-:W-:Y:S01]  /*8d50*/  FMUL R32, R92, R81 ;  /* 0x000000515c207220 */ /* 0x000fe20000400000 */
[----:B------:R-:W-:Y:S01]  /*8d60*/  FFMA.RM R39, R9, R54, 12582913 ;  /* 0x4b40000109277423 */ /* 0x000fe20000004036 */
[----:B------:R-:W-:Y:S01]  /*8d70*/  FFMA.SAT R9, -R22, R53, 0.5 ;  /* 0x3f00000016097423 */ /* 0x000fe20000002135 */
[----:B------:R1:W-:Y:S01]  /*8d80*/  MUFU.EX2 R44, R3 ;  /* 0x00000003002c7308 */ /* 0x0003e20000000800 */
[----:B------:R-:W-:Y:S01]  /*8d90*/  FFMA R35, -R14, 1.925963033500011079e-08, R35 ;  /* 0x32a570600e237823 */ /* 0x000fe20000000123 */
[----:B------:R-:W-:-:S02]  /*8da0*/  HADD2.F32 R26, -RZ, R10.H1_H1 ;  /* 0x3000000aff1a7230 */ /* 0x000fc40000004100 */
[----:B------:R-:W-:Y:S01]  /*8db0*/  FFMA.RM R41, R9, R54, 12582913 ;  /* 0x4b40000109297423 */ /* 0x000fe20000004036 */
[--C-:B------:R-:W-:Y:S02]  /*8dc0*/  HADD2.F32 R30, -RZ, R11.reuse.H1_H1 ;  /* 0x3000000bff1e7230 */ /* 0x100fe40000004100 */
[----:B------:R-:W-:Y:S01]  /*8dd0*/  FFMA R8, R91, R8, R32 ;  /* 0x000000085b087223 */ /* 0x000fe20000000020 */
[C---:B------:R-:W-:Y:S01]  /*8de0*/  FMUL R82, R92.reuse, R82 ;  /* 0x000000525c527220 */ /* 0x040fe20000400000 */
[----:B------:R-:W-:Y:S01]  /*8df0*/  FADD R9, R41, -12583039 ;  /* 0xcb40007f29097421 */ /* 0x000fe20000000000 */
[----:B------:R2:W3:Y:S01]  /*8e00*/  MUFU.EX2 R42, R24 ;  /* 0x00000018002a7308 */ /* 0x0004e20000000800 */
[----:B-1----:R-:W-:Y:S01]  /*8e10*/  FFMA R3, -R15, 1.925963033500011079e-08, R28 ;  /* 0x32a570600f037823 */ /* 0x002fe2000000011c */
[----:B------:R-:W-:Y:S02]  /*8e20*/  HADD2.F32 R28, -RZ, R11.H0_H0 ;  /* 0x2000000bff1c7230 */ /* 0x000fe40000004100 */
[----:B------:R-:W-:Y:S01]  /*8e30*/  FFMA.SAT R11, -R23, R53, 0.5 ;  /* 0x3f000000170b7423 */ /* 0x000fe20000002135 */
[----:B------:R-:W-:Y:S01]  /*8e40*/  FMUL R34, R92, R83 ;  /* 0x000000535c227220 */ /* 0x000fe20000400000 */
[----:B------:R-:W-:Y:S01]  /*8e50*/  FFMA.SAT R43, -R8, R53, 0.5 ;  /* 0x3f000000082b7423 */ /* 0x000fe20000002135 */
[C---:B------:R-:W-:Y:S01]  /*8e60*/  FMUL R84, R92.reuse, R84 ;  /* 0x000000545c547220 */ /* 0x040fe20000400000 */
[----:B------:R-:W-:Y:S01]  /*8e70*/  FMUL R36, R92, R85 ;  /* 0x000000555c247220 */ /* 0x000fe20000400000 */
[----:B------:R1:W4:Y:S01]  /*8e80*/  MUFU.EX2 R48, R35 ;  /* 0x0000002300307308 */ /* 0x0003220000000800 */
[----:B--2---:R-:W-:-:S02]  /*8e90*/  HADD2.F32 R24, -RZ, R10.H0_H0 ;  /* 0x2000000aff187230 */ /* 0x004fc40000004100 */
[----:B------:R-:W-:Y:S01]  /*8ea0*/  FADD R10, R39, -12583039 ;  /* 0xcb40007f270a7421 */ /* 0x000fe20000000000 */
[----:B------:R-:W-:Y:S01]  /*8eb0*/  FFMA.RM R43, R43, R54, 12582913 ;  /* 0x4b4000012b2b7423 */ /* 0x000fe20000004036 */
[C---:B------:R-:W-:Y:S01]  /*8ec0*/  FMUL R86, R92.reuse, R86 ;  /* 0x000000565c567220 */ /* 0x040fe20000400000 */
[----:B------:R-:W-:Y:S01]  /*8ed0*/  FMUL R38, R92, R87 ;  /* 0x000000575c267220 */ /* 0x000fe20000400000 */
[----:B------:R-:W-:Y:S01]  /*8ee0*/  FFMA R10, -R21, 1.4426950216293334961, -R10 ;  /* 0x3fb8aa3b150a7823 */ /* 0x000fe2000000090a */
[----:B------:R-:W-:Y:S01]  /*8ef0*/  IMAD.SHL.U32 R13, R13, 0x800000, RZ ;  /* 0x008000000d0d7824 */ /* 0x000fe200078e00ff */
[----:B------:R2:W-:Y:S01]  /*8f00*/  MUFU.EX2 R46, R25 ;  /* 0x00000019002e7308 */ /* 0x0005e20000000800 */
[----:B-1----:R-:W-:Y:S01]  /*8f10*/  FFMA.RM R35, R11, R54, 12582913 ;  /* 0x4b4000010b237423 */ /* 0x002fe20000004036 */
[C---:B------:R-:W-:Y:S01]  /*8f20*/  FFMA R11, -R22.reuse, 1.4426950216293334961, -R9 ;  /* 0x3fb8aa3b160b7823 */ /* 0x040fe20000000909 */
[----:B------:R-:W-:Y:S01]  /*8f30*/  FFMA R9, R91, R0, R82 ;  /* 0x000000005b097223 */ /* 0x000fe20000000052 */
[----:B------:R-:W-:Y:S01]  /*8f40*/  SHF.L.U32 R27, R27, 0x17, RZ ;  /* 0x000000171b1b7819 */ /* 0x000fe200000006ff */
[----:B------:R-:W-:Y:S01]  /*8f50*/  FADD R52, R35, -12583039 ;  /* 0xcb40007f23347421 */ /* 0x000fe20000000000 */
[----:B------:R-:W-:Y:S01]  /*8f60*/  FFMA R0, -R22, 1.925963033500011079e-08, R11 ;  /* 0x32a5706016007823 */ /* 0x000fe2000000010b */
[----:B------:R-:W-:Y:S01]  /*8f70*/  FFMA R11, R91, R24, R84 ;  /* 0x000000185b0b7223 */ /* 0x000fe20000000054 */
[----:B------:R1:W-:Y:S01]  /*8f80*/  MUFU.EX2 R50, R3 ;  /* 0x0000000300327308 */ /* 0x0003e20000000800 */
[----:B--2---:R-:W-:Y:S01]  /*8f90*/  FFMA R25, -R21, 1.925963033500011079e-08, R10 ;  /* 0x32a5706015197823 */ /* 0x004fe2000000010a */
[----:B------:R-:W-:Y:S01]  /*8fa0*/  FFMA R10, R91, R12, R34 ;  /* 0x0000000c5b0a7223 */ /* 0x000fe20000000022 */
[-C--:B------:R-:W-:Y:S01]  /*8fb0*/  FFMA.SAT R12, -R9, R53.reuse, 0.5 ;  /* 0x3f000000090c7423 */ /* 0x080fe20000002135 */
[C---:B------:R-:W-:Y:S01]  /*8fc0*/  FFMA R24, R91.reuse, R26, R36 ;  /* 0x0000001a5b187223 */ /* 0x040fe20000000024 */
[----:B------:R-:W-:Y:S01]  /*8fd0*/  FFMA R26, R91, R30, R38 ;  /* 0x0000001e5b1a7223 */ /* 0x000fe20000000026 */
[-C--:B------:R-:W-:Y:S01]  /*8fe0*/  FFMA.SAT R36, -R11, R53.reuse, 0.5 ;  /* 0x3f0000000b247423 */ /* 0x080fe20000002135 */
[-C--:B------:R-:W-:Y:S01]  /*8ff0*/  FFMA.RM R34, R12, R54.reuse, 12582913 ;  /* 0x4b4000010c227423 */ /* 0x080fe20000004036 */
[----:B------:R2:W5:Y:S01]  /*9000*/  MUFU.EX2 R32, R25 ;  /* 0x0000001900207308 */ /* 0x0005620000000800 */
[----:B-1----:R-:W-:Y:S01]  /*9010*/  FADD R3, R43, -12583039 ;  /* 0xcb40007f2b037421 */ /* 0x002fe20000000000 */
[-C--:B------:R-:W-:Y:S01]  /*9020*/  FFMA.SAT R38, -R24, R53.reuse, 0.5 ;  /* 0x3f00000018267423 */ /* 0x080fe20000002135 */
[----:B------:R-:W-:Y:S01]  /*9030*/  FADD R12, R34, -12583039 ;  /* 0xcb40007f220c7421 */ /* 0x000fe20000000000 */
[-C--:B------:R-:W-:Y:S01]  /*9040*/  FFMA.RM R36, R36, R54.reuse, 12582913 ;  /* 0x4b40000124247423 */ /* 0x080fe20000004036 */
[----:B------:R-:W-:Y:S01]  /*9050*/  FFMA R3, -R8, 1.4426950216293334961, -R3 ;  /* 0x3fb8aa3b08037823 */ /* 0x000fe20000000903 */
[----:B------:R-:W-:Y:S01]  /*9060*/  FFMA.RM R49, R38, R54, 12582913 ;  /* 0x4b40000126317423 */ /* 0x000fe20000004036 */
[----:B---3--:R-:W-:Y:S01]  /*9070*/  FFMA R55, R27, R42, 1 ;  /* 0x3f8000001b377423 */ /* 0x008fe2000000002a */
[----:B------:R-:W-:Y:S01]  /*9080*/  FADD R38, R36, -12583039 ;  /* 0xcb40007f24267421 */ /* 0x000fe20000000000 */
[----:B--2---:R-:W-:Y:S01]  /*9090*/  FFMA R25, R91, R28, R86 ;  /* 0x0000001c5b197223 */ /* 0x004fe20000000056 */
[-C--:B------:R-:W-:Y:S01]  /*90a0*/  FFMA.SAT R28, -R10, R53.reuse, 0.5 ;  /* 0x3f0000000a1c7423 */ /* 0x080fe20000002135 */
[----:B------:R-:W-:Y:S01]  /*90b0*/  FFMA R3, -R8, 1.925963033500011079e-08, R3 ;  /* 0x32a5706008037823 */ /* 0x000fe20000000103 */
[----:B------:R-:W-:Y:S01]  /*90c0*/  FFMA R52, -R23, 1.4426950216293334961, -R52 ;  /* 0x3fb8aa3b17347823 */ /* 0x000fe20000000934 */
[-C--:B------:R-:W-:Y:S01]  /*90d0*/  FFMA.SAT R51, -R25, R53.reuse, 0.5 ;  /* 0x3f00000019337423 */ /* 0x080fe20000002135 */
[-C--:B------:R-:W-:Y:S01]  /*90e0*/  FFMA.RM R30, R28, R54.reuse, 12582913 ;  /* 0x4b4000011c1e7423 */ /* 0x080fe20000004036 */
[C---:B------:R-:W-:Y:S01]  /*90f0*/  FFMA R28, -R9.reuse, 1.4426950216293334961, -R12 ;  /* 0x3fb8aa3b091c7823 */ /* 0x040fe2000000090c */
[----:B------:R-:W-:Y:S01]  /*9100*/  FFMA.SAT R53, -R26, R53, 0.5 ;  /* 0x3f0000001a357423 */ /* 0x000fe20000002135 */
[----:B------:R1:W2:Y:S01]  /*9110*/  MUFU.EX2 R12, R3 ;  /* 0x00000003000c7308 */ /* 0x0002a20000000800 */
[----:B------:R-:W-:Y:S01]  /*9120*/  FADD R45, R30, -12583039 ;  /* 0xcb40007f1e2d7421 */ /* 0x000fe20000000000 */
[----:B------:R-:W-:Y:S01]  /*9130*/  FFMA R28, -R9, 1.925963033500011079e-08, R28 ;  /* 0x32a57060091c7823 */ /* 0x000fe2000000011c */
[-C--:B------:R-:W-:Y:S01]  /*9140*/  FFMA.RM R51, R51, R54.reuse, 12582913 ;  /* 0x4b40000133337423 */ /* 0x080fe20000004036 */
[----:B------:R-:W-:Y:S01]  /*9150*/  FFMA.RM R53, R53, R54, 12582913 ;  /* 0x4b40000135357423 */ /* 0x000fe20000004036 */
[C---:B------:R-:W-:Y:S01]  /*9160*/  FFMA R47, -R10.reuse, 1.4426950216293334961, -R45 ;  /* 0x3fb8aa3b0a2f7823 */ /* 0x040fe2000000092d */
[----:B------:R-:W-:Y:S01]  /*9170*/  FFMA R54, R13, R40, 1 ;  /* 0x3f8000000d367423 */ /* 0x000fe20000000028 */
[----:B------:R-:W-:Y:S01]  /*9180*/  FFMA R38, -R11, 1.4426950216293334961, -R38 ;  /* 0x3fb8aa3b0b267823 */ /* 0x000fe20000000926 */
[----:B------:R3:W-:Y:S01]  /*9190*/  MUFU.EX2 R45, R28 ;  /* 0x0000001c002d7308 */ /* 0x0007e20000000800 */
[----:B-1----:R-:W-:Y:S01]  /*91a0*/  FADD R3, R49, -12583039 ;  /* 0xcb40007f31037421 */ /* 0x002fe20000000000 */
[----:B------:R-:W-:Y:S01]  /*91b0*/  FADD R27, R53, -12583039 ;  /* 0xcb40007f351b7421 */ /* 0x000fe20000000000 */
[----:B------:R-:W-:Y:S01]  /*91c0*/  FFMA R52, -R23, 1.925963033500011079e-08, R52 ;  /* 0x32a5706017347823 */ /* 0x000fe20000000134 */
[----:B------:R-:W-:Y:S01]  /*91d0*/  FFMA R47, -R10, 1.925963033500011079e-08, R47 ;  /* 0x32a570600a2f7823 */ /* 0x000fe2000000012f */
[----:B------:R-:W-:Y:S01]  /*91e0*/  FFMA R13, -R24, 1.4426950216293334961, -R3 ;  /* 0x3fb8aa3b180d7823 */ /* 0x000fe20000000903 */
[----:B------:R-:W-:Y:S01]  /*91f0*/  FFMA R27, -R26, 1.4426950216293334961, -R27 ;  /* 0x3fb8aa3b1a1b7823 */ /* 0x000fe2000000091b */
[----:B------:R-:W-:Y:S01]  /*9200*/  IMAD.SHL.U32 R33, R33, 0x800000, RZ ;  /* 0x0080000021217824 */ /* 0x000fe200078e00ff */
[----:B------:R-:W-:Y:S01]  /*9210*/  SHF.L.U32 R39, R39, 0x17, RZ ;  /* 0x0000001727277819 */ /* 0x000fe200000006ff */
[----:B---3--:R-:W-:Y:S01]  /*9220*/  FADD R28, R51, -12583039 ;  /* 0xcb40007f331c7421 */ /* 0x008fe20000000000 */
[----:B------:R-:W-:Y:S01]  /*9230*/  FFMA R13, -R24, 1.925963033500011079e-08, R13 ;  /* 0x32a57060180d7823 */ /* 0x000fe2000000010d */
[----:B------:R-:W-:Y:S01]  /*9240*/  FFMA R38, -R11, 1.925963033500011079e-08, R38 ;  /* 0x32a570600b267823 */ /* 0x000fe20000000126 */
[----:B------:R-:W-:Y:S01]  /*9250*/  FFMA R27, -R26, 1.925963033500011079e-08, R27 ;  /* 0x32a570601a1b7823 */ /* 0x000fe2000000011b */
[----:B------:R-:W-:Y:S01]  /*9260*/  FFMA R40, -R25, 1.4426950216293334961, -R28 ;  /* 0x3fb8aa3b19287823 */ /* 0x000fe2000000091c */
[----:B----4-:R-:W-:Y:S01]  /*9270*/  FFMA R48, R33, R48, 1 ;  /* 0x3f80000021307423 */ /* 0x010fe20000000030 */
[----:B------:R1:W-:Y:S01]  /*9280*/  MUFU.EX2 R28, R13 ;  /* 0x0000000d001c7308 */ /* 0x0003e20000000800 */
[----:B-----5:R-:W-:Y:S01]  /*9290*/  FFMA R33, R39, R32, 1 ;  /* 0x3f80000027217423 */ /* 0x020fe20000000020 */
[----:B------:R-:W-:Y:S01]  /*92a0*/  FFMA R40, -R25, 1.925963033500011079e-08, R40 ;  /* 0x32a5706019287823 */ /* 0x000fe20000000128 */
[----:B------:R-:W-:Y:S01]  /*92b0*/  SHF.L.U32 R31, R31, 0x17, RZ ;  /* 0x000000171f1f7819 */ /* 0x000fe200000006ff */
[----:B------:R-:W-:Y:S01]  /*92c0*/  IMAD.SHL.U32 R35, R35, 0x800000, RZ ;  /* 0x0080000023237824 */ /* 0x000fe200078e00ff */
[----:B------:R-:W-:Y:S01]  /*92d0*/  SHF.L.U32 R37, R37, 0x17, RZ ;  /* 0x0000001725257819 */ /* 0x000fe200000006ff */
[----:B------:R-:W-:Y:S01]  /*92e0*/  IMAD.SHL.U32 R30, R30, 0x800000, RZ ;  /* 0x008000001e1e7824 */ /* 0x000fe200078e00ff */
[----:B------:R-:W-:Y:S01]  /*92f0*/  SHF.L.U32 R41, R41, 0x17, RZ ;  /* 0x0000001729297819 */ /* 0x000fe200000006ff */
[----:B------:R-:W3:Y:S01]  /*9300*/  MUFU.EX2 R0, R0 ;  /* 0x0000000000007308 */ /* 0x000ee20000000800 */
[----:B-1----:R-:W-:Y:S01]  /*9310*/  IADD3 R13, R54, 0x1800000, RZ ;  /* 0x01800000360d7810 */ /* 0x002fe20007ffe0ff */
[----:B------:R-:W-:Y:S01]  /*9320*/  IMAD.SHL.U32 R53, R53, 0x800000, RZ ;  /* 0x0080000035357824 */ /* 0x000fe200078e00ff */
[----:B------:R-:W-:Y:S01]  /*9330*/  SHF.L.U32 R29, R29, 0x17, RZ ;  /* 0x000000171d1d7819 */ /* 0x000fe200000006ff */
[----:B------:R-:W-:Y:S01]  /*9340*/  BSSY B1, `(.L_x_230) ;  /* 0x0000023000017945 */ /* 0x000fe20003800000 */
[----:B------:R-:W-:Y:S01]  /*9350*/  LOP3.LUT R13, R13, 0x7f800000, RZ, 0xc0, !PT ;  /* 0x7f8000000d0d7812 */ /* 0x000fe200078ec0ff */
[----:B------:R-:W-:Y:S01]  /*9360*/  FFMA R31, R31, R46, 1 ;  /* 0x3f8000001f1f7423 */ /* 0x000fe2000000002e */
[----:B------:R-:W-:Y:S01]  /*9370*/  SHF.L.U32 R43, R43, 0x17, RZ ;  /* 0x000000172b2b7819 */ /* 0x000fe200000006ff */
[----:B------:R-:W1:Y:S01]  /*9380*/  MUFU.EX2 R52, R52 ;  /* 0x0000003400347308 */ /* 0x000e620000000800 */
[----:B------:R-:W-:Y:S01]  /*9390*/  ISETP.GT.U32.AND P1, PT, R13, 0x1ffffff, PT ;  /* 0x01ffffff0d00780c */ /* 0x000fe20003f24070 */
[----:B------:R-:W-:Y:S01]  /*93a0*/  FFMA R37, R37, R50, 1 ;  /* 0x3f80000025257423 */ /* 0x000fe20000000032 */
[----:B------:R-:W-:Y:S01]  /*93b0*/  SHF.L.U32 R34, R34, 0x17, RZ ;  /* 0x0000001722227819 */ /* 0x000fe200000006ff */
[----:B------:R-:W-:Y:S01]  /*93c0*/  FFMA R44, R29, R44, 1 ;  /* 0x3f8000001d2c7423 */ /* 0x000fe2000000002c */
[----:B------:R-:W-:Y:S01]  /*93d0*/  SHF.L.U32 R36, R36, 0x17, RZ ;  /* 0x0000001724247819 */ /* 0x000fe200000006ff */
[----:B--2---:R-:W-:Y:S01]  /*93e0*/  FFMA R46, R43, R12, 1 ;  /* 0x3f8000002b2e7423 */ /* 0x004fe2000000000c */
[----:B------:R-:W-:Y:S01]  /*93f0*/  SHF.L.U32 R49, R49, 0x17, RZ ;  /* 0x0000001731317819 */ /* 0x000fe200000006ff */
[----:B------:R-:W2:Y:S01]  /*9400*/  MUFU.EX2 R47, R47 ;  /* 0x0000002f002f7308 */ /* 0x000ea20000000800 */
[----:B------:R-:W-:Y:S01]  /*9410*/  SHF.L.U32 R51, R51, 0x17, RZ ;  /* 0x0000001733337819 */ /* 0x000fe200000006ff */
[----:B---3--:R-:W-:Y:S01]  /*9420*/  FFMA R42, R41, R0, 1 ;  /* 0x3f800000292a7423 */ /* 0x008fe20000000000 */
[----:B------:R-:W-:-:S05]  /*9430*/  FFMA R45, R34, R45, 1 ;  /* 0x3f800000222d7423 */ /* 0x000fca000000002d */
[----:B------:R-:W3:Y:S01]  /*9440*/  MUFU.EX2 R3, R38 ;  /* 0x0000002600037308 */ /* 0x000ee20000000800 */
[----:B-1----:R-:W-:Y:S01]  /*9450*/  FFMA R35, R35, R52, 1 ;  /* 0x3f80000023237423 */ /* 0x002fe20000000034 */
[----:B------:R-:W-:-:S06]  /*9460*/  FFMA R52, R49, R28, 1 ;  /* 0x3f80000031347423 */ /* 0x000fcc000000001c */
        /* <DEDUP_REMOVED lines=12> */
.L_x_231:
[----:B------:R-:W1:Y:S02]  /*9530*/  MUFU.RCP R27, R54 ;  /* 0x00000036001b7308 */ /* 0x000e640000001000 */
[----:B-1----:R-:W-:-:S04]  /*9540*/  FFMA R0, R54, R27, -1 ;  /* 0xbf80000036007423 */ /* 0x002fc8000000001b */
[----:B------:R-:W-:-:S04]  /*9550*/  FADD.FTZ R0, -R0, -RZ ;  /* 0x800000ff00007221 */ /* 0x000fc80000010100 */
[----:B------:R-:W-:-:S07]  /*9560*/  FFMA R27, R27, R0, R27 ;  /* 0x000000001b1b7223 */ /* 0x000fce000000001b */
.L_x_232:
[----:B------:R-:W-:Y:S05]  /*9570*/  BSYNC B1 ;  /* 0x0000000000017941 */ /* 0x000fea0003800000 */
.L_x_230:
        /* <DEDUP_REMOVED lines=10> */
.L_x_234:
[----:B------:R-:W1:Y:S02]  /*9620*/  MUFU.RCP R28, R55 ;  /* 0x00000037001c7308 */ /* 0x000e640000001000 */
[----:B-1----:R-:W-:-:S04]  /*9630*/  FFMA R0, R55, R28, -1 ;  /* 0xbf80000037007423 */ /* 0x002fc8000000001c */
[----:B------:R-:W-:-:S04]  /*9640*/  FADD.FTZ R3, -R0, -RZ ;  /* 0x800000ff00037221 */ /* 0x000fc80000010100 */
[----:B------:R-:W-:-:S07]  /*9650*/  FFMA R28, R28, R3, R28 ;  /* 0x000000031c1c7223 */ /* 0x000fce000000001c */
.L_x_235:
[----:B------:R-:W-:Y:S05]  /*9660*/  BSYNC B1 ;  /* 0x0000000000017941 */ /* 0x000fea0003800000 */
.L_x_233:
        /* <DEDUP_REMOVED lines=10> */
.L_x_237:
[----:B------:R-:W1:Y:S02]  /*9710*/  MUFU.RCP R29, R44 ;  /* 0x0000002c001d7308 */ /* 0x000e640000001000 */
[----:B-1----:R-:W-:-:S04]  /*9720*/  FFMA R0, R44, R29, -1 ;  /* 0xbf8000002c007423 */ /* 0x002fc8000000001d */
[----:B------:R-:W-:-:S04]  /*9730*/  FADD.FTZ R0, -R0, -RZ ;  /* 0x800000ff00007221 */ /* 0x000fc80000010100 */
[----:B------:R-:W-:-:S07]  /*9740*/  FFMA R29, R29, R0, R29 ;  /* 0x000000001d1d7223 */ /* 0x000fce000000001d */
.L_x_238:
[----:B------:R-:W-:Y:S05]  /*9750*/  BSYNC B1 ;  /* 0x0000000000017941 */ /* 0x000fea0003800000 */
.L_x_236:
        /* <DEDUP_REMOVED lines=10> */
.L_x_240:
[----:B------:R-:W1:Y:S02]  /*9800*/  MUFU.RCP R30, R31 ;  /* 0x0000001f001e7308 */ /* 0x000e640000001000 */
[----:B-1----:R-:W-:-:S04]  /*9810*/  FFMA R0, R31, R30, -1 ;  /* 0xbf8000001f007423 */ /* 0x002fc8000000001e */
[----:B------:R-:W-:-:S04]  /*9820*/  FADD.FTZ R3, -R0, -RZ ;  /* 0x800000ff00037221 */ /* 0x000fc80000010100 */
[----:B------:R-:W-:-:S07]  /*9830*/  FFMA R30, R30, R3, R30 ;  /* 0x000000031e1e7223 */ /* 0x000fce000000001e */
.L_x_241:
[----:B------:R-:W-:Y:S05]  /*9840*/  BSYNC B1 ;  /* 0x0000000000017941 */ /* 0x000fea0003800000 */
.L_x_239:
        /* <DEDUP_REMOVED lines=10> */
.L_x_243:
[----:B------:R-:W1:Y:S02]  /*98f0*/  MUFU.RCP R31, R48 ;  /* 0x00000030001f7308 */ /* 0x000e640000001000 */
[----:B-1----:R-:W-:-:S04]  /*9900*/  FFMA R0, R48, R31, -1 ;  /* 0xbf80000030007423 */ /* 0x002fc8000000001f */
[----:B------:R-:W-:-:S04]  /*9910*/  FADD.FTZ R0, -R0, -RZ ;  /* 0x800000ff00007221 */ /* 0x000fc80000010100 */
[----:B------:R-:W-:-:S07]  /*9920*/  FFMA R31, R31, R0, R31 ;  /* 0x000000001f1f7223 */ /* 0x000fce000000001f */
.L_x_244:
[----:B------:R-:W-:Y:S05]  /*9930*/  BSYNC B1 ;  /* 0x0000000000017941 */ /* 0x000fea0003800000 */
.L_x_242:
        /* <DEDUP_REMOVED lines=10> */
.L_x_246:
[----:B------:R-:W1:Y:S02]  /*99e0*/  MUFU.RCP R32, R37 ;  /* 0x0000002500207308 */ /* 0x000e640000001000 */
[----:B-1----:R-:W-:-:S04]  /*99f0*/  FFMA R0, R37, R32, -1 ;  /* 0xbf80000025007423 */ /* 0x002fc80000000020 */
[----:B------:R-:W-:-:S04]  /*9a00*/  FADD.FTZ R3, -R0, -RZ ;  /* 0x800000ff00037221 */ /* 0x000fc80000010100 */
[----:B------:R-:W-:-:S07]  /*9a10*/  FFMA R32, R32, R3, R32 ;  /* 0x0000000320207223 */ /* 0x000fce0000000020 */
.L_x_247:
[----:B------:R-:W-:Y:S05]  /*9a20*/  BSYNC B1 ;  /* 0x0000000000017941 */ /* 0x000fea0003800000 */
.L_x_245:
        /* <DEDUP_REMOVED lines=10> */
.L_x_249:
[----:B------:R-:W1:Y:S02]  /*9ad0*/  MUFU.RCP R34, R33 ;  /* 0x0000002100227308 */ /* 0x000e640000001000 */
[----:B-1----:R-:W-:-:S04]  /*9ae0*/  FFMA R0, R33, R34, -1 ;  /* 0xbf80000021007423 */ /* 0x002fc80000000022 */
[----:B------:R-:W-:-:S04]  /*9af0*/  FADD.FTZ R3, -R0, -RZ ;  /* 0x800000ff00037221 */ /* 0x000fc80000010100 */
[----:B------:R-:W-:-:S07]  /*9b00*/  FFMA R34, R34, R3, R34 ;  /* 0x0000000322227223 */ /* 0x000fce0000000022 */
.L_x_250:
[----:B------:R-:W-:Y:S05]  /*9b10*/  BSYNC B1 ;  /* 0x0000000000017941 */ /* 0x000fea0003800000 */
.L_x_248:
        /* <DEDUP_REMOVED lines=10> */
.L_x_252:
[----:B------:R-:W1:Y:S02]  /*9bc0*/  MUFU.RCP R33, R42 ;  /* 0x0000002a00217308 */ /* 0x000e640000001000 */
[----:B-1----:R-:W-:-:S04]  /*9bd0*/  FFMA R0, R42, R33, -1 ;  /* 0xbf8000002a007423 */ /* 0x002fc80000000021 */
[----:B------:R-:W-:-:S04]  /*9be0*/  FADD.FTZ R0, -R0, -RZ ;  /* 0x800000ff00007221 */ /* 0x000fc80000010100 */
[----:B------:R-:W-:-:S07]  /*9bf0*/  FFMA R33, R33, R0, R33 ;  /* 0x0000000021217223 */ /* 0x000fce0000000021 */
.L_x_253:
[----:B------:R-:W-:Y:S05]  /*9c00*/  BSYNC B1 ;  /* 0x0000000000017941 */ /* 0x000fea0003800000 */
.L_x_251:
        /* <DEDUP_REMOVED lines=10> */
.L_x_255:
[----:B------:R-:W1:Y:S02]  /*9cb0*/  MUFU.RCP R36, R35 ;  /* 0x0000002300247308 */ /* 0x000e640000001000 */
[----:B-1----:R-:W-:-:S04]  /*9cc0*/  FFMA R0, R35, R36, -1 ;  /* 0xbf80000023007423 */ /* 0x002fc80000000024 */
[----:B------:R-:W-:-:S04]  /*9cd0*/  FADD.FTZ R3, -R0, -RZ ;  /* 0x800000ff00037221 */ /* 0x000fc80000010100 */
[----:B------:R-:W-:-:S07]  /*9ce0*/  FFMA R36, R36, R3, R36 ;  /* 0x0000000324247223 */ /* 0x000fce0000000024 */
.L_x_256:
[----:B------:R-:W-:Y:S05]  /*9cf0*/  BSYNC B1 ;  /* 0x0000000000017941 */ /* 0x000fea0003800000 */
.L_x_254:
        /* <DEDUP_REMOVED lines=10> */
.L_x_258:
[----:B------:R-:W1:Y:S02]  /*9da0*/  MUFU.RCP R35, R46 ;  /* 0x0000002e00237308 */ /* 0x000e640000001000 */
[----:B-1----:R-:W-:-:S04]  /*9db0*/  FFMA R0, R46, R35, -1 ;  /* 0xbf8000002e007423 */ /* 0x002fc80000000023 */
[----:B------:R-:W-:-:S04]  /*9dc0*/  FADD.FTZ R0, -R0, -RZ ;  /* 0x800000ff00007221 */ /* 0x000fc80000010100 */
[----:B------:R-:W-:-:S07]  /*9dd0*/  FFMA R35, R35, R0, R35 ;  /* 0x0000000023237223 */ /* 0x000fce0000000023 */
.L_x_259:
[----:B------:R-:W-:Y:S05]  /*9de0*/  BSYNC B1 ;  /* 0x0000000000017941 */ /* 0x000fea0003800000 */
.L_x_257:
        /* <DEDUP_REMOVED lines=10> */
.L_x_261:
[----:B------:R-:W1:Y:S02]  /*9e90*/  MUFU.RCP R40, R45 ;  /* 0x0000002d00287308 */ /* 0x000e640000001000 */
[----:B-1----:R-:W-:-:S04]  /*9ea0*/  FFMA R0, R45, R40, -1 ;  /* 0xbf8000002d007423 */ /* 0x002fc80000000028 */
[----:B------:R-:W-:-:S04]  /*9eb0*/  FADD.FTZ R3, -R0, -RZ ;  /* 0x800000ff00037221 */ /* 0x000fc80000010100 */
[----:B------:R-:W-:-:S07]  /*9ec0*/  FFMA R40, R40, R3, R40 ;  /* 0x0000000328287223 */ /* 0x000fce0000000028 */
.L_x_262:
[----:B------:R-:W-:Y:S05]  /*9ed0*/  BSYNC B1 ;  /* 0x0000000000017941 */ /* 0x000fea0003800000 */
.L_x_260:
        /* <DEDUP_REMOVED lines=10> */
.L_x_264:
[----:B------:R-:W1:Y:S02]  /*9f80*/  MUFU.RCP R37, R50 ;  /* 0x0000003200257308 */ /* 0x000e640000001000 */
[----:B-1----:R-:W-:-:S04]  /*9f90*/  FFMA R0, R50, R37, -1 ;  /* 0xbf80000032007423 */ /* 0x002fc80000000025 */
[----:B------:R-:W-:-:S04]  /*9fa0*/  FADD.FTZ R0, -R0, -RZ ;  /* 0x800000ff00007221 */ /* 0x000fc80000010100 */
[----:B------:R-:W-:-:S07]  /*9fb0*/  FFMA R37, R37, R0, R37 ;  /* 0x0000000025257223 */ /* 0x000fce0000000025 */
.L_x_265:
[----:B------:R-:W-:Y:S05]  /*9fc0*/  BSYNC B1 ;  /* 0x0000000000017941 */ /* 0x000fea0003800000 */
.L_x_263:
        /* <DEDUP_REMOVED lines=10> */
.L_x_267:
[----:B------:R-:W1:Y:S02]  /*a070*/  MUFU.RCP R42, R41 ;  /* 0x00000029002a7308 */ /* 0x000e640000001000 */
[----:B-1----:R-:W-:-:S04]  /*a080*/  FFMA R0, R41, R42, -1 ;  /* 0xbf80000029007423 */ /* 0x002fc8000000002a */
[----:B------:R-:W-:-:S04]  /*a090*/  FADD.FTZ R3, -R0, -RZ ;  /* 0x800000ff00037221 */ /* 0x000fc80000010100 */
[----:B------:R-:W-:-:S07]  /*a0a0*/  FFMA R42, R42, R3, R42 ;  /* 0x000000032a2a7223 */ /* 0x000fce000000002a */
.L_x_268:
[----:B------:R-:W-:Y:S05]  /*a0b0*/  BSYNC B1 ;  /* 0x0000000000017941 */ /* 0x000fea0003800000 */
.L_x_266:
        /* <DEDUP_REMOVED lines=10> */
.L_x_270:
[----:B------:R-:W1:Y:S02]  /*a160*/  MUFU.RCP R41, R52 ;  /* 0x0000003400297308 */ /* 0x000e640000001000 */
[----:B-1----:R-:W-:-:S04]  /*a170*/  FFMA R0, R52, R41, -1 ;  /* 0xbf80000034007423 */ /* 0x002fc80000000029 */
[----:B------:R-:W-:-:S04]  /*a180*/  FADD.FTZ R0, -R0, -RZ ;  /* 0x800000ff00007221 */ /* 0x000fc80000010100 */
[----:B------:R-:W-:-:S07]  /*a190*/  FFMA R41, R41, R0, R41 ;  /* 0x0000000029297223 */ /* 0x000fce0000000029 */
.L_x_271:
[----:B------:R-:W-:Y:S05]  /*a1a0*/  BSYNC B1 ;  /* 0x0000000000017941 */ /* 0x000fea0003800000 */
.L_x_269:
        /* <DEDUP_REMOVED lines=10> */
.L_x_273:
[----:B------:R-:W1:Y:S02]  /*a250*/  MUFU.RCP R44, R51 ;  /* 0x00000033002c7308 */ /* 0x000e640000001000 */
[----:B-1----:R-:W-:-:S04]  /*a260*/  FFMA R0, R51, R44, -1 ;  /* 0xbf80000033007423 */ /* 0x002fc8000000002c */
[----:B------:R-:W-:-:S04]  /*a270*/  FADD.FTZ R3, -R0, -RZ ;  /* 0x800000ff00037221 */ /* 0x000fc80000010100 */
[----:B------:R-:W-:-:S07]  /*a280*/  FFMA R44, R44, R3, R44 ;  /* 0x000000032c2c7223 */ /* 0x000fce000000002c */
.L_x_274:
[----:B------:R-:W-:Y:S05]  /*a290*/  BSYNC B1 ;  /* 0x0000000000017941 */ /* 0x000fea0003800000 */
.L_x_272:
        /* <DEDUP_REMOVED lines=9> */
.L_x_276:
[----:B------:R-:W1:Y:S02]  /*a330*/  MUFU.RCP R0, R53 ;  /* 0x0000003500007308 */ /* 0x000e640000001000 */
[----:B-1----:R-:W-:-:S04]  /*a340*/  FFMA R3, R53, R0, -1 ;  /* 0xbf80000035037423 */ /* 0x002fc80000000000 */
[----:B------:R-:W-:-:S04]  /*a350*/  FADD.FTZ R3, -R3, -RZ ;  /* 0x800000ff03037221 */ /* 0x000fc80000010100 */
[----:B------:R-:W-:-:S07]  /*a360*/  FFMA R0, R0, R3, R0 ;  /* 0x0000000300007223 */ /* 0x000fce0000000000 */
.L_x_277:
[----:B------:R-:W-:Y:S05]  /*a370*/  BSYNC B1 ;  /* 0x0000000000017941 */ /* 0x000fea0003800000 */
.L_x_275:
        /* <DEDUP_REMOVED lines=23> */
[----:B------:R-:W-:Y:S01]  /*a4f0*/  F2FP.F16.F32.PACK_AB R37, R37, R40 ;  /* 0x000000282525723e */ /* 0x000fe200000000ff */
[----:B------:R1:W-:Y:S01]  /*a500*/  STSM.16.M88.4 [R20+0x6200], R28 ;  /* 0x0062001c14007844 */ /* 0x0003e20000000200 */
[----:B------:R-:W-:Y:S02]  /*a510*/  F2FP.F16.F32.PACK_AB R38, R41, R42 ;  /* 0x0000002a2926723e */ /* 0x000fe400000000ff */
        /* <DEDUP_REMOVED lines=20> */
.L_x_279:
[----:B------:R-:W-:Y:S05]  /*a660*/  BSYNC B0 ;  /* 0x0000000000007941 */ /* 0x000fea0003800000 */
.L_x_278:
[----:B------:R-:W-:Y:S06]  /*a670*/  BAR.SYNC.DEFER_BLOCKING 0x1, 0x100 ;  /* 0x0044000000007b1d */ /* 0x000fec0000010000 */
[----:B------:R-:W-:Y:S04]  /*a680*/  BSSY B0, `(.L_x_280) ;  /* 0x0000009000007945 */ /* 0x000fe80003800000 */
[----:B------:R-:W-:Y:S05]  /*a690*/  @P0 BRA `(.L_x_281) ;  /* 0x00000000001c0947 */ /* 0x000fea0003800000 */
[----:B------:R-:W-:-:S13]  /*a6a0*/  ISETP.NE.AND P0, PT, R106, 0x3, PT ;  /* 0x000000036a00780c */ /* 0x000fda0003f05270 */
[----:B------:R-:W-:Y:S05]  /*a6b0*/  @!P0 BRA `(.L_x_282) ;  /* 0x0000000000048947 */ /* 0x000fea0003800000 */
[----:B------:R-:W-:Y:S01]  /*a6c0*/  BPT.TRAP 0x1 ;  /* 0x000000040000795c */ /* 0x000fe20000300000 */
.L_x_282:
[----:B------:R-:W-:-:S04]  /*a6d0*/  ULEA UR4, UR40, UR51, 0x3 ;  /* 0x0000003328047291 */ /* 0x000fc8000f8e183f */
[----:B------:R-:W-:-:S04]  /*a6e0*/  UIADD3 UR4, UR4, 0x80, URZ ;  /* 0x0000008004047890 */ /* 0x000fc8000fffe03f */
[----:B------:R-:W-:-:S09]  /*a6f0*/  UPRMT UR4, UR50, 0x654, UR4 ;  /* 0x0000065432047896 */ /* 0x000fd20008000004 */
[----:B------:R-:W-:Y:S03]  /*a700*/  SYNCS.ARRIVE.TRANS64.RED.A1T0 RZ, [UR4], RZ ;  /* 0x000000ffffff79a7 */ /* 0x000fe60008100404 */
.L_x_281:
[----:B------:R-:W-:Y:S05]  /*a710*/  BSYNC B0 ;  /* 0x0000000000007941 */ /* 0x000fea0003800000 */
.L_x_280:
[----:B------:R-:W-:Y:S01]  /*a720*/  IADD3 R16, P0, R16, UR38, RZ ;  /* 0x0000002610107c10 */ /* 0x000fe2000ff1e0ff */
[----:B------:R-:W-:Y:S01]  /*a730*/  ULDC.64 UR4, c[0x0][0x8f8] ;  /* 0x00023e0000047ab9 */ /* 0x000fe20000000a00 */
[----:B------:R-:W-:Y:S01]  /*a740*/  UIADD3 UR40, UR40, 0x1, URZ ;  /* 0x0000000128287890 */ /* 0x000fe2000fffe03f */
[----:B-1----:R-:W-:Y:S01]  /*a750*/  PRMT R0, RZ, 0x7610, R0 ;  /* 0x00007610ff007816 */ /* 0x002fe20000000000 */
[----:B------:R-:W-:Y:S01]  /*a760*/  UMOV UR47, 0xffffffff ;  /* 0xffffffff002f7882 */ /* 0x000fe20000000000 */
[----:B------:R-:W-:Y:S01]  /*a770*/  IADD3.X R17, R17, UR37, RZ, P0, !PT ;  /* 0x0000002511117c10 */ /* 0x000fe200087fe4ff */
[----:B------:R-:W-:Y:S01]  /*a780*/  UISETP.NE.AND UP0, UPT, UR40, 0x4, UPT ;  /* 0x000000042800788c */ /* 0x000fe2000bf05270 */
[----:B------:R-:W-:Y:S01]  /*a790*/  ISETP.GE.U32.AND P0, PT, R16, UR4, PT ;  /* 0x0000000410007c0c */ /* 0x000fe2000bf06070 */
[----:B------:R-:W-:Y:S01]  /*a7a0*/  IMAD.MOV.U32 R22, RZ, RZ, -0x1 ;  /* 0xffffffffff167424 */ /* 0x000fe200078e00ff */
[----:B------:R-:W-:Y:S01]  /*a7b0*/  MOV R100, 0xffffffff ;  /* 0xffffffff00647802 */ /* 0x000fe20000000f00 */
[----:B------:R-:W-:Y:S01]  /*a7c0*/  USEL UR40, UR40, URZ, UP0 ;  /* 0x0000003f28287287 */ /* 0x000fe20008000000 */
[----:B------:R-:W-:-:S13]  /*a7d0*/  ISETP.GE.U32.AND.EX P0, PT, R17, UR5, PT, P0 ;  /* 0x0000000511007c0c */ /* 0x000fda000bf06100 */
[----:B------:R-:W-:Y:S05]  /*a7e0*/  @P0 BRA `(.L_x_283) ;  /* 0x00000004004c0947 */ /* 0x000fea0003800000 */
[----:B------:R-:W1:Y:S01]  /*a7f0*/  LDC.64 R10, c[0x0][0x8d0] ;  /* 0x00023400ff0a7b82 */ /* 0x000e620000000a00 */
[----:B------:R-:W2:Y:S01]  /*a800*/  S2R R12, SR_CTAID.X ;  /* 0x00000000000c7919 */ /* 0x000ea20000002500 */
[----:B------:R-:W-:Y:S02]  /*a810*/  MOV R8, R16 ;  /* 0x0000001000087202 */ /* 0x000fe40000000f00 */
[----:B------:R-:W-:Y:S01]  /*a820*/  MOV R9, R17 ;  /* 0x0000001100097202 */ /* 0x000fe20000000f00 */
[----:B------:R-:W3:Y:S03]  /*a830*/  S2R R20, SR_CTAID.Y ;  /* 0x0000000000147919 */ /* 0x000ee60000002600 */
[----:B------:R-:W4:Y:S08]  /*a840*/  LDC R0, c[0x0][0x8d8] ;  /* 0x00023600ff007b82 */ /* 0x000f300000000800 */
[----:B------:R-:W2:Y:S01]  /*a850*/  LDC.64 R14, c[0x0][0x8c8] ;  /* 0x00023200ff0e7b82 */ /* 0x000ea20000000a00 */
[----:B-1----:R-:W-:-:S04]  /*a860*/  ISETP.NE.U32.AND P0, PT, R10, RZ, PT ;  /* 0x000000ff0a00720c */ /* 0x002fc80003f05070 */
[----:B------:R-:W-:-:S13]  /*a870*/  ISETP.NE.AND.EX P0, PT, R11, RZ, PT, P0 ;  /* 0x000000ff0b00720c */ /* 0x000fda0003f05300 */
[----:B--234-:R-:W-:Y:S05]  /*a880*/  @!P0 BRA `(.L_x_284) ;  /* 0x0000000000288947 */ /* 0x01cfea0003800000 */
[----:B------:R-:W1:Y:S02]  /*a890*/  LDC R3, c[0x0][0x8dc] ;  /* 0x00023700ff037b82 */ /* 0x000e640000000800 */
[----:B-1----:R-:W-:-:S05]  /*a8a0*/  IADD3 R3, P0, R16, R3, RZ ;  /* 0x0000000310037210 */ /* 0x002fca0007f1e0ff */
        /* <DEDUP_REMOVED lines=8> */
.L_x_284:
[-CC-:B------:R-:W-:Y:S01]  /*a930*/  SHF.R.U64 R29, R8, R0.reuse, R9.reuse ;  /* 0x00000000081d7219 */ /* 0x180fe20000001209 */
[----:B------:R-:W1:Y:S01]  /*a940*/  LDC.64 R24, c[0x0][0x8e8] ;  /* 0x00023a00ff187b82 */ /* 0x000e620000000a00 */
[----:B------:R-:W-:Y:S01]  /*a950*/  SHF.R.U32.HI R0, RZ, R0, R9 ;  /* 0x00000000ff007219 */ /* 0x000fe20000011609 */
[----:B------:R-:W-:Y:S01]  /*a960*/  ULDC UR4, c[0x0][0x150] ;  /* 0x0000540000047ab9 */ /* 0x000fe20000000800 */
[----:B------:R-:W-:Y:S02]  /*a970*/  IADD3 R3, P0, RZ, -R29, RZ ;  /* 0x8000001dff037210 */ /* 0x000fe40007f1e0ff */
[----:B------:R-:W-:Y:S02]  /*a980*/  I2FP.F32.U32 R7, R12 ;  /* 0x0000000c00077245 */ /* 0x000fe40000201000 */
[----:B------:R-:W-:Y:S01]  /*a990*/  IADD3.X R5, RZ, ~R0, RZ, P0, !PT ;  /* 0x80000000ff057210 */ /* 0x000fe200007fe4ff */
[----:B------:R-:W2:Y:S02]  /*a9a0*/  LDC R6, c[0x0][0x8c0] ;  /* 0x00023000ff067b82 */ /* 0x000ea40000000800 */
[----:B------:R-:W-:Y:S01]  /*a9b0*/  FMUL R7, R7, UR4 ;  /* 0x0000000407077c20 */ /* 0x000fe20008400000 */
[----:B------:R-:W-:Y:S01]  /*a9c0*/  ULDC UR4, c[0x0][0x154] ;  /* 0x0000550000047ab9 */ /* 0x000fe20000000800 */
[----:B------:R-:W-:-:S02]  /*a9d0*/  IMAD R0, R5, R14, RZ ;  /* 0x0000000e05007224 */ /* 0x000fc400078e02ff */
[C---:B------:R-:W-:Y:S02]  /*a9e0*/  IMAD.WIDE.U32 R4, R3.reuse, R14, R16 ;  /* 0x0000000e03047225 */ /* 0x040fe400078e0010 */
[----:B------:R-:W3:Y:S01]  /*a9f0*/  LDC R11, c[0x0][0x8b0] ;  /* 0x00022c00ff0b7b82 */ /* 0x000ee20000000800 */
[----:B------:R-:W4:Y:S01]  /*aa00*/  F2I.U32.TRUNC.NTZ R7, R7 ;  /* 0x0000000700077305 */ /* 0x000f22000020f000 */
[----:B------:R-:W-:-:S04]  /*aa10*/  IMAD R3, R3, R15, R0 ;  /* 0x0000000f03037224 */ /* 0x000fc800078e0200 */
[----:B------:R-:W-:Y:S01]  /*aa20*/  IMAD.IADD R3, R5, 0x1, R3 ;  /* 0x0000000105037824 */ /* 0x000fe200078e0203 */
[----:B------:R-:W-:Y:S01]  /*aa30*/  I2FP.F32.U32 R5, R20 ;  /* 0x0000001400057245 */ /* 0x000fe20000201000 */
[----:B------:R-:W5:Y:S01]  /*aa40*/  LDC R8, c[0x0][0x900] ;  /* 0x00024000ff087b82 */ /* 0x000f620000000800 */
[----:B-1----:R-:W-:-:S04]  /*aa50*/  ISETP.NE.U32.AND P0, PT, R24, RZ, PT ;  /* 0x000000ff1800720c */ /* 0x002fc80003f05070 */
[----:B------:R-:W-:-:S03]  /*aa60*/  ISETP.NE.AND.EX P0, PT, R25, RZ, PT, P0 ;  /* 0x000000ff1900720c */ /* 0x000fc60003f05300 */
[----:B------:R-:W1:Y:S01]  /*aa70*/  LDC R9, c[0x0][0x144] ;  /* 0x00005100ff097b82 */ /* 0x000e620000000800 */
[-CC-:B--2---:R-:W-:Y:S02]  /*aa80*/  SHF.R.U64 R13, R4, R6.reuse, R3.reuse ;  /* 0x00000006040d7219 */ /* 0x184fe40000001203 */
[----:B------:R-:W-:Y:S01]  /*aa90*/  SHF.R.U32.HI R0, RZ, R6, R3 ;  /* 0x00000006ff007219 */ /* 0x000fe20000011603 */
[----:B------:R-:W-:Y:S01]  /*aaa0*/  FMUL R6, R5, UR4 ;  /* 0x0000000405067c20 */ /* 0x000fe20008400000 */
[----:B----4-:R-:W-:-:S03]  /*aab0*/  IADD3 R7, -R7, RZ, RZ ;  /* 0x000000ff07077210 */ /* 0x010fc60007ffe1ff */
[----:B------:R-:W2:Y:S01]  /*aac0*/  LDC R21, c[0x0][0x148] ;  /* 0x00005200ff157b82 */ /* 0x000ea20000000800 */
[----:B------:R4:W1:Y:S01]  /*aad0*/  F2I.U32.TRUNC.NTZ R14, R6 ;  /* 0x00000006000e7305 */ /* 0x000862000020f000 */
[-CC-:B---3--:R-:W-:Y:S02]  /*aae0*/  SHF.R.U64 R10, R13, R11.reuse, R0.reuse ;  /* 0x0000000b0d0a7219 */ /* 0x188fe40000001200 */
[----:B------:R-:W-:-:S04]  /*aaf0*/  SHF.R.U32.HI R3, RZ, R11, R0 ;  /* 0x0000000bff037219 */ /* 0x000fc80000011600 */
[----:B------:R-:W3:Y:S01]  /*ab00*/  LDC R23, c[0x0][0x8f0] ;  /* 0x00023c00ff177b82 */ /* 0x000ee20000000800 */
[-CC-:B-----5:R-:W-:Y:S02]  /*ab10*/  SHF.R.U64 R15, R10, R8.reuse, R3.reuse ;  /* 0x000000080a0f7219 */ /* 0x1a0fe40000001203 */
[----:B------:R-:W-:Y:S02]  /*ab20*/  SHF.R.U32.HI R5, RZ, R8, R3 ;  /* 0x00000008ff057219 */ /* 0x000fe40000011603 */
[----:B------:R-:W-:-:S03]  /*ab30*/  MOV R4, R15 ;  /* 0x0000000f00047202 */ /* 0x000fc60000000f00 */
[----:B------:R-:W2:Y:S01]  /*ab40*/  LDC R26, c[0x0][0x8e0] ;  /* 0x00023800ff1a7b82 */ /* 0x000ea20000000800 */
[----:B-1----:R-:W-:-:S07]  /*ab50*/  IMAD R22, R9, R7, R12 ;  /* 0x0000000709167224 */ /* 0x002fce00078e020c */
[----:B------:R-:W1:Y:S08]  /*ab60*/  LDC R27, c[0x0][0x8b8] ;  /* 0x00022e00ff1b7b82 */ /* 0x000e700000000800 */
[----:B------:R-:W1:Y:S01]  /*ab70*/  LDC R28, c[0x0][0x8a8] ;  /* 0x00022a00ff1c7b82 */ /* 0x000e620000000800 */
[----:B---34-:R-:W-:Y:S05]  /*ab80*/  @!P0 BRA `(.L_x_285) ;  /* 0x0000000000288947 */ /* 0x018fea0003800000 */
[----:B------:R-:W3:Y:S02]  /*ab90*/  LDC R0, c[0x0][0x8f4] ;  /* 0x00023d00ff007b82 */ /* 0x000ee40000000800 */
[----:B---3--:R-:W-:-:S04]  /*aba0*/  IADD3 R3, P0, R15, R0, RZ ;  /* 0x000000000f037210 */ /* 0x008fc80007f1e0ff */
        /* <DEDUP_REMOVED lines=8> */
.L_x_285:
[----:B------:R-:W-:Y:S02]  /*ac30*/  ISETP.NE.AND P0, PT, R2, 0x1, PT ;  /* 0x000000010200780c */ /* 0x000fe40003f05270 */
[----:B------:R-:W-:Y:S02]  /*ac40*/  SHF.R.U64 R0, R4, R23, R5 ;  /* 0x0000001704007219 */ /* 0x000fe40000001205 */
[----:B------:R-:W-:Y:S02]  /*ac50*/  IADD3 R14, -R14, RZ, RZ ;  /* 0x000000ff0e0e7210 */ /* 0x000fe40007ffe1ff */
[----:B------:R-:W-:Y:S02]  /*ac60*/  LOP3.LUT R3, R10, R99, RZ, 0xc0, !PT ;  /* 0x000000630a037212 */ /* 0x000fe400078ec0ff */
[----:B------:R-:W-:Y:S02]  /*ac70*/  IADD3 R4, -R0, RZ, RZ ;  /* 0x000000ff00047210 */ /* 0x000fe40007ffe1ff */
[----:B------:R-:W-:Y:S01]  /*ac80*/  LOP3.LUT R13, R13, R98, RZ, 0xc0, !PT ;  /* 0x000000620d0d7212 */ /* 0x000fe200078ec0ff */
[----:B------:R-:W-:Y:S01]  /*ac90*/  IMAD R3, R94, R0, R3 ;  /* 0x000000005e037224 */ /* 0x000fe200078e0203 */
[----:B------:R-:W-:Y:S01]  /*aca0*/  R2UR UR47, R29 ;  /* 0x000000001d2f72ca */ /* 0x000fe200000e0000 */
[----:B--2---:R-:W-:-:S02]  /*acb0*/  @P0 IMAD R22, R21, R14, R20 ;  /* 0x0000000e15160224 */ /* 0x004fc400078e0214 */
[----:B------:R-:W-:Y:S02]  /*acc0*/  IMAD R0, R4, R26, R15 ;  /* 0x0000001a04007224 */ /* 0x000fe400078e020f */
[----:B-1----:R-:W-:Y:S02]  /*acd0*/  IMAD R22, R3, R27, R22 ;  /* 0x0000001b03167224 */ /* 0x002fe400078e0216 */
[----:B------:R-:W-:Y:S02]  /*ace0*/  IMAD R3, R0, R28, R13 ;  /* 0x0000001c00037224 */ /* 0x000fe400078e020d */
[----:B------:R-:W-:-:S03]  /*acf0*/  IMAD.MOV.U32 R0, RZ, RZ, 0x1 ;  /* 0x00000001ff007424 */ /* 0x000fc600078e00ff */
[----:B------:R-:W-:Y:S02]  /*ad00*/  SEL R100, R3, R22, !P0 ;  /* 0x0000001603647207 */ /* 0x000fe40004000000 */
[----:B------:R-:W-:-:S07]  /*ad10*/  SEL R22, R22, R3, !P0 ;  /* 0x0000000316167207 */ /* 0x000fce0004000000 */
.L_x_283:
[----:B------:R-:W-:Y:S01]  /*ad20*/  LOP3.LUT P0, RZ, R0, 0xff, RZ, 0xc0, !PT ;  /* 0x000000ff00ff7812 */ /* 0x000fe2000780c0ff */
[----:B------:R-:W-:Y:S02]  /*ad30*/  UIMAD.WIDE.U32 UR4, UR43, -0x55555555, URZ ;  /* 0xaaaaaaab2b0478a5 */ /* 0x000fe4000f8e003f */
[----:B------:R-:W-:Y:S02]  /*ad40*/  UIADD3 UR41, UR41, 0x4, URZ ;  /* 0x0000000429297890 */ /* 0x000fe4000fffe03f */
[----:B------:R-:W-:-:S04]  /*ad50*/  USHF.R.U32.HI UR4, URZ, 0x2, UR5 ;  /* 0x000000023f047899 */ /* 0x000fc80008011605 */
[----:B------:R-:W-:-:S04]  /*ad60*/  UIMAD UR43, UR4, -0x6, UR43 ;  /* 0xfffffffa042b78a4 */ /* 0x000fc8000f8e022b */
[----:B------:R-:W-:Y:S08]  /*ad70*/  @P0 BRA `(.L_x_286) ;  /* 0xffffff6800d40947 */ /* 0x000ff0000383ffff */
[----:B------:R-:W-:-:S13]  /*ad80*/  PLOP3.LUT P0, PT, PT, PT, PT, 0x8, 0x0 ;  /* 0x000000000000781c */ /* 0x000fda0003f0e170 */
.L_x_22:
[----:B------:R-:W-:Y:S05]  /*ad90*/  @P0 BRA `(.L_x_14) ;  /* 0x0000002800cc0947 */ /* 0x000fea0003800000 */
[----:B------:R-:W-:Y:S01]  /*ada0*/  ULDC.64 UR6, c[0x0][0x588] ;  /* 0x0001620000067ab9 */ /* 0x000fe20000000a00 */
[----:B------:R-:W-:Y:S01]  /*adb0*/  ULDC.64 UR4, c[0x0][0x590] ;  /* 0x0001640000047ab9 */ /* 0x000fe20000000a00 */
[----:B------:R-:W-:Y:S01]  /*adc0*/  ISETP.NE.U32.AND P0, PT, RZ, UR6, PT ;  /* 0x00000006ff007c0c */ /* 0x000fe2000bf05070 */
[----:B------:R-:W-:-:S04]  /*add0*/  DEPBAR.LE SB0, 0x0 ;  /* 0x000080000000791a */ /* 0x000fc80000000000 */
[----:B------:R-:W-:Y:S01]  /*ade0*/  ISETP.NE.U32.AND P1, PT, RZ, UR4, PT ;  /* 0x00000004ff007c0c */ /* 0x000fe2000bf25070 */
[----:B------:R-:W-:Y:S01]  /*adf0*/  BSSY B0, `(.L_x_287) ;  /* 0x0000015000007945 */ /* 0x000fe20003800000 */
[----:B------:R-:W-:Y:S02]  /*ae00*/  ISETP.NE.AND.EX P0, PT, RZ, UR7, PT, P0 ;  /* 0x00000007ff007c0c */ /* 0x000fe4000bf05300 */
[----:B------:R-:W-:-:S13]  /*ae10*/  ISETP.NE.AND.EX P1, PT, RZ, UR5, PT, P1 ;  /* 0x00000005ff007c0c */ /* 0x000fda000bf25310 */
[----:B------:R-:W-:Y:S05]  /*ae20*/  @P0 BRA P1, `(.L_x_288) ;  /* 0x0000000000440947 */ /* 0x000fea0000800000 */
[----:B------:R-:W-:-:S04]  /*ae30*/  ISETP.NE.U32.AND P0, PT, RZ, UR4, PT ;  /* 0x00000004ff007c0c */ /* 0x000fc8000bf05070 */
[----:B------:R-:W-:-:S13]  /*ae40*/  ISETP.NE.AND.EX P0, PT, RZ, UR5, PT, P0 ;  /* 0x00000005ff007c0c */ /* 0x000fda000bf05300 */
[----:B------:R-:W-:Y:S05]  /*ae50*/  @!P0 BRA `(.L_x_289) ;  /* 0x00000000002c8947 */ /* 0x000fea0003800000 */
[----:B------:R-:W-:-:S13]  /*ae60*/  LOP3.LUT P0, RZ, R90, 0xff, RZ, 0xc0, !PT ;  /* 0x000000ff5aff7812 */ /* 0x000fda000780c0ff */
[----:B------:R-:W-:Y:S05]  /*ae70*/  @!P0 BRA `(.L_x_290) ;  /* 0x0000000000108947 */ /* 0x000fea0003800000 */
[----:B-----5:R-:W-:-:S13]  /*ae80*/  FSETP.NEU.AND P0, PT, R91, RZ, PT ;  /* 0x000000ff5b00720b */ /* 0x020fda0003f0d000 */
[----:B------:R-:W-:Y:S05]  /*ae90*/  @!P0 BREAK B0 ;  /* 0x0000000000008942 */ /* 0x000fea0003800000 */
[----:B------:R-:W-:Y:S05]  /*aea0*/  @P0 BRA `(.L_x_288) ;  /* 0x0000000000240947 */ /* 0x000fea0003800000 */
[----:B------:R-:W-:Y:S05]  /*aeb0*/  BRA `(.L_x_14) ;  /* 0x0000002800847947 */ /* 0x000fea0003800000 */
.L_x_290:
[----:B------:R-:W-:-:S04]  /*aec0*/  ISETP.NE.U32.AND P0, PT, RZ, UR6, PT ;  /* 0x00000006ff007c0c */ /* 0x000fc8000bf05070 */
[----:B------:R-:W-:-:S13]  /*aed0*/  ISETP.NE.AND.EX P0, PT, RZ, UR7, PT, P0 ;  /* 0x00000007ff007c0c */ /* 0x000fda000bf05300 */
[----:B------:R-:W-:Y:S05]  /*aee0*/  @!P0 BREAK B0 ;  /* 0x0000000000008942 */ /* 0x000fea0003800000 */
[----:B------:R-:W-:Y:S05]  /*aef0*/  @P0 BRA `(.L_x_288) ;  /* 0x0000000000100947 */ /* 0x000fea0003800000 */
[----:B------:R-:W-:Y:S05]  /*af00*/  BRA `(.L_x_14) ;  /* 0x0000002800707947 */ /* 0x000fea0003800000 */
.L_x_289:
[----:B-----5:R-:W-:-:S13]  /*af10*/  FSETP.NEU.AND P0, PT, R91, RZ, PT ;  /* 0x000000ff5b00720b */ /* 0x020fda0003f0d000 */
[----:B------:R-:W-:Y:S05]  /*af20*/  @!P0 BREAK B0 ;  /* 0x0000000000008942 */ /* 0x000fea0003800000 */
[----:B------:R-:W-:Y:S05]  /*af30*/  @!P0 BRA `(.L_x_14) ;  /* 0x0000002800648947 */ /* 0x000fea0003800000 */
.L_x_288:
[----:B-1----:R-:W-:Y:S05]  /*af40*/  BSYNC B0 ;  /* 0x0000000000007941 */ /* 0x002fea0003800000 */
.L_x_287:
[----:B------:R-:W-:-:S04]  /*af50*/  LOP3.LUT R18, R18, 0x1, RZ, 0xfc, !PT ;  /* 0x0000000112127812 */ /* 0x000fc800078efcff */
[----:B------:R-:W-:-:S13]  /*af60*/  ISETP.NE.AND P0, PT, R18, 0x3, PT ;  /* 0x000000031200780c */ /* 0x000fda0003f05270 */
[----:B------:R-:W-:Y:S05]  /*af70*/  @!P0 BRA `(.L_x_291) ;  /* 0x0000000000048947 */ /* 0x000fea0003800000 */
[----:B------:R-:W-:Y:S01]  /*af80*/  BPT.TRAP 0x1 ;  /* 0x000000040000795c */ /* 0x000fe20000300000 */
.L_x_291:
[----:B------:R-:W1:Y:S01]  /*af90*/  S2UR UR5, SR_CgaCtaId ;  /* 0x00000000000579c3 */ /* 0x000e620000008800 */
[----:B------:R-:W-:Y:S02]  /*afa0*/  UMOV UR4, 0x400 ;  /* 0x0000040000047882 */ /* 0x000fe40000000000 */
[----:B-1----:R-:W-:-:S04]  /*afb0*/  ULEA UR4, UR5, UR4, 0x18 ;  /* 0x0000000405047291 */ /* 0x002fc8000f8ec03f */
[----:B------:R-:W-:-:S04]  /*afc0*/  ULEA UR4, UR40, UR4, 0x3 ;  /* 0x0000000428047291 */ /* 0x000fc8000f8e183f */
[----:B------:R-:W-:-:S04]  /*afd0*/  UIADD3 UR4, UR4, 0x80, URZ ;  /* 0x0000008004047890 */ /* 0x000fc8000fffe03f */
[----:B------:R-:W-:-:S09]  /*afe0*/  UPRMT UR4, UR5, 0x654, UR4 ;  /* 0x0000065405047896 */ /* 0x000fd20008000004 */
[----:B------:R-:W-:Y:S01]  /*aff0*/  SYNCS.ARRIVE.TRANS64.RED.A1T0 RZ, [UR4], RZ ;  /* 0x000000ffffff79a7 */ /* 0x000fe20008100404 */
[----:B------:R-:W-:Y:S05]  /*b000*/  BRA `(.L_x_14) ;  /* 0x0000002800307947 */ /* 0x000fea0003800000 */
.L_x_13:
[----:B------:R-:W-:Y:S01]  /*b010*/  ULDC.64 UR4, c[0x0][0x8f8] ;  /* 0x00023e0000047ab9 */ /* 0x000fe20000000a00 */
[----:B------:R-:W-:Y:S02]  /*b020*/  PRMT R10, RZ, 0x7610, R10 ;  /* 0x00007610ff0a7816 */ /* 0x000fe4000000000a */
[----:B------:R-:W-:Y:S02]  /*b030*/  ISETP.GE.U32.AND P1, PT, R16, UR4, PT ;  /* 0x0000000410007c0c */ /* 0x000fe4000bf26070 */
[----:B------:R-:W-:Y:S02]  /*b040*/  MOV R22, 0xffffffff ;  /* 0xffffffff00167802 */ /* 0x000fe40000000f00 */
[----:B------:R-:W-:Y:S02]  /*b050*/  ISETP.GE.U32.AND.EX P1, PT, R17, UR5, PT, P1 ;  /* 0x0000000511007c0c */ /* 0x000fe4000bf26110 */
[----:B------:R-:W-:Y:S02]  /*b060*/  MOV R21, 0xffffffff ;  /* 0xffffffff00157802 */ /* 0x000fe40000000f00 */
[----:B------:R-:W-:-:S09]  /*b070*/  MOV R20, 0xffffffff ;  /* 0xffffffff00147802 */ /* 0x000fd20000000f00 */
[----:B------:R-:W-:Y:S05]  /*b080*/  @P1 BRA `(.L_x_292) ;  /* 0x0000000400281947 */ /* 0x000fea0003800000 */
[----:B------:R-:W2:Y:S01]  /*b090*/  LDC.64 R20, c[0x0][0x8d0] ;  /* 0x00023400ff147b82 */ /* 0x000ea20000000a00 */
[----:B------:R-:W-:Y:S01]  /*b0a0*/  IMAD.MOV.U32 R14, RZ, RZ, R16 ;  /* 0x000000ffff0e7224 */ /* 0x000fe200078e0010 */
[----:B------:R-:W-:-:S06]  /*b0b0*/  MOV R15, R17 ;  /* 0x00000011000f7202 */ /* 0x000fcc0000000f00 */
[----:B------:R-:W3:Y:S08]  /*b0c0*/  LDC R22, c[0x0][0x8d8] ;  /* 0x00023600ff167b82 */ /* 0x000ef00000000800 */
[----:B------:R-:W4:Y:S01]  /*b0d0*/  LDC.64 R26, c[0x0][0x8c8] ;  /* 0x00023200ff1a7b82 */ /* 0x000f220000000a00 */
[----:B--2---:R-:W-:-:S04]  /*b0e0*/  ISETP.NE.U32.AND P1, PT, R20, RZ, PT ;  /* 0x000000ff1400720c */ /* 0x004fc80003f25070 */
[----:B------:R-:W-:-:S13]  /*b0f0*/  ISETP.NE.AND.EX P1, PT, R21, RZ, PT, P1 ;  /* 0x000000ff1500720c */ /* 0x000fda0003f25310 */
[----:B---34-:R-:W-:Y:S05]  /*b100*/  @!P1 BRA `(.L_x_293) ;  /* 0x0000000000289947 */ /* 0x018fea0003800000 */
[----:B------:R-:W2:Y:S02]  /*b110*/  LDC R11, c[0x0][0x8dc] ;  /* 0x00023700ff0b7b82 */ /* 0x000ea40000000800 */
[----:B--2---:R-:W-:-:S04]  /*b120*/  IADD3 R15, P1, R16, R11, RZ ;  /* 0x0000000b100f7210 */ /* 0x004fc80007f3e0ff */
[----:B------:R-:W-:-:S05]  /*b130*/  IADD3.X R25, RZ, R17, RZ, P1, !PT ;  /* 0x00000011ff197210 */ /* 0x000fca0000ffe4ff */
[----:B------:R-:W-:-:S04]  /*b140*/  IMAD.WIDE.U32 R10, R25, R20, RZ ;  /* 0x00000014190a7225 */ /* 0x000fc800078e00ff */
[----:B------:R-:W-:-:S04]  /*b150*/  IMAD.WIDE.U32 R12, P1, R15, R21, R10 ;  /* 0x000000150f0c7225 */ /* 0x000fc8000782000a */
[----:B------:R-:W-:Y:S01]  /*b160*/  IMAD.WIDE.U32 R10, R15, R20, RZ ;  /* 0x000000140f0a7225 */ /* 0x000fe200078e00ff */
[----:B------:R-:W-:-:S03]  /*b170*/  IADD3.X R15, RZ, RZ, RZ, P1, !PT ;  /* 0x000000ffff0f7210 */ /* 0x000fc60000ffe4ff */
[----:B------:R-:W-:Y:S01]  /*b180*/  IMAD.MOV.U32 R14, RZ, RZ, R13 ;  /* 0x000000ffff0e7224 */ /* 0x000fe200078e000d */
[----:B------:R-:W-:-:S05]  /*b190*/  IADD3 RZ, P1, R11, R12, RZ ;  /* 0x0000000c0bff7210 */ /* 0x000fca0007f3e0ff */
[----:B------:R-:W-:-:S08]  /*b1a0*/  IMAD.WIDE.U32.X R14, R25, R21, R14, P1 ;  /* 0x00000015190e7225 */ /* 0x000fd000008e040e */
.L_x_293:
[----:B------:R-:W2:Y:S01]  /*b1b0*/  LDC.64 R30, c[0x0][0x8e8] ;  /* 0x00023a00ff1e7b82 */ /* 0x000ea20000000a00 */
[-CC-:B------:R-:W-:Y:S01]  /*b1c0*/  SHF.R.U64 R24, R14, R22.reuse, R15.reuse ;  /* 0x000000160e187219 */ /* 0x180fe2000000120f */
[----:B------:R-:W-:Y:S01]  /*b1d0*/  IMAD.MOV.U32 R32, RZ, RZ, 0x1 ;  /* 0x00000001ff207424 */ /* 0x000fe200078e00ff */
[----:B------:R-:W-:Y:S02]  /*b1e0*/  SHF.R.U32.HI R10, RZ, R22, R15 ;  /* 0x00000016ff0a7219 */ /* 0x000fe4000001160f */
[----:B------:R-:W-:-:S03]  /*b1f0*/  IADD3 R13, P1, RZ, -R24, RZ ;  /* 0x80000018ff0d7210 */ /* 0x000fc60007f3e0ff */
[----:B------:R-:W3:Y:S01]  /*b200*/  LDC R14, c[0x0][0x8c0] ;  /* 0x00023000ff0e7b82 */ /* 0x000ee20000000800 */
[----:B------:R-:W-:-:S05]  /*b210*/  IADD3.X R11, RZ, ~R10, RZ, P1, !PT ;  /* 0x8000000aff0b7210 */ /* 0x000fca0000ffe4ff */
[-C--:B------:R-:W-:Y:S02]  /*b220*/  IMAD R12, R11, R26.reuse, RZ ;  /* 0x0000001a0b0c7224 */ /* 0x080fe400078e02ff */
[----:B------:R-:W4:Y:S01]  /*b230*/  LDC R22, c[0x0][0x8b0] ;  /* 0x00022c00ff167b82 */ /* 0x000f220000000800 */
[----:B------:R-:W-:-:S04]  /*b240*/  IMAD.WIDE.U32 R10, R13, R26, R16 ;  /* 0x0000001a0d0a7225 */ /* 0x000fc800078e0010 */
        /* <DEDUP_REMOVED lines=30> */
.L_x_294:
[----:B------:R-:W-:Y:S02]  /*b430*/  ISETP.NE.AND P1, PT, R2, 0x1, PT ;  /* 0x000000010200780c */ /* 0x000fe40003f25270 */
[----:B---3--:R-:W-:Y:S02]  /*b440*/  SHF.R.U64 R10, R10, R27, R11 ;  /* 0x0000001b0a0a7219 */ /* 0x008fe4000000120b */
[----:B------:R-:W-:Y:S02]  /*b450*/  SHF.L.U32 R32, R32, R29, RZ ;  /* 0x0000001d20207219 */ /* 0x000fe400000006ff */
[----:B------:R-:W-:Y:S02]  /*b460*/  LOP3.LUT R7, R25, R34, RZ, 0xc0, !PT ;  /* 0x0000002219077212 */ /* 0x000fe400078ec0ff */
[----:B--2---:R-:W-:Y:S02]  /*b470*/  IADD3 R13, R26, -0x1, RZ ;  /* 0xffffffff1a0d7810 */ /* 0x004fe40007ffe0ff */
[----:B------:R-:W-:Y:S01]  /*b480*/  IADD3 R11, -R10, RZ, RZ ;  /* 0x000000ff0a0b7210 */ /* 0x000fe20007ffe1ff */
[----:B------:R-:W-:Y:S01]  /*b490*/  IMAD R7, R32, R10, R7 ;  /* 0x0000000a20077224 */ /* 0x000fe200078e0207 */
[----:B------:R-:W-:Y:S01]  /*b4a0*/  MOV R10, 0x1 ;  /* 0x00000001000a7802 */ /* 0x000fe20000000f00 */
[----:B------:R-:W-:Y:S01]  /*b4b0*/  @P1 IMAD R8, R9, R23, R6 ;  /* 0x0000001709081224 */ /* 0x000fe200078e0206 */
[----:B------:R-:W-:Y:S01]  /*b4c0*/  LOP3.LUT R9, R20, R13, RZ, 0xc0, !PT ;  /* 0x0000000d14097212 */ /* 0x000fe200078ec0ff */
[----:B----4-:R-:W-:-:S02]  /*b4d0*/  IMAD R6, R11, R28, R22 ;  /* 0x0000001c0b067224 */ /* 0x010fc400078e0216 */
[----:B-1----:R-:W-:Y:S02]  /*b4e0*/  IMAD R8, R7, R33, R8 ;  /* 0x0000002107087224 */ /* 0x002fe400078e0208 */
[----:B------:R-:W-:Y:S02]  /*b4f0*/  IMAD R7, R6, R26, R9 ;  /* 0x0000001a06077224 */ /* 0x000fe400078e0209 */
[----:B------:R-:W-:-:S03]  /*b500*/  IMAD.MOV.U32 R20, RZ, RZ, R24 ;  /* 0x000000ffff147224 */ /* 0x000fc600078e0018 */
[----:B------:R-:W-:Y:S02]  /*b510*/  SEL R21, R7, R8, !P1 ;  /* 0x0000000807157207 */ /* 0x000fe40004800000 */
[----:B------:R-:W-:-:S07]  /*b520*/  SEL R22, R8, R7, !P1 ;  /* 0x0000000708167207 */ /* 0x000fce0004800000 */
.L_x_292:
[----:B------:R-:W-:-:S08]  /*b530*/  NOP ;  /* 0x0000000000007918 */ /* 0x000fd00000000000 */
[----:B------:R-:W2:-:S00]  /*b540*/  USETMAXREG.DEALLOC.CTAPOOL 0x28 ;  /* 0x00000028000079c8 */ /* 0x000e8000080e0500 */
[----:B--2---:R-:W-:-:S13]  /*b550*/  ISETP.NE.AND P1, PT, R3, 0x1, PT ;  /* 0x000000010300780c */ /* 0x004fda0003f25270 */
[----:B------:R-:W-:Y:S05]  /*b560*/  @!P1 BRA `(.L_x_14) ;  /* 0x0000002000d89947 */ /* 0x000fea0003800000 */
[----:B------:R-:W-:Y:S05]  /*b570*/  @!P4 BRA `(.L_x_295) ;  /* 0x0000001000acc947 */ /* 0x000fea0003800000 */
[----:B------:R-:W-:-:S13]  /*b580*/  ISETP.NE.OR P0, PT, R3, 0x2, P0 ;  /* 0x000000020300780c */ /* 0x000fda0000705670 */
[----:B------:R-:W-:Y:S05]  /*b590*/  @P0 BRA `(.L_x_14) ;  /* 0x0000002000cc0947 */ /* 0x000fea0003800000 */
[----:B------:R-:W-:-:S13]  /*b5a0*/  LOP3.LUT P1, RZ, R10, 0xff, RZ, 0xc0, !PT ;  /* 0x000000ff0aff7812 */ /* 0x000fda000782c0ff */
[----:B------:R-:W-:Y:S05]  /*b5b0*/  @!P1 BRA `(.L_x_296) ;  /* 0x0000000000189947 */ /* 0x000fea0003800000 */
[----:B------:R-:W-:Y:S01]  /*b5c0*/  UMOV UR4, 0x400 ;  /* 0x0000040000047882 */ /* 0x000fe20000000000 */
[----:B------:R-:W-:Y:S01]  /*b5d0*/  MOV R0, RZ ;  /* 0x000000ff00007202 */ /* 0x000fe20000000f00 */
[----:B-1----:R-:W-:-:S03]  /*b5e0*/  ULEA UR4, UR36, UR4, 0x18 ;  /* 0x0000000424047291 */ /* 0x002fc6000f8ec03f */
[----:B------:R-:W-:-:S06]  /*b5f0*/  SHF.L.U32 R0, R0, 0x1f, RZ ;  /* 0x0000001f00007819 */ /* 0x000fcc00000006ff */
[----:B------:R-:W1:Y:S02]  /*b600*/  SYNCS.PHASECHK.TRANS64.TRYWAIT P0, [UR4+0xa8], R0 ;  /* 0x0000a800ff0075a7 */ /* 0x000e640008000144 */
[----:B-1----:R-:W-:Y:S05]  /*b610*/  @!P0 BRA `(.L_x_297) ;  /* 0x0000002400348947 */ /* 0x002fea0003800000 */
.L_x_296:
[----:B-1----:R-:W-:Y:S01]  /*b620*/  PRMT R0, RZ, 0x7610, R0 ;  /* 0x00007610ff007816 */ /* 0x002fe20000000000 */
[----:B------:R-:W-:Y:S06]  /*b630*/  @P3 BRA `(.L_x_298) ;  /* 0x0000000000243947 */ /* 0x000fec0003800000 */
[----:B------:R-:W-:Y:S02]  /*b640*/  ULDC.64 UR4, c[0x0][0x588] ;  /* 0x0001620000047ab9 */ /* 0x000fe40000000a00 */
[----:B------:R-:W-:-:S04]  /*b650*/  ISETP.NE.U32.AND P0, PT, RZ, UR4, PT ;  /* 0x00000004ff007c0c */ /* 0x000fc8000bf05070 */
[----:B------:R-:W-:-:S13]  /*b660*/  ISETP.NE.AND.EX P0, PT, RZ, UR5, PT, P0 ;  /* 0x00000005ff007c0c */ /* 0x000fda000bf05300 */
[----:B------:R-:W-:Y:S05]  /*b670*/  @!P0 BRA `(.L_x_299) ;  /* 0x00000000000c8947 */ /* 0x000fea0003800000 */
[----:B------:R2:W5:Y:S01]  /*b680*/  LDG.E R3, desc[UR52][R4.64] ;  /* 0x0000003404037981 */ /* 0x000562000c1e1900 */
[----:B------:R-:W-:Y:S01]  /*b690*/  MOV R0, 0x1 ;  /* 0x0000000100007802 */ /* 0x000fe20000000f00 */
[----:B------:R-:W-:Y:S06]  /*b6a0*/  BRA `(.L_x_298) ;  /* 0x0000000000087947 */ /* 0x000fec0003800000 */
.L_x_299:
[----:B------:R-:W1:Y:S01]  /*b6b0*/  LDC R3, c[0x0][0x580] ;  /* 0x00016000ff037b82 */ /* 0x000e620000000800 */
[----:B------:R-:W-:-:S07]  /*b6c0*/  MOV R0, 0x1 ;  /* 0x0000000100007802 */ /* 0x000fce0000000f00 */
.L_x_298:
[----:B------:R-:W-:Y:S01]  /*b6d0*/  IMAD.MOV.U32 R8, RZ, RZ, 0x1 ;  /* 0x00000001ff087424 */ /* 0x000fe200078e00ff */
[----:B------:R-:W-:Y:S06]  /*b6e0*/  @!P1 BRA `(.L_x_300) ;  /* 0x0000000c00e09947 */ /* 0x000fec0003800000 */
[----:B------:R-:W3:Y:S01]  /*b6f0*/  LDC R9, c[0x0][0x900] ;  /* 0x00024000ff097b82 */ /* 0x000ee20000000800 */
[----:B--2---:R-:W-:Y:S01]  /*b700*/  MOV R4, 0xffffffff ;  /* 0xffffffff00047802 */ /* 0x004fe20000000f00 */
[----:B------:R-:W-:Y:S01]  /*b710*/  ULDC.64 UR6, c[0x0][0x198] ;  /* 0x0000660000067ab9 */ /* 0x000fe20000000a00 */
[----:B------:R-:W-:Y:S01]  /*b720*/  MOV R6, 0x1 ;  /* 0x0000000100067802 */ /* 0x000fe20000000f00 */
[----:B------:R-:W-:Y:S01]  /*b730*/  ULDC.64 UR14, c[0x0][0x588] ;  /* 0x00016200000e7ab9 */ /* 0x000fe20000000a00 */
[----:B------:R-:W-:Y:S01]  /*b740*/  LOP3.LUT R10, R18, 0x2, RZ, 0xfc, !PT ;  /* 0x00000002120a7812 */ /* 0x000fe200078efcff */
[----:B------:R-:W-:Y:S01]  /*b750*/  ULDC.64 UR22, c[0x0][0x590] ;  /* 0x0001640000167ab9 */ /* 0x000fe20000000a00 */
[----:B------:R-:W-:Y:S01]  /*b760*/  MOV R8, 0x1 ;  /* 0x0000000100087802 */ /* 0x000fe20000000f00 */
[----:B------:R-:W2:Y:S01]  /*b770*/  LDC R11, c[0x0][0x8a8] ;  /* 0x00022a00ff0b7b82 */ /* 0x000ea20000000800 */
[----:B------:R-:W-:Y:S01]  /*b780*/  ULDC.64 UR24, c[0x0][0x8f8] ;  /* 0x00023e0000187ab9 */ /* 0x000fe20000000a00 */
[----:B---3--:R-:W-:-:S02]  /*b790*/  SHF.L.U32 R4, R4, R9, RZ ;  /* 0x0000000904047219 */ /* 0x008fc400000006ff */
[----:B------:R-:W-:Y:S02]  /*b7a0*/  SHF.L.U32 R9, R6, R9, RZ ;  /* 0x0000000906097219 */ /* 0x000fe400000006ff */
[----:B------:R-:W-:Y:S01]  /*b7b0*/  LOP3.LUT R12, RZ, R4, RZ, 0x33, !PT ;  /* 0x00000004ff0c7212 */ /* 0x000fe200078e33ff */
[----:B--2---:R-:W-:-:S07]  /*b7c0*/  VIADD R11, R11, 0xffffffff ;  /* 0xffffffff0b0b7836 */ /* 0x004fce0000000000 */
.L_x_332:
[----:B------:R-:W-:Y:S02]  /*b7d0*/  ISETP.NE.U32.AND P0, PT, RZ, UR22, PT ;  /* 0x00000016ff007c0c */ /* 0x000fe4000bf05070 */
[----:B------:R-:W-:Y:S02]  /*b7e0*/  R2UR UR19, R22 ;  /* 0x00000000161372ca */ /* 0x000fe400000e0000 */
[----:B------:R-:W-:Y:S02]  /*b7f0*/  R2UR UR18, R21 ;  /* 0x00000000151272ca */ /* 0x000fe400000e0000 */
[----:B------:R-:W-:-:S09]  /*b800*/  ISETP.NE.AND.EX P0, PT, RZ, UR23, PT, P0 ;  /* 0x00000017ff007c0c */ /* 0x000fd2000bf05300 */
[----:B------:R-:W-:Y:S02]  /*b810*/  USHF.L.U32 UR19, UR19, 0x7, URZ ;  /* 0x0000000713137899 */ /* 0x000fe4000800063f */
[----:B------:R-:W-:Y:S02]  /*b820*/  USHF.L.U32 UR18, UR18, 0x7, URZ ;  /* 0x0000000712127899 */ /* 0x000fe4000800063f */
[----:B--234-:R-:W-:Y:S10]  /*b830*/  @!P0 BRA `(.L_x_301) ;  /* 0x00000000002c8947 */ /* 0x01cff40003800000 */
[----:B------:R-:W-:-:S04]  /*b840*/  ISETP.NE.U32.AND P1, PT, RZ, UR14, PT ;  /* 0x0000000eff007c0c */ /* 0x000fc8000bf25070 */
[----:B------:R-:W-:-:S13]  /*b850*/  ISETP.NE.AND.EX P1, PT, RZ, UR15, PT, P1 ;  /* 0x0000000fff007c0c */ /* 0x000fda000bf25310 */
[----:B------:R-:W-:Y:S05]  /*b860*/  @!P1 BRA `(.L_x_302) ;  /* 0x0000000000189947 */ /* 0x000fea0003800000 */
[----:B------:R-:W2:Y:S01]  /*b870*/  LDC.64 R4, c[0x0][0x588] ;  /* 0x00016200ff047b82 */ /* 0x000ea20000000a00 */
[----:B-1---5:R-:W-:-:S04]  /*b880*/  IMAD R3, R20, UR22, RZ ;  /* 0x0000001614037c24 */ /* 0x022fc8000f8e02ff */
[----:B--2---:R-:W-:-:S05]  /*b890*/  IMAD.WIDE R4, R3, 0x4, R4 ;  /* 0x0000000403047825 */ /* 0x004fca00078e0204 */
[----:B------:R3:W5:Y:S01]  /*b8a0*/  LDG.E R3, desc[UR52][R4.64] ;  /* 0x0000003404037981 */ /* 0x000762000c1e1900 */
[----:B------:R-:W-:Y:S01]  /*b8b0*/  MOV R0, 0x1 ;  /* 0x0000000100007802 */ /* 0x000fe20000000f00 */
[----:B------:R-:W-:Y:S06]  /*b8c0*/  BRA `(.L_x_301) ;  /* 0x0000000000087947 */ /* 0x000fec0003800000 */
.L_x_302:
[----:B-1---5:R-:W2:Y:S01]  /*b8d0*/  LDC R3, c[0x0][0x580] ;  /* 0x00016000ff037b82 */ /* 0x022ea20000000800 */
[----:B------:R-:W-:-:S07]  /*b8e0*/  MOV R0, 0x1 ;  /* 0x0000000100007802 */ /* 0x000fce0000000f00 */
.L_x_301:
[----:B------:R-:W-:Y:S05]  /*b8f0*/  @!P0 BRA `(.L_x_303) ;  /* 0x00000000001c8947 */ /* 0x000fea0003800000 */
[----:B------:R-:W-:-:S13]  /*b900*/  LOP3.LUT P2, RZ, R0, 0xff, RZ, 0xc0, !PT ;  /* 0x000000ff00ff7812 */ /* 0x000fda000784c0ff */
[----:B---3--:R-:W3:Y:S02]  /*b910*/  @!P2 LDC.64 R4, c[0x0][0x588] ;  /* 0x00016200ff04ab82 */ /* 0x008ee40000000a00 */
[----:B---3--:R-:W-:-:S04]  /*b920*/  @!P2 ISETP.NE.U32.AND P0, PT, R4, RZ, PT ;  /* 0x000000ff0400a20c */ /* 0x008fc80003f05070 */
[----:B------:R-:W-:Y:S02]  /*b930*/  @!P2 ISETP.NE.AND.EX P1, PT, R5, RZ, PT, P0 ;  /* 0x000000ff0500a20c */ /* 0x000fe40003f25300 */
[----:B-12--5:R-:W-:Y:S02]  /*b940*/  @P2 FSETP.EQ.AND P0, PT, R3, RZ, PT ;  /* 0x000000ff0300220b */ /* 0x026fe40003f02000 */
[----:B------:R-:W-:Y:S01]  /*b950*/  @!P2 PLOP3.LUT P0, PT, P1, PT, PT, 0x8, 0x0 ;  /* 0x000000000000a81c */ /* 0x000fe20000f0e170 */
[----:B------:R-:W-:-:S12]  /*b960*/  BRA `(.L_x_304) ;  /* 0x0000000000047947 */ /* 0x000fd80003800000 */
.L_x_303:
[----:B-12--5:R-:W-:-:S13]  /*b970*/  FSETP.EQ.AND P0, PT, R3, RZ, PT ;  /* 0x000000ff0300720b */ /* 0x026fda0003f02000 */
.L_x_304:
[----:B------:R-:W-:Y:S02]  /*b980*/  ISETP.NE.AND P2, PT, R10, 0x3, PT ;  /* 0x000000030a00780c */ /* 0x000fe40003f45270 */
[----:B------:R-:W-:-:S04]  /*b990*/  ELECT P1, URZ, PT ;  /* 0x00000000003f782f */ /* 0x000fc80003820000 */
[----:B------:R-:W-:-:S07]  /*b9a0*/  PLOP3.LUT P0, PT, P1, P0, PT, 0x20, 0x0 ;  /* 0x000000000000781c */ /* 0x000fce0000f00470 */
[----:B------:R-:W-:Y:S06]  /*b9b0*/  @!P2 BRA `(.L_x_305) ;  /* 0x000000000004a947 */ /* 0x000fec0003800000 */
[----:B------:R-:W-:Y:S01]  /*b9c0*/  BPT.TRAP 0x1 ;  /* 0x000000040000795c */ /* 0x000fe20000300000 */
.L_x_305:
[----:B------:R-:W1:Y:S01]  /*b9d0*/  S2UR UR36, SR_CgaCtaId ;  /* 0x00000000002479c3 */ /* 0x000e620000008800 */
[----:B------:R-:W-:Y:S01]  /*b9e0*/  UMOV UR4, 0x400 ;  /* 0x0000040000047882 */ /* 0x000fe20000000000 */
[----:B---3--:R-:W-:Y:S01]  /*b9f0*/  SHF.L.U32 R4, R8, 0x1f, RZ ;  /* 0x0000001f08047819 */ /* 0x008fe200000006ff */
[----:B-1----:R-:W-:-:S09]  /*ba00*/  ULEA UR5, UR36, UR4, 0x18 ;  /* 0x0000000424057291 */ /* 0x002fd2000f8ec03f */
[----:B------:R-:W1:Y:S02]  /*ba10*/  SYNCS.PHASECHK.TRANS64.TRYWAIT P1, [UR5+0x80], R4 ;  /* 0x00008004ff0075a7 */ /* 0x000e640008020145 */
[----:B-1----:R-:W-:Y:S05]  /*ba20*/  @!P1 BRA `(.L_x_306) ;  /* 0x0000002000489947 */ /* 0x002fea0003800000 */
.L_x_365:
[----:B------:R-:W-:Y:S04]  /*ba30*/  BSSY B0, `(.L_x_307) ;  /* 0x000000e000007945 */ /* 0x000fe80003800000 */
[----:B------:R-:W-:Y:S05]  /*ba40*/  @!P0 BRA `(.L_x_308) ;  /* 0x0000000000308947 */ /* 0x000fea0003800000 */
[----:B------:R-:W-:Y:S01]  /*ba50*/  R2UR UR20, R20 ;  /* 0x00000000141472ca */ /* 0x000fe200000e0000 */
[----:B------:R-:W-:Y:S02]  /*ba60*/  UIADD3 UR8, UP0, UR6, 0x3f0, URZ ;  /* 0x000003f006087890 */ /* 0x000fe4000ff1e03f */
[----:B------:R-:W-:Y:S02]  /*ba70*/  UIADD3 UR16, UR5, 0x200, URZ ;  /* 0x0000020005107890 */ /* 0x000fe4000fffe03f */
[----:B------:R-:W-:Y:S02]  /*ba80*/  UIADD3 UR17, UR5, 0x60, URZ ;  /* 0x0000006005117890 */ /* 0x000fe4000fffe03f */
[----:B------:R-:W-:Y:S01]  /*ba90*/  UIADD3.X UR9, URZ, UR7, URZ, UP0, !UPT ;  /* 0x000000073f097290 */ /* 0x000fe200087fe43f */
[----:B------:R-:W-:Y:S01]  /*baa0*/  UMOV UR10, 0x0 ;  /* 0x00000000000a7882 */ /* 0x000fe20000000000 */
[----:B------:R-:W-:-:S07]  /*bab0*/  UMOV UR11, 0x10000000 ;  /* 0x10000000000b7882 */ /* 0x000fce0000000000 */
[----:B------:R2:W-:Y:S02]  /*bac0*/  UTMALDG.3D [UR16], [UR8], desc[UR10] ;  /* 0x00000a10080075b4 */ /* 0x0005e40008011000 */
[----:B--2---:R-:W-:Y:S05]  /*bad0*/  @!P2 BRA `(.L_x_309) ;  /* 0x000000000004a947 */ /* 0x004fea0003800000 */
[----:B------:R-:W-:Y:S01]  /*bae0*/  BPT.TRAP 0x1 ;  /* 0x000000040000795c */ /* 0x000fe20000300000 */
.L_x_309:
[----:B-1----:R-:W1:Y:S02]  /*baf0*/  LDC R5, c[0x0][0x800] ;  /* 0x00020000ff057b82 */ /* 0x002e640000000800 */
[----:B-1----:R2:W-:Y:S02]  /*bb00*/  SYNCS.ARRIVE.TRANS64.RED.A0TR RZ, [UR5+0x60], R5 ;  /* 0x00006005ffff79a7 */ /* 0x0025e40008300405 */
.L_x_308:
[----:B------:R-:W-:Y:S05]  /*bb10*/  BSYNC B0 ;  /* 0x0000000000007941 */ /* 0x000fea0003800000 */
.L_x_307:
[----:B------:R-:W-:Y:S05]  /*bb20*/  @!P2 BRA `(.L_x_310) ;  /* 0x000000000004a947 */ /* 0x000fea0003800000 */
[----:B------:R-:W-:Y:S01]  /*bb30*/  BPT.TRAP 0x1 ;  /* 0x000000040000795c */ /* 0x000fe20000300000 */
.L_x_310:
[----:B------:R-:W-:-:S04]  /*bb40*/  UIADD3 UR4, UR5, 0x60, URZ ;  /* 0x0000006005047890 */ /* 0x000fc8000fffe03f */
[----:B------:R-:W-:-:S09]  /*bb50*/  UPRMT UR4, UR36, 0x654, UR4 ;  /* 0x0000065424047896 */ /* 0x000fd20008000004 */
[----:B------:R-:W-:Y:S01]  /*bb60*/  SYNCS.ARRIVE.TRANS64.RED.A1T0 RZ, [UR4], RZ ;  /* 0x000000ffffff79a7 */ /* 0x000fe20008100404 */
[----:B------:R-:W-:Y:S05]  /*bb70*/  @!P2 BRA `(.L_x_311) ;  /* 0x000000000004a947 */ /* 0x000fea0003800000 */
[----:B------:R-:W-:Y:S01]  /*bb80*/  BPT.TRAP 0x1 ;  /* 0x000000040000795c */ /* 0x000fe20000300000 */
.L_x_311:
[----:B------:R-:W3:Y:S02]  /*bb90*/  SYNCS.PHASECHK.TRANS64.TRYWAIT P1, [UR5+0x88], R4 ;  /* 0x00008804ff0075a7 */ /* 0x000ee40008020145 */
[----:B---3--:R-:W-:Y:S05]  /*bba0*/  @!P1 BRA `(.L_x_312) ;  /* 0x0000002000009947 */ /* 0x008fea0003800000 */
.L_x_366:
[----:B------:R-:W-:Y:S04]  /*bbb0*/  BSSY B0, `(.L_x_313) ;  /* 0x0000010000007945 */ /* 0x000fe80003800000 */
[----:B------:R-:W-:Y:S05]  /*bbc0*/  @!P0 BRA `(.L_x_314) ;  /* 0x0000000000388947 */ /* 0x000fea0003800000 */
[----:B------:R-:W-:Y:S01]  /*bbd0*/  UIADD3 UR16, UP0, UR6, 0x3f0, URZ ;  /* 0x000003f006107890 */ /* 0x000fe2000ff1e03f */
[----:B------:R-:W-:Y:S01]  /*bbe0*/  R2UR UR12, R20 ;  /* 0x00000000140c72ca */ /* 0x000fe200000e0000 */
[----:B------:R-:W-:Y:S02]  /*bbf0*/  UIADD3 UR10, UR18, 0x20, URZ ;  /* 0x00000020120a7890 */ /* 0x000fe4000fffe03f */
[----:B------:R-:W-:Y:S02]  /*bc00*/  UIADD3 UR8, UR5, 0x2200, URZ ;  /* 0x0000220005087890 */ /* 0x000fe4000fffe03f */
[----:B------:R-:W-:Y:S02]  /*bc10*/  UIADD3 UR9, UR5, 0x68, URZ ;  /* 0x0000006805097890 */ /* 0x000fe4000fffe03f */
[----:B------:R-:W-:Y:S01]  /*bc20*/  UIADD3.X UR17, URZ, UR7, URZ, UP0, !UPT ;  /* 0x000000073f117290 */ /* 0x000fe200087fe43f */
[----:B------:R-:W-:Y:S01]  /*bc30*/  UMOV UR20, 0x0 ;  /* 0x0000000000147882 */ /* 0x000fe20000000000 */
[----:B------:R-:W-:Y:S01]  /*bc40*/  UMOV UR21, 0x10000000 ;  /* 0x1000000000157882 */ /* 0x000fe20000000000 */
[----:B------:R-:W-:-:S06]  /*bc50*/  UMOV UR11, UR19 ;  /* 0x00000013000b7c82 */ /* 0x000fcc0008000000 */
[----:B------:R3:W-:Y:S02]  /*bc60*/  UTMALDG.3D [UR8], [UR16], desc[UR20] ;  /* 0x00001408100075b4 */ /* 0x0007e40008011000 */
[----:B---3--:R-:W-:Y:S05]  /*bc70*/  @!P2 BRA `(.L_x_315) ;  /* 0x000000000004a947 */ /* 0x008fea0003800000 */
[----:B------:R-:W-:Y:S01]  /*bc80*/  BPT.TRAP 0x1 ;  /* 0x000000040000795c */ /* 0x000fe20000300000 */
.L_x_315:
[----:B-12---:R-:W1:Y:S02]  /*bc90*/  LDC R5, c[0x0][0x800] ;  /* 0x00020000ff057b82 */ /* 0x006e640000000800 */
[----:B-1----:R3:W-:Y:S02]  /*bca0*/  SYNCS.ARRIVE.TRANS64.RED.A0TR RZ, [UR5+0x68], R5 ;  /* 0x00006805ffff79a7 */ /* 0x0027e40008300405 */
.L_x_314:
[----:B------:R-:W-:Y:S05]  /*bcb0*/  BSYNC B0 ;  /* 0x0000000000007941 */ /* 0x000fea0003800000 */
.L_x_313:
[----:B------:R-:W-:Y:S05]  /*bcc0*/  @!P2 BRA `(.L_x_316) ;  /* 0x000000000004a947 */ /* 0x000fea0003800000 */
[----:B------:R-:W-:Y:S01]  /*bcd0*/  BPT.TRAP 0x1 ;  /* 0x000000040000795c */ /* 0x000fe20000300000 */
.L_x_316:
[----:B------:R-:W-:-:S04]  /*bce0*/  UIADD3 UR4, UR5, 0x68, URZ ;  /* 0x0000006805047890 */ /* 0x000fc8000fffe03f */
[----:B------:R-:W-:-:S09]  /*bcf0*/  UPRMT UR4, UR36, 0x654, UR4 ;  /* 0x0000065424047896 */ /* 0x000fd20008000004 */
[----:B------:R-:W-:Y:S01]  /*bd00*/  SYNCS.ARRIVE.TRANS64.RED.A1T0 RZ, [UR4], RZ ;  /* 0x000000ffffff79a7 */ /* 0x000fe20008100404 */
[----:B------:R-:W-:Y:S05]  /*bd10*/  @!P2 BRA `(.L_x_317) ;  /* 0x000000000004a947 */ /* 0x000fea0003800000 */
[----:B------:R-:W-:Y:S01]  /*bd20*/  BPT.TRAP 0x1 ;  /* 0x000000040000795c */ /* 0x000fe20000300000 */
.L_x_317:
[----:B------:R-:W4:Y:S02]  /*bd30*/  SYNCS.PHASECHK.TRANS64.TRYWAIT P1, [UR5+0x90], R4 ;  /* 0x00009004ff0075a7 */ /* 0x000f240008020145 */
[----:B----4-:R-:W-:Y:S05]  /*bd40*/  @!P1 BRA `(.L_x_318) ;  /* 0x0000001c00b09947 */ /* 0x010fea0003800000 */
.L_x_367:
        /* <DEDUP_REMOVED lines=12> */
[----:B----4-:R-:W-:Y:S05]  /*be10*/  @!P2 BRA `(.L_x_321) ;  /* 0x000000000004a947 */ /* 0x010fea0003800000 */
[----:B------:R-:W-:Y:S01]  /*be20*/  BPT.TRAP 0x1 ;  /* 0x000000040000795c */ /* 0x000fe20000300000 */
.L_x_321:
[----:B-123--:R-:W1:Y:S02]  /*be30*/  LDC R5, c[0x0][0x800] ;  /* 0x00020000ff057b82 */ /* 0x00ee640000000800 */
[----:B-1----:R4:W-:Y:S02]  /*be40*/  SYNCS.ARRIVE.TRANS64.RED.A0TR RZ, [UR5+0x70], R5 ;  /* 0x00007005ffff79a7 */ /* 0x0029e40008300405 */
.L_x_320:
[----:B------:R-:W-:Y:S05]  /*be50*/  BSYNC B0 ;  /* 0x0000000000007941 */ /* 0x000fea0003800000 */
.L_x_319:
[----:B------:R-:W-:Y:S05]  /*be60*/  @!P2 BRA `(.L_x_322) ;  /* 0x000000000004a947 */ /* 0x000fea0003800000 */
[----:B------:R-:W-:Y:S01]  /*be70*/  BPT.TRAP 0x1 ;  /* 0x000000040000795c */ /* 0x000fe20000300000 */
.L_x_322:
[----:B------:R-:W-:-:S04]  /*be80*/  UIADD3 UR4, UR5, 0x70, URZ ;  /* 0x0000007005047890 */ /* 0x000fc8000fffe03f */
[----:B------:R-:W-:-:S09]  /*be90*/  UPRMT UR4, UR36, 0x654, UR4 ;  /* 0x0000065424047896 */ /* 0x000fd20008000004 */
[----:B------:R-:W-:Y:S01]  /*bea0*/  SYNCS.ARRIVE.TRANS64.RED.A1T0 RZ, [UR4], RZ ;  /* 0x000000ffffff79a7 */ /* 0x000fe20008100404 */
[----:B------:R-:W-:Y:S05]  /*beb0*/  @!P2 BRA `(.L_x_323) ;  /* 0x000000000004a947 */ /* 0x000fea0003800000 */
[----:B------:R-:W-:Y:S01]  /*bec0*/  BPT.TRAP 0x1 ;  /* 0x000000040000795c */ /* 0x000fe20000300000 */
.L_x_323:
[----:B------:R-:W5:Y:S02]  /*bed0*/  SYNCS.PHASECHK.TRANS64.TRYWAIT P1, [UR5+0x98], R4 ;  /* 0x00009804ff0075a7 */ /* 0x000f640008020145 */
[----:B-----5:R-:W-:Y:S05]  /*bee0*/  @!P1 BRA `(.L_x_324) ;  /* 0x0000001c00609947 */ /* 0x020fea0003800000 */
.L_x_368:
[----:B------:R-:W-:Y:S04]  /*bef0*/  BSSY B0, `(.L_x_325) ;  /* 0x0000010000007945 */ /* 0x000fe80003800000 */
[----:B------:R-:W-:Y:S05]  /*bf00*/  @!P0 BRA `(.L_x_326) ;  /* 0x0000000000388947 */ /* 0x000fea0003800000 */
[----:B------:R-:W-:Y:S01]  /*bf10*/  R2UR UR12, R20 ;  /* 0x00000000140c72ca */ /* 0x000fe200000e0000 */
[----:B------:R-:W-:Y:S02]  /*bf20*/  UIADD3 UR16, UP0, UR6, 0x3f0, URZ ;  /* 0x000003f006107890 */ /* 0x000fe4000ff1e03f */
        /* <DEDUP_REMOVED lines=8> */
[----:B-1----:R-:W-:Y:S05]  /*bfb0*/  @!P2 BRA `(.L_x_327) ;  /* 0x000000000004a947 */ /* 0x002fea0003800000 */
[----:B------:R-:W-:Y:S01]  /*bfc0*/  BPT.TRAP 0x1 ;  /* 0x000000040000795c */ /* 0x000fe20000300000 */
.L_x_327:
[----:B------:R-:W1:Y:S02]  /*bfd0*/  LDC R4, c[0x0][0x800] ;  /* 0x00020000ff047b82 */ /* 0x000e640000000800 */
[----:B-1----:R1:W-:Y:S02]  /*bfe0*/  SYNCS.ARRIVE.TRANS64.RED.A0TR RZ, [UR5+0x78], R4 ;  /* 0x00007804ffff79a7 */ /* 0x0023e40008300405 */
.L_x_326:
[----:B------:R-:W-:Y:S05]  /*bff0*/  BSYNC B0 ;  /* 0x0000000000007941 */ /* 0x000fea0003800000 */
.L_x_325:
[----:B------:R-:W-:Y:S05]  /*c000*/  @!P2 BRA `(.L_x_328) ;  /* 0x000000000004a947 */ /* 0x000fea0003800000 */
[----:B------:R-:W-:Y:S01]  /*c010*/  BPT.TRAP 0x1 ;  /* 0x000000040000795c */ /* 0x000fe20000300000 */
.L_x_328:
[----:B------:R-:W-:Y:S01]  /*c020*/  IADD3 R16, P0, R16, UR38, RZ ;  /* 0x0000002610107c10 */ /* 0x000fe2000ff1e0ff */
[----:B------:R-:W-:Y:S01]  /*c030*/  UIADD3 UR4, UR5, 0x78, URZ ;  /* 0x0000007805047890 */ /* 0x000fe2000fffe03f */
[----:B------:R-:W-:Y:S01]  /*c040*/  LOP3.LUT R8, R8, 0x1, RZ, 0x3c, !PT ;  /* 0x0000000108087812 */ /* 0x000fe200078e3cff */
[----:B------:R-:W-:Y:S01]  /*c050*/  IMAD.MOV.U32 R21, RZ, RZ, -0x1 ;  /* 0xffffffffff157424 */ /* 0x000fe200078e00ff */
[----:B------:R-:W-:Y:S01]  /*c060*/  IADD3.X R17, R17, UR37, RZ, P0, !PT ;  /* 0x0000002511117c10 */ /* 0x000fe200087fe4ff */
[----:B------:R-:W-:Y:S01]  /*c070*/  UPRMT UR4, UR36, 0x654, UR4 ;  /* 0x0000065424047896 */ /* 0x000fe20008000004 */
[----:B------:R-:W-:Y:S02]  /*c080*/  ISETP.GE.U32.AND P0, PT, R16, UR24, PT ;  /* 0x0000001810007c0c */ /* 0x000fe4000bf06070 */
[----:B-1----:R-:W-:Y:S02]  /*c090*/  PRMT R4, RZ, 0x7610, R4 ;  /* 0x00007610ff047816 */ /* 0x002fe40000000004 */
[----:B------:R-:W-:-:S02]  /*c0a0*/  ISETP.GE.U32.AND.EX P0, PT, R17, UR25, PT, P0 ;  /* 0x0000001911007c0c */ /* 0x000fc4000bf06100 */
[----:B------:R-:W-:Y:S02]  /*c0b0*/  MOV R22, 0xffffffff ;  /* 0xffffffff00167802 */ /* 0x000fe40000000f00 */
[----:B------:R-:W-:Y:S01]  /*c0c0*/  SYNCS.ARRIVE.TRANS64.RED.A1T0 RZ, [UR4], RZ ;  /* 0x000000ffffff79a7 */ /* 0x000fe20008100404 */
[----:B------:R-:W-:-:S08]  /*c0d0*/  MOV R20, 0xffffffff ;  /* 0xffffffff00147802 */ /* 0x000fd00000000f00 */
[----:B------:R-:W-:Y:S05]  /*c0e0*/  @P0 BRA `(.L_x_329) ;  /* 0x0000000400580947 */ /* 0x000fea0003800000 */
[----:B------:R-:W1:Y:S01]  /*c0f0*/  S2R R13, SR_CTAID.X ;  /* 0x00000000000d7919 */ /* 0x000e620000002500 */
[----:B------:R-:W5:Y:S01]  /*c100*/  LDC.64 R14, c[0x0][0x8d0] ;  /* 0x00023400ff0e7b82 */ /* 0x000f620000000a00 */
[----:B------:R-:W-:Y:S01]  /*c110*/  ULDC UR4, c[0x0][0x150] ;  /* 0x0000540000047ab9 */ /* 0x000fe20000000800 */
[----:B------:R-:W-:Y:S01]  /*c120*/  IMAD.MOV.U32 R22, RZ, RZ, R17 ;  /* 0x000000ffff167224 */ /* 0x000fe200078e0011 */
[----:B------:R-:W2:Y:S05]  /*c130*/  S2R R20, SR_CTAID.Y ;  /* 0x0000000000147919 */ /* 0x000eaa0000002600 */
[----:B------:R-:W3:Y:S08]  /*c140*/  LDC R6, c[0x0][0x144] ;  /* 0x00005100ff067b82 */ /* 0x000ef00000000800 */
[----:B------:R-:W3:Y:S01]  /*c150*/  LDC R21, c[0x0][0x8d8] ;  /* 0x00023600ff157b82 */ /* 0x000ee20000000800 */
[----:B-----5:R-:W-:-:S04]  /*c160*/  ISETP.NE.U32.AND P0, PT, R14, RZ, PT ;  /* 0x000000ff0e00720c */ /* 0x020fc80003f05070 */
[----:B------:R-:W-:Y:S02]  /*c170*/  ISETP.NE.AND.EX P0, PT, R15, RZ, PT, P0 ;  /* 0x000000ff0f00720c */ /* 0x000fe40003f05300 */
[----:B-1----:R-:W-:Y:S02]  /*c180*/  I2FP.F32.U32 R4, R13 ;  /* 0x0000000d00047245 */ /* 0x002fe40000201000 */
[----:B--2---:R-:W-:-:S03]  /*c190*/  I2FP.F32.U32 R23, R20 ;  /* 0x0000001400177245 */ /* 0x004fc60000201000 */
[----:B------:R-:W-:-:S06]  /*c1a0*/  FMUL R4, R4, UR4 ;  /* 0x0000000404047c20 */ /* 0x000fcc0008400000 */
[----:B------:R-:W3:Y:S02]  /*c1b0*/  F2I.U32.TRUNC.NTZ R4, R4 ;  /* 0x0000000400047305 */ /* 0x000ee4000020f000 */
[----:B---34-:R-:W-:-:S05]  /*c1c0*/  IADD3 R5, -R4, RZ, RZ ;  /* 0x000000ff04057210 */ /* 0x018fca0007ffe1ff */
[----:B------:R-:W-:Y:S01]  /*c1d0*/  IMAD R13, R6, R5, R13 ;  /* 0x00000005060d7224 */ /* 0x000fe200078e020d */
[----:B------:R-:W-:Y:S01]  /*c1e0*/  MOV R6, R16 ;  /* 0x0000001000067202 */ /* 0x000fe20000000f00 */
[----:B------:R-:W-:Y:S06]  /*c1f0*/  @!P0 BRA `(.L_x_330) ;  /* 0x0000000000308947 */ /* 0x000fec0003800000 */
[----:B------:R-:W1:Y:S02]  /*c200*/  LDC R5, c[0x0][0x8dc] ;  /* 0x00023700ff057b82 */ /* 0x000e640000000800 */
[----:B-1----:R-:W-:-:S04]  /*c210*/  IADD3 R5, P0, R16, R5, RZ ;  /* 0x0000000510057210 */ /* 0x002fc80007f1e0ff */
[----:B------:R-:W-:-:S05]  /*c220*/  IADD3.X R19, RZ, R17, RZ, P0, !PT ;  /* 0x00000011ff137210 */ /* 0x000fca00007fe4ff */
[----:B------:R-:W-:-:S04]  /*c230*/  IMAD.WIDE.U32 R6, R19, R14, RZ ;  /* 0x0000000e13067225 */ /* 0x000fc800078e00ff */
[----:B------:R-:W-:-:S04]  /*c240*/  IMAD.WIDE.U32 R6, P0, R5, R15, R6 ;  /* 0x0000000f05067225 */ /* 0x000fc80007800006 */
[----:B------:R-:W-:Y:S01]  /*c250*/  IMAD.WIDE.U32 R4, R5, R14, RZ ;  /* 0x0000000e05047225 */ /* 0x000fe200078e00ff */
[----:B------:R-:W-:-:S04]  /*c260*/  MOV R4, R7 ;  /* 0x0000000700047202 */ /* 0x000fc80000000f00 */
[----:B------:R-:W-:Y:S02]  /*c270*/  IADD3 RZ, P1, R5, R6, RZ ;  /* 0x0000000605ff7210 */ /* 0x000fe40007f3e0ff */
[----:B------:R-:W-:-:S03]  /*c280*/  IADD3.X R5, RZ, RZ, RZ, P0, !PT ;  /* 0x000000ffff057210 */ /* 0x000fc600007fe4ff */
[----:B------:R-:W-:-:S04]  /*c290*/  IMAD.WIDE.U32.X R4, R19, R15, R4, P1 ;  /* 0x0000000f13047225 */ /* 0x000fc800008e0404 */
[----:B------:R-:W-:Y:S01]  /*c2a0*/  IMAD.MOV.U32 R6, RZ, RZ, R4 ;  /* 0x000000ffff067224 */ /* 0x000fe200078e0004 */
[----:B------:R-:W-:-:S07]  /*c2b0*/  MOV R22, R5 ;  /* 0x0000000500167202 */ /* 0x000fce0000000f00 */
.L_x_330:
[----:B------:R-:W-:Y:S01]  /*c2c0*/  ULDC UR4, c[0x0][0x154] ;  /* 0x0000550000047ab9 */ /* 0x000fe20000000800 */
[----:B------:R-:W1:Y:S01]  /*c2d0*/  LDC R7, c[0x0][0x148] ;  /* 0x00005200ff077b82 */ /* 0x000e620000000800 */
[----:B------:R-:W-:Y:S01]  /*c2e0*/  FMUL R14, R23, UR4 ;  /* 0x00000004170e7c20 */ /* 0x000fe20008400000 */
[----:B------:R-:W-:Y:S02]  /*c2f0*/  ISETP.NE.AND P2, PT, R2, 0x1, PT ;  /* 0x000000010200780c */ /* 0x000fe40003f45270 */
[-CC-:B------:R-:W-:Y:S02]  /*c300*/  SHF.R.U64 R19, R6, R21.reuse, R22.reuse ;  /* 0x0000001506137219 */ /* 0x180fe40000001216 */
[----:B------:R-:W-:Y:S01]  /*c310*/  SHF.R.U32.HI R21, RZ, R21, R22 ;  /* 0x00000015ff157219 */ /* 0x000fe20000011616 */
[----:B------:R-:W2:Y:S01]  /*c320*/  F2I.U32.TRUNC.NTZ R14, R14 ;  /* 0x0000000e000e7305 */ /* 0x000ea2000020f000 */
[----:B------:R-:W3:Y:S01]  /*c330*/  LDC.64 R4, c[0x0][0x8c8] ;  /* 0x00023200ff047b82 */ /* 0x000ee20000000a00 */
[----:B------:R-:W-:-:S04]  /*c340*/  IADD3 R23, P0, RZ, -R19, RZ ;  /* 0x80000013ff177210 */ /* 0x000fc80007f1e0ff */
[----:B------:R-:W-:-:S03]  /*c350*/  IADD3.X R21, RZ, ~R21, RZ, P0, !PT ;  /* 0x80000015ff157210 */ /* 0x000fc600007fe4ff */
[----:B------:R-:W4:Y:S01]  /*c360*/  LDC R22, c[0x0][0x8c0] ;  /* 0x00023000ff167b82 */ /* 0x000f220000000800 */
[----:B--2---:R-:W-:-:S07]  /*c370*/  IADD3 R15, -R14, RZ, RZ ;  /* 0x000000ff0e0f7210 */ /* 0x004fce0007ffe1ff */
[----:B------:R-:W2:Y:S01]  /*c380*/  LDC R27, c[0x0][0x900] ;  /* 0x00024000ff1b7b82 */ /* 0x000ea20000000800 */
[----:B-1----:R-:W-:-:S07]  /*c390*/  @P2 IMAD R13, R7, R15, R20 ;  /* 0x0000000f070d2224 */ /* 0x002fce00078e0214 */
[----:B------:R-:W1:Y:S01]  /*c3a0*/  LDC.64 R14, c[0x0][0x8e8] ;  /* 0x00023a00ff0e7b82 */ /* 0x000e620000000a00 */
[----:B---3--:R-:W-:-:S04]  /*c3b0*/  IMAD R6, R21, R4, RZ ;  /* 0x0000000415067224 */ /* 0x008fc800078e02ff */
[C---:B------:R-:W-:Y:S02]  /*c3c0*/  IMAD R7, R23.reuse, R5, R6 ;  /* 0x0000000517077224 */ /* 0x040fe400078e0206 */
[----:B------:R-:W-:Y:S01]  /*c3d0*/  IMAD.WIDE.U32 R4, R23, R4, R16 ;  /* 0x0000000417047225 */ /* 0x000fe200078e0010 */
[----:B------:R-:W3:Y:S03]  /*c3e0*/  LDC R6, c[0x0][0x8b0] ;  /* 0x00022c00ff067b82 */ /* 0x000ee60000000800 */
[----:B------:R-:W-:-:S05]  /*c3f0*/  IMAD.IADD R5, R5, 0x1, R7 ;  /* 0x0000000105057824 */ /* 0x000fca00078e0207 */
[-CC-:B----4-:R-:W-:Y:S01]  /*c400*/  SHF.R.U64 R26, R4, R22.reuse, R5.reuse ;  /* 0x00000016041a7219 */ /* 0x190fe20000001205 */
[----:B------:R-:W4:Y:S01]  /*c410*/  LDC R25, c[0x0][0x8f0] ;  /* 0x00023c00ff197b82 */ /* 0x000f220000000800 */
[----:B------:R-:W-:Y:S02]  /*c420*/  SHF.R.U32.HI R5, RZ, R22, R5 ;  /* 0x00000016ff057219 */ /* 0x000fe40000011605 */
[----:B-1----:R-:W-:-:S05]  /*c430*/  ISETP.NE.U32.AND P0, PT, R14, RZ, PT ;  /* 0x000000ff0e00720c */ /* 0x002fca0003f05070 */
[----:B------:R-:W1:Y:S01]  /*c440*/  LDC R24, c[0x0][0x8e0] ;  /* 0x00023800ff187b82 */ /* 0x000e620000000800 */
[----:B------:R-:W-:Y:S02]  /*c450*/  ISETP.NE.AND.EX P0, PT, R15, RZ, PT, P0 ;  /* 0x000000ff0f00720c */ /* 0x000fe40003f05300 */
[----:B---3--:R-:W-:-:S05]  /*c460*/  SHF.R.U64 R23, R26, R6, R5 ;  /* 0x000000061a177219 */ /* 0x008fca0000001205 */
[----:B------:R-:W3:Y:S01]  /*c470*/  LDC R22, c[0x0][0x8b8] ;  /* 0x00022e00ff167b82 */ /* 0x000ee20000000800 */
[----:B------:R-:W-:-:S04]  /*c480*/  SHF.R.U32.HI R4, RZ, R6, R5 ;  /* 0x00000006ff047219 */ /* 0x000fc80000011605 */
[-CC-:B--2---:R-:W-:Y:S02]  /*c490*/  SHF.R.U64 R21, R23, R27.reuse, R4.reuse ;  /* 0x0000001b17157219 */ /* 0x184fe40000001204 */
[----:B------:R-:W-:Y:S01]  /*c4a0*/  SHF.R.U32.HI R27, RZ, R27, R4 ;  /* 0x0000001bff1b7219 */ /* 0x000fe20000011604 */
[----:B------:R-:W2:Y:S01]  /*c4b0*/  LDC R20, c[0x0][0x8a8] ;  /* 0x00022a00ff147b82 */ /* 0x000ea20000000800 */
[----:B------:R-:W-:Y:S02]  /*c4c0*/  MOV R4, R21 ;  /* 0x0000001500047202 */ /* 0x000fe40000000f00 */
[----:B------:R-:W-:Y:S01]  /*c4d0*/  MOV R5, R27 ;  /* 0x0000001b00057202 */ /* 0x000fe20000000f00 */
[----:B----4-:R-:W-:Y:S06]  /*c4e0*/  @!P0 BRA `(.L_x_331) ;  /* 0x0000000000288947 */ /* 0x010fec0003800000 */
[----:B------:R-:W4:Y:S02]  /*c4f0*/  LDC R4, c[0x0][0x8f4] ;  /* 0x00023d00ff047b82 */ /* 0x000f240000000800 */
[----:B----4-:R-:W-:-:S04]  /*c500*/  IADD3 R5, P0, R21, R4, RZ ;  /* 0x0000000415057210 */ /* 0x010fc80007f1e0ff */
[----:B------:R-:W-:-:S05]  /*c510*/  IADD3.X R27, RZ, R27, RZ, P0, !PT ;  /* 0x0000001bff1b7210 */ /* 0x000fca00007fe4ff */
[----:B------:R-:W-:-:S04]  /*c520*/  IMAD.WIDE.U32 R6, R27, R14, RZ ;  /* 0x0000000e1b067225 */ /* 0x000fc800078e00ff */
[----:B------:R-:W-:-:S04]  /*c530*/  IMAD.WIDE.U32 R6, P0, R5, R15, R6 ;  /* 0x0000000f05067225 */ /* 0x000fc80007800006 */
[----:B------:R-:W-:Y:S01]  /*c540*/  IMAD.WIDE.U32 R4, R5, R14, RZ ;  /* 0x0000000e05047225 */ /* 0x000fe200078e00ff */
[----:B------:R-:W-:-:S04]  /*c550*/  MOV R4, R7 ;  /* 0x0000000700047202 */ /* 0x000fc80000000f00 */
[----:B------:R-:W-:Y:S01]  /*c560*/  IADD3 RZ, P1, R5, R6, RZ ;  /* 0x0000000605ff7210 */ /* 0x000fe20007f3e0ff */
[----:B------:R-:W-:-:S04]  /*c570*/  IMAD.X R5, RZ, RZ, RZ, P0 ;  /* 0x000000ffff057224 */ /* 0x000fc800000e06ff */
[----:B------:R-:W-:-:S08]  /*c580*/  IMAD.WIDE.U32.X R4, R27, R15, R4, P1 ;  /* 0x0000000f1b047225 */ /* 0x000fd000008e0404 */
.L_x_331:
[----:B------:R-:W-:Y:S02]  /*c590*/  SHF.R.U64 R25, R4, R25, R5 ;  /* 0x0000001904197219 */ /* 0x000fe40000001205 */
[----:B------:R-:W-:Y:S02]  /*c5a0*/  LOP3.LUT R4, R23, R12, RZ, 0xc0, !PT ;  /* 0x0000000c17047212 */ /* 0x000fe400078ec0ff */
[----:B------:R-:W-:Y:S02]  /*c5b0*/  IADD3 R5, -R25, RZ, RZ ;  /* 0x000000ff19057210 */ /* 0x000fe40007ffe1ff */
[----:B------:R-:W-:Y:S01]  /*c5c0*/  LOP3.LUT R26, R26, R11, RZ, 0xc0, !PT ;  /* 0x0000000b1a1a7212 */ /* 0x000fe200078ec0ff */
[----:B------:R-:W-:Y:S02]  /*c5d0*/  IMAD R4, R9, R25, R4 ;  /* 0x0000001909047224 */ /* 0x000fe400078e0204 */
[----:B-1----:R-:W-:Y:S02]  /*c5e0*/  IMAD R21, R5, R24, R21 ;  /* 0x0000001805157224 */ /* 0x002fe400078e0215 */
[----:B---3--:R-:W-:Y:S01]  /*c5f0*/  IMAD R22, R4, R22, R13 ;  /* 0x0000001604167224 */ /* 0x008fe200078e020d */
[----:B------:R-:W-:Y:S01]  /*c600*/  MOV R4, 0x1 ;  /* 0x0000000100047802 */ /* 0x000fe20000000f00 */
[----:B--2---:R-:W-:-:S02]  /*c610*/  IMAD R5, R21, R20, R26 ;  /* 0x0000001415057224 */ /* 0x004fc400078e021a */
[----:B------:R-:W-:-:S03]  /*c620*/  IMAD.MOV.U32 R20, RZ, RZ, R19 ;  /* 0x000000ffff147224 */ /* 0x000fc600078e0013 */
[----:B------:R-:W-:Y:S02]  /*c630*/  SEL R21, R5, R22, !P2 ;  /* 0x0000001605157207 */ /* 0x000fe40005000000 */
[----:B------:R-:W-:-:S07]  /*c640*/  SEL R22, R22, R5, !P2 ;  /* 0x0000000516167207 */ /* 0x000fce0005000000 */
.L_x_329:
[----:B------:R-:W-:-:S13]  /*c650*/  LOP3.LUT P0, RZ, R4, 0xff, RZ, 0xc0, !PT ;  /* 0x000000ff04ff7812 */ /* 0x000fda000780c0ff */
[----:B------:R-:W-:Y:S05]  /*c660*/  @P0 BRA `(.L_x_332) ;  /* 0xfffffff000580947 */ /* 0x000fea000383ffff */
.L_x_300:
[----:B------:R-:W-:-:S13]  /*c670*/  ELECT P0, URZ, PT ;  /* 0x00000000003f782f */ /* 0x000fda0003800000 */
[----:B------:R-:W-:Y:S05]  /*c680*/  @!P0 BRA `(.L_x_14) ;  /* 0x0000001000908947 */ /* 0x000fea0003800000 */
[----:B------:R-:W-:-:S04]  /*c690*/  LOP3.LUT R18, R18, 0x2, RZ, 0xfc, !PT ;  /* 0x0000000212127812 */ /* 0x000fc800078efcff */
[----:B------:R-:W-:-:S13]  /*c6a0*/  ISETP.NE.AND P1, PT, R18, 0x3, PT ;  /* 0x000000031200780c */ /* 0x000fda0003f25270 */
[----:B------:R-:W-:Y:S05]  /*c6b0*/  @!P1 BRA `(.L_x_333) ;  /* 0x0000000000049947 */ /* 0x000fea0003800000 */
[----:B------:R-:W-:Y:S01]  /*c6c0*/  BPT.TRAP 0x1 ;  /* 0x000000040000795c */ /* 0x000fe20000300000 */
.L_x_333:
[----:B------:R-:W-:Y:S02]  /*c6d0*/  MOV R2, 0x400 ;  /* 0x0000040000027802 */ /* 0x000fe40000000f00 */
[----:B-1---5:R-:W-:Y:S02]  /*c6e0*/  MOV R3, UR36 ;  /* 0x0000002400037c02 */ /* 0x022fe40008000f00 */
[----:B------:R-:W-:Y:S02]  /*c6f0*/  SHF.L.U32 R0, R8, 0x1f, RZ ;  /* 0x0000001f08007819 */ /* 0x000fe400000006ff */
[----:B------:R-:W-:-:S04]  /*c700*/  LEA R3, R3, R2, 0x18 ;  /* 0x0000000203037211 */ /* 0x000fc800078ec0ff */
[----:B------:R-:W1:Y:S02]  /*c710*/  SYNCS.PHASECHK.TRANS64.TRYWAIT P0, [R3+URZ+0x80], R0 ;  /* 0x00008000030075a7 */ /* 0x000e64000800017f */
[----:B-1----:R-:W-:Y:S05]  /*c720*/  @!P0 BRA `(.L_x_334) ;  /* 0x0000001400688947 */ /* 0x002fea0003800000 */
.L_x_369:
[----:B------:R-:W-:Y:S05]  /*c730*/  @!P1 BRA `(.L_x_335) ;  /* 0x0000000000049947 */ /* 0x000fea0003800000 */
[----:B------:R-:W-:Y:S01]  /*c740*/  BPT.TRAP 0x1 ;  /* 0x000000040000795c */ /* 0x000fe20000300000 */
.L_x_335:
[----:B------:R-:W1:Y:S02]  /*c750*/  SYNCS.PHASECHK.TRANS64.TRYWAIT P0, [R3+URZ+0x88], R0 ;  /* 0x00008800030075a7 */ /* 0x000e64000800017f */
[----:B-1----:R-:W-:Y:S05]  /*c760*/  @!P0 BRA `(.L_x_336) ;  /* 0x00000014006c8947 */ /* 0x002fea0003800000 */
.L_x_370:
[----:B------:R-:W-:Y:S05]  /*c770*/  @!P1 BRA `(.L_x_337) ;  /* 0x0000000000049947 */ /* 0x000fea0003800000 */
[----:B------:R-:W-:Y:S01]  /*c780*/  BPT.TRAP 0x1 ;  /* 0x000000040000795c */ /* 0x000fe20000300000 */
.L_x_337:
[----:B------:R-:W1:Y:S02]  /*c790*/  SYNCS.PHASECHK.TRANS64.TRYWAIT P0, [R3+URZ+0x90], R0 ;  /* 0x00009000030075a7 */ /* 0x000e64000800017f */
[----:B-1----:R-:W-:Y:S05]  /*c7a0*/  @!P0 BRA `(.L_x_338) ;  /* 0x0000001400708947 */ /* 0x002fea0003800000 */
.L_x_371:
[----:B------:R-:W-:Y:S05]  /*c7b0*/  @!P1 BRA `(.L_x_339) ;  /* 0x0000000000049947 */ /* 0x000fea0003800000 */
[----:B------:R-:W-:Y:S01]  /*c7c0*/  BPT.TRAP 0x1 ;  /* 0x000000040000795c */ /* 0x000fe20000300000 */
.L_x_339:
[----:B------:R-:W-:-:S07]  /*c7d0*/  SHF.L.U32 R8, R8, 0x1f, RZ ;  /* 0x0000001f08087819 */ /* 0x000fce00000006ff */
.L_x_340:
[----:B------:R1:W1:Y:S02]  /*c7e0*/  SYNCS.PHASECHK.TRANS64.TRYWAIT P0, [R3+URZ+0x98], R8 ;  /* 0x00009808030075a7 */ /* 0x000264000800017f */
[----:B-1----:R-:W-:Y:S05]  /*c7f0*/  @!P0 NANOSLEEP.SYNCS 0x989680 ;  /* 0x009896800000895d */ /* 0x002fea0003900000 */
[----:B------:R-:W1:Y:S02]  /*c800*/  @!P0 SYNCS.PHASECHK.TRANS64 P0, [R3+URZ+0x98], R8 ;  /* 0x00009808030085a7 */ /* 0x000e64000800007f */
[----:B-1----:R-:W-:Y:S05]  /*c810*/  @P0 BRA `(.L_x_14) ;  /* 0x00000010002c0947 */ /* 0x002fea0003800000 */
[----:B------:R-:W-:Y:S05]  /*c820*/  BRA `(.L_x_340) ;  /* 0xfffffffc00ec7947 */ /* 0x000fea000383ffff */
.L_x_295:
[----:B------:R-:W-:Y:S02]  /*c830*/  LOP3.LUT P0, RZ, R10, 0xff, RZ, 0xc0, !PT ;  /* 0x000000ff0aff7812 */ /* 0x000fe4000780c0ff */
[----:B------:R-:W-:Y:S02]  /*c840*/  MOV R3, 0x1 ;  /* 0x0000000100037802 */ /* 0x000fe40000000f00 */
[----:B------:R-:W-:-:S09]  /*c850*/  MOV R13, RZ ;  /* 0x000000ff000d7202 */ /* 0x000fd20000000f00 */
[----:B------:R-:W-:Y:S05]  /*c860*/  @!P0 BRA `(.L_x_341) ;  /* 0x0000000c001c8947 */ /* 0x000fea0003800000 */
[----:B------:R-:W2:Y:S01]  /*c870*/  LDC R3, c[0x0][0x28c] ;  /* 0x0000a300ff037b82 */ /* 0x000ea20000000800 */
[----:B------:R-:W-:Y:S01]  /*c880*/  ULDC UR7, c[0x0][0x900] ;  /* 0x0002400000077ab9 */ /* 0x000fe20000000800 */
[----:B------:R-:W-:Y:S01]  /*c890*/  UMOV UR8, 0xffffffff ;  /* 0xffffffff00087882 */ /* 0x000fe20000000000 */
[----:B------:R-:W-:Y:S01]  /*c8a0*/  BSSY B0, `(.L_x_341) ;  /* 0x00000c3000007945 */ /* 0x000fe20003800000 */
[----:B-1----:R-:W-:Y:S01]  /*c8b0*/  USHF.L.U32 UR4, UR36, 0x6, URZ ;  /* 0x0000000624047899 */ /* 0x002fe2000800063f */
[----:B------:R-:W-:Y:S01]  /*c8c0*/  MOV R11, 0x1 ;  /* 0x00000001000b7802 */ /* 0x000fe20000000f00 */
[----:B------:R-:W-:Y:S01]  /*c8d0*/  USHF.L.U32 UR5, UR36, 0xc, URZ ;  /* 0x0000000c24057899 */ /* 0x000fe2000800063f */
[----:B------:R-:W-:Y:S01]  /*c8e0*/  LOP3.LUT R10, R19, 0x2, RZ, 0xfc, !PT ;  /* 0x00000002130a7812 */ /* 0x000fe200078efcff */
[----:B------:R-:W-:Y:S01]  /*c8f0*/  USHF.L.U32 UR8, UR8, UR7, URZ ;  /* 0x0000000708087299 */ /* 0x000fe2000800063f */
[----:B------:R-:W-:Y:S01]  /*c900*/  MOV R13, RZ ;  /* 0x000000ff000d7202 */ /* 0x000fe20000000f00 */
[----:B------:R-:W-:Y:S01]  /*c910*/  ULDC UR6, c[0x0][0x8a8] ;  /* 0x00022a0000067ab9 */ /* 0x000fe20000000800 */
[----:B------:R-:W-:Y:S01]  /*c920*/  UMOV UR9, 0x1 ;  /* 0x0000000100097882 */ /* 0x000fe20000000000 */
[----:B------:R-:W-:-:S02]  /*c930*/  ULOP3.LUT UR4, UR4, 0x40, URZ, 0xc0, !UPT ;  /* 0x0000004004047892 */ /* 0x000fc4000f8ec03f */
[----:B------:R-:W-:Y:S02]  /*c940*/  ULOP3.LUT UR5, UR5, 0x1000, URZ, 0xc0, !UPT ;  /* 0x0000100005057892 */ /* 0x000fe4000f8ec03f */
[----:B------:R-:W-:Y:S02]  /*c950*/  UIADD3 UR17, UR6, -0x1, URZ ;  /* 0xffffffff06117890 */ /* 0x000fe4000fffe03f */
[----:B------:R-:W-:Y:S02]  /*c960*/  USHF.L.U32 UR19, UR9, UR7, URZ ;  /* 0x0000000709137299 */ /* 0x000fe4000800063f */
[----:B------:R-:W-:Y:S01]  /*c970*/  ULOP3.LUT UR18, URZ, UR8, URZ, 0x33, !UPT ;  /* 0x000000083f127292 */ /* 0x000fe2000f8e333f */
[----:B------:R-:W-:Y:S01]  /*c980*/  ULDC.64 UR22, c[0x0][0x198] ;  /* 0x0000660000167ab9 */ /* 0x000fe20000000a00 */
[----:B--2---:R-:W-:-:S05]  /*c990*/  VIADD R3, R3, 0x3f ;  /* 0x0000003f03037836 */ /* 0x004fca0000000000 */
[----:B------:R-:W-:-:S04]  /*c9a0*/  SHF.R.S32.HI R4, RZ, 0x1f, R3 ;  /* 0x0000001fff047819 */ /* 0x000fc80000011403 */
[----:B------:R-:W-:Y:S02]  /*c9b0*/  LEA.HI R4, R4, R3, RZ, 0x6 ;  /* 0x0000000304047211 */ /* 0x000fe400078f30ff */
[----:B------:R-:W-:Y:S02]  /*c9c0*/  MOV R3, 0x1 ;  /* 0x0000000100037802 */ /* 0x000fe40000000f00 */
[----:B------:R-:W-:-:S05]  /*c9d0*/  SHF.R.S32.HI R8, RZ, 0x6, R4 ;  /* 0x00000006ff087819 */ /* 0x000fca0000011404 */
[----:B------:R-:W-:-:S07]  /*c9e0*/  VIADD R9, R8, 0x1 ;  /* 0x0000000108097836 */ /* 0x000fce0000000000 */
.L_x_352:
[----:B------:R-:W-:-:S03]  /*c9f0*/  UMOV UR6, 0xffffffff ;  /* 0xffffffff00067882 */ /* 0x000fc60000000000 */
[----:B------:R-:W-:Y:S05]  /*ca00*/  BRA.DIV UR6, `(.L_x_342) ;  /* 0x0000001206ec7947 */ /* 0x000fea000b800000 */
[----:B------:R-:W-:-:S13]  /*ca10*/  ELECT P6, URZ, PT ;  /* 0x00000000003f782f */ /* 0x000fda00038c0000 */
.L_x_374:
[----:B------:R-:W1:Y:S01]  /*ca20*/  LDC R4, c[0x0][0x28c] ;  /* 0x0000a300ff047b82 */ /* 0x000e620000000800 */
[----:B------:R-:W-:Y:S01]  /*ca30*/  BSSY B1, `(.L_x_343) ;  /* 0x0000038000017945 */ /* 0x000fe20003800000 */
[----:B-1----:R-:W-:-:S13]  /*ca40*/  ISETP.LT.OR P6, PT, R4, 0x1, !P6 ;  /* 0x000000010400780c */ /* 0x002fda00077c1670 */
[----:B------:R-:W-:Y:S05]  /*ca50*/  @P6 BRA `(.L_x_344) ;  /* 0x0000000000d46947 */ /* 0x000fea0003800000 */
[----:B------:R-:W-:Y:S01]  /*ca60*/  LEA R21, R21, UR4, 0x7 ;  /* 0x0000000415157c11 */ /* 0x000fe2000f8e38ff */
[----:B------:R-:W-:Y:S01]  /*ca70*/  IMAD.MOV.U32 R5, RZ, RZ, R3 ;  /* 0x000000ffff057224 */ /* 0x000fe200078e0003 */
[----:B------:R-:W-:Y:S02]  /*ca80*/  SHF.L.U32 R22, R22, 0x7, RZ ;  /* 0x0000000716167819 */ /* 0x000fe400000006ff */
[----:B------:R-:W-:Y:S02]  /*ca90*/  MOV R18, RZ ;  /* 0x000000ff00127202 */ /* 0x000fe40000000f00 */
[----:B------:R-:W-:Y:S02]  /*caa0*/  MOV R4, R9 ;  /* 0x0000000900047202 */ /* 0x000fe40000000f00 */
[----:B------:R-:W-:-:S07]  /*cab0*/  MOV R6, R13 ;  /* 0x0000000d00067202 */ /* 0x000fce0000000f00 */
.L_x_347:
[----:B------:R-:W1:Y:S01]  /*cac0*/  S2R R12, SR_CgaCtaId ;  /* 0x00000000000c7919 */ /* 0x000e620000008800 */
[----:B------:R-:W-:Y:S02]  /*cad0*/  MOV R7, 0x400 ;  /* 0x0000040000077802 */ /* 0x000fe40000000f00 */
[----:B------:R-:W-:Y:S02]  /*cae0*/  LOP3.LUT P1, RZ, R0, 0x7f, RZ, 0xc0, !PT ;  /* 0x0000007f00ff7812 */ /* 0x000fe4000782c0ff */
[----:B-1----:R-:W-:Y:S02]  /*caf0*/  LEA R15, R12, R7, 0x18 ;  /* 0x000000070c0f7211 */ /* 0x002fe400078ec0ff */
[----:B------:R-:W-:-:S09]  /*cb00*/  SHF.L.U32 R7, R5, 0x1f, RZ ;  /* 0x0000001f05077819 */ /* 0x000fd200000006ff */
[----:B------:R-:W1:Y:S01]  /*cb10*/  @!P1 LDC R12, c[0x0][0x500] ;  /* 0x00014000ff0c9b82 */ /* 0x000e620000000800 */
[----:B------:R-:W-:-:S04]  /*cb20*/  LEA R14, R6, R15, 0x3 ;  /* 0x0000000f060e7211 */ /* 0x000fc800078e18ff */
[----:B------:R-:W2:Y:S02]  /*cb30*/  SYNCS.PHASECHK.TRANS64.TRYWAIT P0, [R14+URZ+0x30], R7 ;  /* 0x000030070e0075a7 */ /* 0x000ea4000800017f */
[----:B--2---:R-:W-:Y:S05]  /*cb40*/  @!P0 BRA `(.L_x_345) ;  /* 0x0000001000bc8947 */ /* 0x004fea0003800000 */
.L_x_375:
[----:B--2---:R-:W-:Y:S01]  /*cb50*/  PRMT R7, R10, 0x9910, RZ ;  /* 0x000099100a077816 */ /* 0x004fe200000000ff */
[----:B-1----:R1:W-:Y:S03]  /*cb60*/  @!P1 SYNCS.ARRIVE.TRANS64 RZ, [R14+URZ], R12 ;  /* 0x0000000c0eff99a7 */ /* 0x0023e6000800003f */
[----:B------:R-:W-:-:S13]  /*cb70*/  ISETP.NE.AND P0, PT, R7, 0x2, PT ;  /* 0x000000020700780c */ /* 0x000fda0003f05270 */
[----:B-1----:R-:W-:Y:S05]  /*cb80*/  @P0 BRA `(.L_x_346) ;  /* 0x0000000000040947 */ /* 0x002fea0003800000 */
[----:B------:R-:W-:Y:S01]  /*cb90*/  BPT.TRAP 0x1 ;  /* 0x000000040000795c */ /* 0x000fe20000300000 */
.L_x_346:
[C---:B------:R-:W-:Y:S01]  /*cba0*/  LEA R7, R6.reuse, UR5, 0xd ;  /* 0x0000000506077c11 */ /* 0x040fe2000f8e68ff */
[----:B------:R-:W-:Y:S01]  /*cbb0*/  UIADD3 UR6, UP0, UR22, 0xf0, URZ ;  /* 0x000000f016067890 */ /* 0x000fe2000ff1e03f */
[----:B------:R-:W-:Y:S01]  /*cbc0*/  LEA R12, R6, R15, 0xe ;  /* 0x0000000f060c7211 */ /* 0x000fe200078e70ff */
[----:B------:R-:W-:Y:S01]  /*cbd0*/  UIADD3 UR24, UP1, UR22, 0x1f0, URZ ;  /* 0x000001f016187890 */ /* 0x000fe2000ff3e03f */
[----:B------:R-:W-:Y:S01]  /*cbe0*/  R2UR UR9, R14 ;  /* 0x000000000e0972ca */ /* 0x000fe200000e0000 */
[----:B------:R-:W-:Y:S01]  /*cbf0*/  IMAD R7, R7, 0x2, R15 ;  /* 0x0000000207077824 */ /* 0x000fe200078e020f */
[----:B------:R-:W-:Y:S01]  /*cc00*/  R2UR UR7, R12 ;  /* 0x000000000c0772ca */ /* 0x000fe200000e0000 */
[----:B------:R-:W-:Y:S01]  /*cc10*/  UIADD3.X UR25, URZ, UR23, URZ, UP1, !UPT ;  /* 0x000000173f197290 */ /* 0x000fe20008ffe43f */
[----:B------:R-:W-:Y:S01]  /*cc20*/  R2UR UR11, R22 ;  /* 0x00000000160b72ca */ /* 0x000fe200000e0000 */
[----:B------:R-:W-:Y:S01]  /*cc30*/  UMOV UR14, 0x0 ;  /* 0x00000000000e7882 */ /* 0x000fe20000000000 */
[----:B------:R-:W-:Y:S01]  /*cc40*/  R2UR UR8, R7 ;  /* 0x00000000070872ca */ /* 0x000fe200000e0000 */
[----:B------:R-:W-:Y:S01]  /*cc50*/  UMOV UR15, 0x10000000 ;  /* 0x10000000000f7882 */ /* 0x000fe20000000000 */
[----:B------:R-:W-:Y:S01]  /*cc60*/  R2UR UR10, R18 ;  /* 0x00000000120a72ca */ /* 0x000fe200000e0000 */
[----:B------:R-:W-:Y:S01]  /*cc70*/  UMOV UR21, 0x30000 ;  /* 0x0003000000157882 */ /* 0x000fe20000000000 */
[----:B------:R-:W-:-:S02]  /*cc80*/  R2UR UR12, R20 ;  /* 0x00000000140c72ca */ /* 0x000fc400000e0000 */
[----:B------:R-:W-:Y:S02]  /*cc90*/  IADD3 R4, R4, -0x1, RZ ;  /* 0xffffffff04047810 */ /* 0x000fe40007ffe0ff */
[----:B------:R-:W-:Y:S01]  /*cca0*/  R2UR UR20, R21 ;  /* 0x00000000151472ca */ /* 0x000fe200000e0000 */
[----:B------:R-:W-:Y:S01]  /*ccb0*/  UIADD3 UR13, UR7, 0x8400, URZ ;  /* 0x00008400070d7890 */ /* 0x000fe2000fffe03f */
[----:B------:R-:W-:Y:S01]  /*ccc0*/  ISETP.GT.AND P1, PT, R4, 0x1, PT ;  /* 0x000000010400780c */ /* 0x000fe20003f24270 */
[----:B------:R-:W-:Y:S01]  /*ccd0*/  UIADD3.X UR7, URZ, UR23, URZ, UP0, !UPT ;  /* 0x000000173f077290 */ /* 0x000fe200087fe43f */
[----:B------:R-:W-:Y:S01]  /*cce0*/  IADD3 R6, R6, 0x1, RZ ;  /* 0x0000000106067810 */ /* 0x000fe20007ffe0ff */
[----:B------:R-:W-:Y:S01]  /*ccf0*/  UIADD3 UR16, UR8, 0x20400, URZ ;  /* 0x0002040008107890 */ /* 0x000fe2000fffe03f */
[----:B------:R-:W-:Y:S02]  /*cd00*/  IADD3 R18, R18, 0x40, RZ ;  /* 0x0000004012127810 */ /* 0x000fe40007ffe0ff */
[----:B------:R-:W-:Y:S01]  /*cd10*/  UMOV UR8, UR13 ;  /* 0x0000000d00087c82 */ /* 0x000fe20008000000 */
[----:B------:R-:W-:-:S03]  /*cd20*/  ISETP.NE.AND P0, PT, R6, 0x6, PT ;  /* 0x000000060600780c */ /* 0x000fc60003f05270 */
[----:B------:R1:W-:Y:S01]  /*cd30*/  UTMALDG.3D [UR8], [UR6], desc[UR14] ;  /* 0x00000e08060075b4 */ /* 0x0003e20008011000 */
[----:B------:R-:W-:Y:S02]  /*cd40*/  SEL R12, RZ, 0x1, P0 ;  /* 0x00000001ff0c7807 */ /* 0x000fe40000000000 */
[----:B------:R-:W-:Y:S02]  /*cd50*/  SEL R6, R6, RZ, P0 ;  /* 0x000000ff06067207 */ /* 0x000fe40000000000 */
[----:B------:R-:W-:Y:S01]  /*cd60*/  LOP3.LUT R5, R5, R12, RZ, 0x3c, !PT ;  /* 0x0000000c05057212 */ /* 0x000fe200078e3cff */
[----:B-1----:R-:W-:Y:S01]  /*cd70*/  UMOV UR8, UR16 ;  /* 0x0000001000087c82 */ /* 0x002fe20008000000 */
[----:B------:R-:W-:Y:S02]  /*cd80*/  UMOV UR11, UR20 ;  /* 0x00000014000b7c82 */ /* 0x000fe40008000000 */
[----:B------:R1:W-:Y:S02]  /*cd90*/  UTMALDG.3D.MULTICAST [UR8], [UR24], UR21, desc[UR14] ;  /* 0x00000e08180073b4 */ /* 0x0003e40008011815 */
[----:B-1----:R-:W-:Y:S05]  /*cda0*/  @P1 BRA `(.L_x_347) ;  /* 0xfffffffc00441947 */ /* 0x002fea000383ffff */
.L_x_344:
[----:B------:R-:W-:Y:S05]  /*cdb0*/  BSYNC B1 ;  /* 0x0000000000017941 */ /* 0x000fea0003800000 */
.L_x_343:
[----:B------:R-:W-:Y:S01]  /*cdc0*/  LOP3.LUT P1, RZ, R11, 0xff, RZ, 0xc0, !PT ;  /* 0x000000ff0bff7812 */ /* 0x000fe2000782c0ff */
[C---:B------:R-:W-:Y:S01]  /*cdd0*/  IMAD.IADD R13, R8.reuse, 0x1, R13 ;  /* 0x00000001080d7824 */ /* 0x040fe200078e020d */
[----:B------:R-:W-:Y:S01]  /*cde0*/  ULDC.64 UR6, c[0x0][0x8f8] ;  /* 0x00023e0000067ab9 */ /* 0x000fe20000000a00 */
[C---:B------:R-:W-:Y:S01]  /*cdf0*/  ISETP.GE.U32.AND P2, PT, R8.reuse, 0x6, PT ;  /* 0x000000060800780c */ /* 0x040fe20003f46070 */
[----:B------:R-:W-:Y:S01]  /*ce00*/  BSSY B1, `(.L_x_348) ;  /* 0x000006a000017945 */ /* 0x000fe20003800000 */
[----:B------:R-:W-:Y:S02]  /*ce10*/  MOV R22, 0xffffffff ;  /* 0xffffffff00167802 */ /* 0x000fe40000000f00 */
[----:B------:R-:W-:Y:S02]  /*ce20*/  ISETP.GT.U32.AND P0, PT, R13, 0x5, PT ;  /* 0x000000050d00780c */ /* 0x000fe40003f04070 */
[----:B------:R-:W-:Y:S02]  /*ce30*/  MOV R21, 0xffffffff ;  /* 0xffffffff00157802 */ /* 0x000fe40000000f00 */
[----:B------:R-:W-:-:S02]  /*ce40*/  ISETP.LT.U32.AND P0, PT, R8, 0x6, P0 ;  /* 0x000000060800780c */ /* 0x000fc40000701070 */
[----:B------:R-:W1:Y:S01]  /*ce50*/  @P1 S2R R5, SR_CgaCtaId ;  /* 0x0000000000051919 */ /* 0x000e620000008800 */
[----:B------:R-:W-:Y:S02]  /*ce60*/  @P1 MOV R4, 0x400 ;  /* 0x0000040000041802 */ /* 0x000fe40000000f00 */
[----:B------:R-:W-:Y:S02]  /*ce70*/  MOV R20, 0xffffffff ;  /* 0xffffffff00147802 */ /* 0x000fe40000000f00 */
[----:B------:R-:W-:Y:S02]  /*ce80*/  PRMT R11, RZ, 0x7610, R11 ;  /* 0x00007610ff0b7816 */ /* 0x000fe4000000000b */
[----:B-1----:R-:W-:Y:S01]  /*ce90*/  @P1 LEA R6, R5, R4, 0x18 ;  /* 0x0000000405061211 */ /* 0x002fe200078ec0ff */
[----:B------:R-:W-:Y:S01]  /*cea0*/  IMAD.WIDE.U32 R4, R13, -0x55555555, RZ ;  /* 0xaaaaaaab0d047825 */ /* 0x000fe200078e00ff */
[----:B------:R-:W-:Y:S02]  /*ceb0*/  SEL R4, RZ, 0x1, !P0 ;  /* 0x00000001ff047807 */ /* 0x000fe40004000000 */
[----:B------:R1:W-:Y:S01]  /*cec0*/  @P1 SYNCS.ARRIVE.TRANS64.A1T0 RZ, [R6+URZ+0xa8], RZ ;  /* 0x0000a8ff06ff19a7 */ /* 0x0003e2000810003f */
[----:B------:R-:W-:-:S02]  /*ced0*/  IADD3 R16, P1, R16, UR38, RZ ;  /* 0x0000002610107c10 */ /* 0x000fc4000ff3e0ff */
[----:B------:R-:W-:Y:S02]  /*cee0*/  LOP3.LUT R3, R3, R4, RZ, 0x3c, !PT ;  /* 0x0000000403037212 */ /* 0x000fe400078e3cff */
[----:B------:R-:W-:Y:S02]  /*cef0*/  IADD3.X R17, R17, UR37, RZ, P1, !PT ;  /* 0x0000002511117c10 */ /* 0x000fe40008ffe4ff */
[----:B------:R-:W-:Y:S02]  /*cf00*/  ISETP.GE.U32.AND P0, PT, R16, UR6, PT ;  /* 0x0000000610007c0c */ /* 0x000fe4000bf06070 */
[----:B-1----:R-:W-:Y:S02]  /*cf10*/  SHF.R.U32.HI R6, RZ, 0x2, R5 ;  /* 0x00000002ff067819 */ /* 0x002fe40000011605 */
[----:B------:R-:W-:Y:S02]  /*cf20*/  ISETP.GE.U32.AND.EX P0, PT, R17, UR7, PT, P0 ;  /* 0x0000000711007c0c */ /* 0x000fe4000bf06100 */
[----:B------:R-:W-:Y:S01]  /*cf30*/  @P2 LOP3.LUT R3, R3, 0x1, R6, 0x78, !PT ;  /* 0x0000000103032812 */ /* 0x000fe200078e7806 */
[----:B------:R-:W-:Y:S01]  /*cf40*/  IMAD R13, R6, -0x6, R13 ;  /* 0xfffffffa060d7824 */ /* 0x000fe200078e020d */
[----:B------:R-:W-:-:S09]  /*cf50*/  PRMT R4, RZ, 0x7610, R4 ;  /* 0x00007610ff047816 */ /* 0x000fd20000000004 */
[----:B------:R-:W-:Y:S05]  /*cf60*/  @P0 BRA `(.L_x_349) ;  /* 0x00000004004c0947 */ /* 0x000fea0003800000 */
[----:B------:R-:W1:Y:S01]  /*cf70*/  S2R R14, SR_CTAID.X ;  /* 0x00000000000e7919 */ /* 0x000e620000002500 */
[----:B------:R-:W-:Y:S01]  /*cf80*/  ULDC.64 UR6, c[0x0][0x8d0] ;  /* 0x0002340000067ab9 */ /* 0x000fe20000000a00 */
[----:B------:R-:W2:Y:S01]  /*cf90*/  LDC R15, c[0x0][0x144] ;  /* 0x00005100ff0f7b82 */ /* 0x000ea20000000800 */
[----:B------:R-:W-:Y:S01]  /*cfa0*/  ISETP.NE.U32.AND P0, PT, RZ, UR6, PT ;  /* 0x00000006ff007c0c */ /* 0x000fe2000bf05070 */
[----:B------:R-:W3:Y:S01]  /*cfb0*/  S2R R12, SR_CTAID.Y ;  /* 0x00000000000c7919 */ /* 0x000ee20000002600 */
[----:B------:R-:W-:Y:S01]  /*cfc0*/  ULDC UR8, c[0x0][0x150] ;  /* 0x0000540000087ab9 */ /* 0x000fe20000000800 */
[----:B------:R-:W-:Y:S01]  /*cfd0*/  ULDC UR9, c[0x0][0x8d8] ;  /* 0x0002360000097ab9 */ /* 0x000fe20000000800 */
[----:B------:R-:W-:Y:S01]  /*cfe0*/  ISETP.NE.AND.EX P0, PT, RZ, UR7, PT, P0 ;  /* 0x00000007ff007c0c */ /* 0x000fe2000bf05300 */
[----:B------:R-:W-:Y:S01]  /*cff0*/  IMAD.MOV.U32 R4, RZ, RZ, R16 ;  /* 0x000000ffff047224 */ /* 0x000fe200078e0010 */
[----:B-1----:R-:W-:-:S05]  /*d000*/  I2FP.F32.U32 R5, R14 ;  /* 0x0000000e00057245 */ /* 0x002fca0000201000 */
[----:B------:R-:W-:Y:S01]  /*d010*/  FMUL R18, R5, UR8 ;  /* 0x0000000805127c20 */ /* 0x000fe20008400000 */
[----:B------:R-:W-:-:S05]  /*d020*/  MOV R5, R17 ;  /* 0x0000001100057202 */ /* 0x000fca0000000f00 */
[----:B---3--:R-:W-:Y:S05]  /*d030*/  @!P0 BRA `(.L_x_350) ;  /* 0x0000000000288947 */ /* 0x008fea0003800000 */
[----:B------:R-:W-:Y:S02]  /*d040*/  ULDC UR8, c[0x0][0x8dc] ;  /* 0x0002370000087ab9 */ /* 0x000fe40000000800 */
[----:B------:R-:W-:-:S04]  /*d050*/  IADD3 R5, P0, R16, UR8, RZ ;  /* 0x0000000810057c10 */ /* 0x000fc8000ff1e0ff */
[----:B------:R-:W-:-:S05]  /*d060*/  IADD3.X R21, RZ, R17, RZ, P0, !PT ;  /* 0x00000011ff157210 */ /* 0x000fca00007fe4ff */
[----:B------:R-:W-:-:S04]  /*d070*/  IMAD.WIDE.U32 R6, R21, UR6, RZ ;  /* 0x0000000615067c25 */ /* 0x000fc8000f8e00ff */
[----:B------:R-:W-:-:S04]  /*d080*/  IMAD.WIDE.U32 R6, P0, R5, UR7, R6 ;  /* 0x0000000705067c25 */ /* 0x000fc8000f800006 */
[----:B------:R-:W-:-:S04]  /*d090*/  IMAD.WIDE.U32 R4, R5, UR6, RZ ;  /* 0x0000000605047c25 */ /* 0x000fc8000f8e00ff */
[----:B------:R-:W-:Y:S01]  /*d0a0*/  IMAD.MOV.U32 R4, RZ, RZ, R7 ;  /* 0x000000ffff047224 */ /* 0x000fe200078e0007 */
[----:B------:R-:W-:Y:S02]  /*d0b0*/  IADD3 RZ, P1, R5, R6, RZ ;  /* 0x0000000605ff7210 */ /* 0x000fe40007f3e0ff */
[----:B------:R-:W-:-:S03]  /*d0c0*/  IADD3.X R5, RZ, RZ, RZ, P0, !PT ;  /* 0x000000ffff057210 */ /* 0x000fc600007fe4ff */
[----:B------:R-:W-:-:S08]  /*d0d0*/  IMAD.WIDE.U32.X R4, R21, UR7, R4, P1 ;  /* 0x0000000715047c25 */ /* 0x000fd000088e0404 */
.L_x_350:
[--C-:B------:R-:W-:Y:S01]  /*d0e0*/  SHF.R.U64 R20, R4, UR9, R5.reuse ;  /* 0x0000000904147c19 */ /* 0x100fe20008001205 */
[----:B------:R-:W1:Y:S01]  /*d0f0*/  F2I.U32.TRUNC.NTZ R18, R18 ;  /* 0x0000001200127305 */ /* 0x000e62000020f000 */
[----:B------:R-:W-:Y:S01]  /*d100*/  SHF.R.U32.HI R4, RZ, UR9, R5 ;  /* 0x00000009ff047c19 */ /* 0x000fe20008011605 */
[----:B------:R-:W-:Y:S01]  /*d110*/  ULDC.64 UR6, c[0x0][0x8c8] ;  /* 0x0002320000067ab9 */ /* 0x000fe20000000a00 */
[----:B------:R-:W-:Y:S01]  /*d120*/  IADD3 R7, P0, RZ, -R20, RZ ;  /* 0x80000014ff077210 */ /* 0x000fe20007f1e0ff */
[----:B------:R-:W-:Y:S01]  /*d130*/  ULDC.64 UR8, c[0x0][0x8e8] ;  /* 0x00023a0000087ab9 */ /* 0x000fe20000000a00 */
[----:B------:R-:W3:Y:S02]  /*d140*/  LDC R21, c[0x0][0x148] ;  /* 0x00005200ff157b82 */ /* 0x000ee40000000800 */
[----:B------:R-:W-:Y:S02]  /*d150*/  IADD3.X R4, RZ, ~R4, RZ, P0, !PT ;  /* 0x80000004ff047210 */ /* 0x000fe400007fe4ff */
[----:B------:R-:W-:-:S03]  /*d160*/  ISETP.NE.U32.AND P0, PT, RZ, UR8, PT ;  /* 0x00000008ff007c0c */ /* 0x000fc6000bf05070 */
[----:B------:R-:W-:Y:S01]  /*d170*/  IMAD R6, R4, UR6, RZ ;  /* 0x0000000604067c24 */ /* 0x000fe2000f8e02ff */
[----:B------:R-:W-:Y:S01]  /*d180*/  ISETP.NE.AND.EX P0, PT, RZ, UR9, PT, P0 ;  /* 0x00000009ff007c0c */ /* 0x000fe2000bf05300 */
[----:B------:R-:W-:Y:S01]  /*d190*/  IMAD.WIDE.U32 R4, R7, UR6, R16 ;  /* 0x0000000607047c25 */ /* 0x000fe2000f8e0010 */
[----:B------:R-:W-:-:S03]  /*d1a0*/  ULDC UR6, c[0x0][0x8c0] ;  /* 0x0002300000067ab9 */ /* 0x000fc60000000800 */
[----:B------:R-:W-:Y:S01]  /*d1b0*/  IMAD R7, R7, UR7, R6 ;  /* 0x0000000707077c24 */ /* 0x000fe2000f8e0206 */
[----:B-1----:R-:W-:Y:S01]  /*d1c0*/  IADD3 R6, -R18, RZ, RZ ;  /* 0x000000ff12067210 */ /* 0x002fe20007ffe1ff */
[----:B------:R-:W-:-:S03]  /*d1d0*/  ULDC UR7, c[0x0][0x154] ;  /* 0x0000550000077ab9 */ /* 0x000fc60000000800 */
[----:B------:R-:W-:Y:S01]  /*d1e0*/  IADD3 R5, R5, R7, RZ ;  /* 0x0000000705057210 */ /* 0x000fe20007ffe0ff */
[----:B--2---:R-:W-:Y:S01]  /*d1f0*/  IMAD R14, R15, R6, R14 ;  /* 0x000000060f0e7224 */ /* 0x004fe200078e020e */
[----:B------:R-:W-:Y:S02]  /*d200*/  I2FP.F32.U32 R6, R12 ;  /* 0x0000000c00067245 */ /* 0x000fe40000201000 */
[--C-:B------:R-:W-:Y:S02]  /*d210*/  SHF.R.U64 R15, R4, UR6, R5.reuse ;  /* 0x00000006040f7c19 */ /* 0x100fe40008001205 */
[----:B------:R-:W-:Y:S01]  /*d220*/  SHF.R.U32.HI R4, RZ, UR6, R5 ;  /* 0x00000006ff047c19 */ /* 0x000fe20008011605 */
[----:B------:R-:W-:Y:S01]  /*d230*/  FMUL R6, R6, UR7 ;  /* 0x0000000706067c20 */ /* 0x000fe20008400000 */
[----:B------:R-:W-:Y:S02]  /*d240*/  ULDC UR6, c[0x0][0x8b0] ;  /* 0x00022c0000067ab9 */ /* 0x000fe40000000800 */
[--C-:B------:R-:W-:Y:S01]  /*d250*/  SHF.R.U64 R22, R15, UR6, R4.reuse ;  /* 0x000000060f167c19 */ /* 0x100fe20008001204 */
[----:B------:R1:W2:Y:S01]  /*d260*/  F2I.U32.TRUNC.NTZ R24, R6 ;  /* 0x0000000600187305 */ /* 0x0002a2000020f000 */
[----:B------:R-:W-:Y:S01]  /*d270*/  SHF.R.U32.HI R5, RZ, UR6, R4 ;  /* 0x00000006ff057c19 */ /* 0x000fe20008011604 */
[----:B------:R-:W-:-:S03]  /*d280*/  ULDC UR6, c[0x0][0x900] ;  /* 0x0002400000067ab9 */ /* 0x000fc60000000800 */
[--C-:B------:R-:W-:Y:S02]  /*d290*/  SHF.R.U64 R18, R22, UR6, R5.reuse ;  /* 0x0000000616127c19 */ /* 0x100fe40008001205 */
[----:B------:R-:W-:-:S03]  /*d2a0*/  SHF.R.U32.HI R23, RZ, UR6, R5 ;  /* 0x00000006ff177c19 */ /* 0x000fc60008011605 */
[----:B------:R-:W-:Y:S01]  /*d2b0*/  IMAD.MOV.U32 R4, RZ, RZ, R18 ;  /* 0x000000ffff047224 */ /* 0x000fe200078e0012 */
[----:B------:R-:W-:Y:S01]  /*d2c0*/  MOV R5, R23 ;  /* 0x0000001700057202 */ /* 0x000fe20000000f00 */
[----:B-1----:R-:W-:Y:S06]  /*d2d0*/  @!P0 BRA `(.L_x_351) ;  /* 0x0000000000288947 */ /* 0x002fec0003800000 */
        /* <DEDUP_REMOVED lines=10> */
.L_x_351:
[----:B------:R-:W-:Y:S01]  /*d380*/  ISETP.NE.AND P0, PT, R2, 0x1, PT ;  /* 0x000000010200780c */ /* 0x000fe20003f05270 */
[----:B------:R-:W-:Y:S01]  /*d390*/  ULDC UR6, c[0x0][0x8f0] ;  /* 0x00023c0000067ab9 */ /* 0x000fe20000000800 */
[----:B--2---:R-:W-:Y:S01]  /*d3a0*/  IADD3 R24, -R24, RZ, RZ ;  /* 0x000000ff18187210 */ /* 0x004fe20007ffe1ff */
[----:B------:R-:W-:Y:S01]  /*d3b0*/  ULDC UR7, c[0x0][0x8b8] ;  /* 0x00022e0000077ab9 */ /* 0x000fe20000000800 */
[----:B------:R-:W-:Y:S01]  /*d3c0*/  SHF.R.U64 R5, R4, UR6, R5 ;  /* 0x0000000604057c19 */ /* 0x000fe20008001205 */
[----:B------:R-:W-:Y:S01]  /*d3d0*/  ULDC UR6, c[0x0][0x8e0] ;  /* 0x0002380000067ab9 */ /* 0x000fe20000000800 */
[----:B------:R-:W-:Y:S02]  /*d3e0*/  LOP3.LUT R22, R22, UR18, RZ, 0xc0, !PT ;  /* 0x0000001216167c12 */ /* 0x000fe4000f8ec0ff */
[----:B------:R-:W-:Y:S02]  /*d3f0*/  IADD3 R7, -R5, RZ, RZ ;  /* 0x000000ff05077210 */ /* 0x000fe40007ffe1ff */
[----:B------:R-:W-:Y:S01]  /*d400*/  LOP3.LUT R15, R15, UR17, RZ, 0xc0, !PT ;  /* 0x000000110f0f7c12 */ /* 0x000fe2000f8ec0ff */
[----:B------:R-:W-:Y:S01]  /*d410*/  IMAD R5, R5, UR19, R22 ;  /* 0x0000001305057c24 */ /* 0x000fe2000f8e0216 */
[----:B------:R-:W-:Y:S01]  /*d420*/  MOV R4, 0x1 ;  /* 0x0000000100047802 */ /* 0x000fe20000000f00 */
[----:B---3--:R-:W-:-:S02]  /*d430*/  @P0 IMAD R14, R21, R24, R12 ;  /* 0x00000018150e0224 */ /* 0x008fc400078e020c */
[----:B------:R-:W-:Y:S01]  /*d440*/  IMAD R18, R7, UR6, R18 ;  /* 0x0000000607127c24 */ /* 0x000fe2000f8e0212 */
[----:B------:R-:W-:Y:S01]  /*d450*/  ULDC UR6, c[0x0][0x8a8] ;  /* 0x00022a0000067ab9 */ /* 0x000fe20000000800 */
[----:B------:R-:W-:Y:S02]  /*d460*/  IMAD R14, R5, UR7, R14 ;  /* 0x00000007050e7c24 */ /* 0x000fe4000f8e020e */
[----:B------:R-:W-:-:S05]  /*d470*/  IMAD R5, R18, UR6, R15 ;  /* 0x0000000612057c24 */ /* 0x000fca000f8e020f */
[----:B------:R-:W-:Y:S02]  /*d480*/  SEL R21, R5, R14, !P0 ;  /* 0x0000000e05157207 */ /* 0x000fe40004000000 */
[----:B------:R-:W-:-:S07]  /*d490*/  SEL R22, R14, R5, !P0 ;  /* 0x000000050e167207 */ /* 0x000fce0004000000 */
.L_x_349:
[----:B------:R-:W-:Y:S05]  /*d4a0*/  BSYNC B1 ;  /* 0x0000000000017941 */ /* 0x000fea0003800000 */
.L_x_348:
[----:B------:R-:W-:-:S13]  /*d4b0*/  LOP3.LUT P0, RZ, R4, 0xff, RZ, 0xc0, !PT ;  /* 0x000000ff04ff7812 */ /* 0x000fda000780c0ff */
[----:B------:R-:W-:Y:S05]  /*d4c0*/  @P0 BRA `(.L_x_352) ;  /* 0xfffffff400480947 */ /* 0x000fea000383ffff */
[----:B------:R-:W-:Y:S05]  /*d4d0*/  BSYNC B0 ;  /* 0x0000000000007941 */ /* 0x000fea0003800000 */
.L_x_341:
[----:B------:R-:W-:-:S03]  /*d4e0*/  UMOV UR6, 0xffffffff ;  /* 0xffffffff00067882 */ /* 0x000fc60000000000 */
[----:B------:R-:W-:Y:S05]  /*d4f0*/  BRA.DIV UR6, `(.L_x_353) ;  /* 0x0000000a06647947 */ /* 0x000fea000b800000 */
[----:B------:R-:W-:-:S13]  /*d500*/  ELECT P6, URZ, PT ;  /* 0x00000000003f782f */ /* 0x000fda00038c0000 */
.L_x_378:
[----:B------:R-:W-:Y:S05]  /*d510*/  @!P6 BRA `(.L_x_14) ;  /* 0x0000000000ece947 */ /* 0x000fea0003800000 */
[----:B------:R-:W-:-:S04]  /*d520*/  LOP3.LUT R19, R19, 0x2, RZ, 0xfc, !PT ;  /* 0x0000000213137812 */ /* 0x000fc800078efcff */
[----:B------:R-:W-:-:S13]  /*d530*/  ISETP.NE.AND P0, PT, R19, 0x3, PT ;  /* 0x000000031300780c */ /* 0x000fda0003f05270 */
[----:B------:R-:W-:Y:S05]  /*d540*/  @!P0 BRA `(.L_x_354) ;  /* 0x0000000000048947 */ /* 0x000fea0003800000 */
[----:B-1----:R-:W-:Y:S01]  /*d550*/  BPT.TRAP 0x1 ;  /* 0x000000040000795c */ /* 0x002fe20000300000 */
.L_x_354:
[----:B------:R-:W2:Y:S01]  /*d560*/  S2R R5, SR_CgaCtaId ;  /* 0x0000000000057919 */ /* 0x000ea20000008800 */
[----:B------:R-:W-:Y:S02]  /*d570*/  MOV R0, 0x400 ;  /* 0x0000040000007802 */ /* 0x000fe40000000f00 */
[----:B------:R-:W-:Y:S02]  /*d580*/  SHF.L.U32 R4, R3, 0x1f, RZ ;  /* 0x0000001f03047819 */ /* 0x000fe400000006ff */
[----:B--2---:R-:W-:-:S05]  /*d590*/  LEA R0, R5, R0, 0x18 ;  /* 0x0000000005007211 */ /* 0x004fca00078ec0ff */
[----:B------:R-:W-:-:S05]  /*d5a0*/  VIADD R0, R0, 0x30 ;  /* 0x0000003000007836 */ /* 0x000fca0000000000 */
[C---:B------:R-:W-:Y:S02]  /*d5b0*/  LEA R7, R13.reuse, R0, 0x3 ;  /* 0x000000000d077211 */ /* 0x040fe400078e18ff */
[----:B------:R-:W-:Y:S02]  /*d5c0*/  IADD3 R13, R13, 0x1, RZ ;  /* 0x000000010d0d7810 */ /* 0x000fe40007ffe0ff */
[----:B------:R-:W2:Y:S02]  /*d5d0*/  SYNCS.PHASECHK.TRANS64.TRYWAIT P0, [R7+URZ], R4 ;  /* 0x00000004070075a7 */ /* 0x000ea4000800017f */
[----:B------:R-:W-:-:S04]  /*d5e0*/  ISETP.NE.AND P1, PT, R13, 0x6, PT ;  /* 0x000000060d00780c */ /* 0x000fc80003f25270 */
[----:B------:R-:W-:Y:S02]  /*d5f0*/  SEL R2, RZ, 0x1, P1 ;  /* 0x00000001ff027807 */ /* 0x000fe40000800000 */
[----:B------:R-:W-:Y:S02]  /*d600*/  SEL R13, R13, RZ, P1 ;  /* 0x000000ff0d0d7207 */ /* 0x000fe40000800000 */
[----:B------:R-:W-:Y:S02]  /*d610*/  LOP3.LUT R6, R3, R2, RZ, 0x3c, !PT ;  /* 0x0000000203067212 */ /* 0x000fe400078e3cff */
[----:B------:R-:W-:Y:S02]  /*d620*/  LEA R8, R13, R0, 0x3 ;  /* 0x000000000d087211 */ /* 0x000fe400078e18ff */
[----:B------:R-:W-:Y:S01]  /*d630*/  SHF.L.U32 R5, R6, 0x1f, RZ ;  /* 0x0000001f06057819 */ /* 0x000fe200000006ff */
[----:B--2---:R-:W-:Y:S06]  /*d640*/  @!P0 BRA `(.L_x_355) ;  /* 0x0000000800308947 */ /* 0x004fec0003800000 */
.L_x_379:
[----:B------:R-:W3:Y:S01]  /*d650*/  SYNCS.PHASECHK.TRANS64.TRYWAIT P0, [R8+URZ], R5 ;  /* 0x00000005080075a7 */ /* 0x000ee2000800017f */
[----:B------:R-:W-:-:S05]  /*d660*/  VIADD R2, R13, 0x1 ;  /* 0x000000010d027836 */ /* 0x000fca0000000000 */
[----:B------:R-:W-:-:S04]  /*d670*/  ISETP.NE.AND P1, PT, R2, 0x6, PT ;  /* 0x000000060200780c */ /* 0x000fc80003f25270 */
[----:B------:R-:W-:Y:S02]  /*d680*/  SEL R3, RZ, 0x1, P1 ;  /* 0x00000001ff037807 */ /* 0x000fe40000800000 */
[----:B--2---:R-:W-:Y:S02]  /*d690*/  SEL R7, R2, RZ, P1 ;  /* 0x000000ff02077207 */ /* 0x004fe40000800000 */
[----:B------:R-:W-:Y:S02]  /*d6a0*/  LOP3.LUT R6, R6, R3, RZ, 0x3c, !PT ;  /* 0x0000000306067212 */ /* 0x000fe400078e3cff */
[----:B------:R-:W-:Y:S02]  /*d6b0*/  LEA R9, R7, R0, 0x3 ;  /* 0x0000000007097211 */ /* 0x000fe400078e18ff */
[----:B------:R-:W-:Y:S01]  /*d6c0*/  SHF.L.U32 R4, R6, 0x1f, RZ ;  /* 0x0000001f06047819 */ /* 0x000fe200000006ff */
[----:B---3--:R-:W-:Y:S06]  /*d6d0*/  @!P0 BRA `(.L_x_356) ;  /* 0x0000000800208947 */ /* 0x008fec0003800000 */
.L_x_380:
[----:B------:R-:W3:Y:S01]  /*d6e0*/  SYNCS.PHASECHK.TRANS64.TRYWAIT P0, [R9+URZ], R4 ;  /* 0x00000004090075a7 */ /* 0x000ee2000800017f */
[----:B------:R-:W-:-:S04]  /*d6f0*/  IADD3 R2, R7, 0x1, RZ ;  /* 0x0000000107027810 */ /* 0x000fc80007ffe0ff */
[----:B------:R-:W-:-:S04]  /*d700*/  ISETP.NE.AND P1, PT, R2, 0x6, PT ;  /* 0x000000060200780c */ /* 0x000fc80003f25270 */
[----:B------:R-:W-:Y:S02]  /*d710*/  SEL R3, RZ, 0x1, P1 ;  /* 0x00000001ff037807 */ /* 0x000fe40000800000 */
[----:B------:R-:W-:Y:S02]  /*d720*/  SEL R7, R2, RZ, P1 ;  /* 0x000000ff02077207 */ /* 0x000fe40000800000 */
[----:B------:R-:W-:Y:S02]  /*d730*/  LOP3.LUT R6, R6, R3, RZ, 0x3c, !PT ;  /* 0x0000000306067212 */ /* 0x000fe400078e3cff */
[----:B--2---:R-:W-:Y:S02]  /*d740*/  LEA R8, R7, R0, 0x3 ;  /* 0x0000000007087211 */ /* 0x004fe400078e18ff */
[----:B------:R-:W-:Y:S01]  /*d750*/  SHF.L.U32 R5, R6, 0x1f, RZ ;  /* 0x0000001f06057819 */ /* 0x000fe200000006ff */
[----:B---3--:R-:W-:Y:S06]  /*d760*/  @!P0 BRA `(.L_x_357) ;  /* 0x0000000800108947 */ /* 0x008fec0003800000 */
.L_x_381:
[----:B------:R-:W3:Y:S01]  /*d770*/  SYNCS.PHASECHK.TRANS64.TRYWAIT P0, [R8+URZ], R5 ;  /* 0x00000005080075a7 */ /* 0x000ee2000800017f */
[----:B------:R-:W-:-:S05]  /*d780*/  VIADD R2, R7, 0x1 ;  /* 0x0000000107027836 */ /* 0x000fca0000000000 */
[----:B------:R-:W-:-:S04]  /*d790*/  ISETP.NE.AND P1, PT, R2, 0x6, PT ;  /* 0x000000060200780c */ /* 0x000fc80003f25270 */
[----:B------:R-:W-:Y:S02]  /*d7a0*/  SEL R3, RZ, 0x1, P1 ;  /* 0x00000001ff037807 */ /* 0x000fe40000800000 */
[----:B------:R-:W-:Y:S02]  /*d7b0*/  SEL R7, R2, RZ, P1 ;  /* 0x000000ff02077207 */ /* 0x000fe40000800000 */
[----:B--2---:R-:W-:Y:S02]  /*d7c0*/  LOP3.LUT R9, R6, R3, RZ, 0x3c, !PT ;  /* 0x0000000306097212 */ /* 0x004fe400078e3cff */
[----:B------:R-:W-:Y:S02]  /*d7d0*/  LEA R11, R7, R0, 0x3 ;  /* 0x00000000070b7211 */ /* 0x000fe400078e18ff */
[----:B------:R-:W-:Y:S01]  /*d7e0*/  SHF.L.U32 R6, R9, 0x1f, RZ ;  /* 0x0000001f09067819 */ /* 0x000fe200000006ff */
[----:B---3--:R-:W-:Y:S06]  /*d7f0*/  @!P0 BRA `(.L_x_358) ;  /* 0x0000000800008947 */ /* 0x008fec0003800000 */
.L_x_382:
[----:B------:R-:W3:Y:S01]  /*d800*/  SYNCS.PHASECHK.TRANS64.TRYWAIT P0, [R11+URZ], R6 ;  /* 0x000000060b0075a7 */ /* 0x000ee2000800017f */
[----:B------:R-:W-:-:S04]  /*d810*/  IADD3 R2, R7, 0x1, RZ ;  /* 0x0000000107027810 */ /* 0x000fc80007ffe0ff */
[----:B------:R-:W-:-:S04]  /*d820*/  ISETP.NE.AND P1, PT, R2, 0x6, PT ;  /* 0x000000060200780c */ /* 0x000fc80003f25270 */
[----:B------:R-:W-:Y:S02]  /*d830*/  SEL R4, RZ, 0x1, P1 ;  /* 0x00000001ff047807 */ /* 0x000fe40000800000 */
[----:B------:R-:W-:Y:S02]  /*d840*/  SEL R3, R2, RZ, P1 ;  /* 0x000000ff02037207 */ /* 0x000fe40000800000 */
[----:B------:R-:W-:Y:S01]  /*d850*/  LOP3.LUT R4, R9, R4, RZ, 0x3c, !PT ;  /* 0x0000000409047212 */ /* 0x000fe200078e3cff */
[----:B---3--:R-:W-:Y:S06]  /*d860*/  @!P0 BRA `(.L_x_359) ;  /* 0x0000000400f88947 */ /* 0x008fec0003800000 */
.L_x_383:
[----:B------:R-:W-:Y:S02]  /*d870*/  LEA R3, R3, R0, 0x3 ;  /* 0x0000000003037211 */ /* 0x000fe400078e18ff */
[----:B------:R-:W-:-:S07]  /*d880*/  SHF.L.U32 R0, R4, 0x1f, RZ ;  /* 0x0000001f04007819 */ /* 0x000fce00000006ff */
.L_x_360:
[----:B----4-:R4:W1:Y:S02]  /*d890*/  SYNCS.PHASECHK.TRANS64.TRYWAIT P0, [R3+URZ], R0 ;  /* 0x00000000030075a7 */ /* 0x010864000800017f */
[----:B-1----:R-:W-:Y:S05]  /*d8a0*/  @!P0 NANOSLEEP.SYNCS 0x989680 ;  /* 0x009896800000895d */ /* 0x002fea0003900000 */
[----:B------:R-:W1:Y:S02]  /*d8b0*/  @!P0 SYNCS.PHASECHK.TRANS64 P0, [R3+URZ], R0 ;  /* 0x00000000030085a7 */ /* 0x000e64000800007f */
[----:B-1----:R-:W-:Y:S05]  /*d8c0*/  @!P0 BRA `(.L_x_360) ;  /* 0xfffffffc00f08947 */ /* 0x002fea000383ffff */
.L_x_14:
[----:B-1----:R-:W-:Y:S05]  /*d8d0*/  BSYNC B6 ;  /* 0x0000000000067941 */ /* 0x002fea0003800000 */
.L_x_12:
[----:B------:R-:W-:Y:S05]  /*d8e0*/  EXIT ;  /* 0x000000000000794d */ /* 0x000fea0003800000 */
.L_x_27:
[----:B---3--:R3:W4:Y:S02]  /*d8f0*/  SYNCS.PHASECHK.TRANS64.TRYWAIT P1, [R3+URZ], R0 ;  /* 0x00000000030075a7 */ /* 0x008724000802017f */
[----:B----4-:R-:W-:Y:S05]  /*d900*/  @!P1 NANOSLEEP.SYNCS 0x989680 ;  /* 0x009896800000995d */ /* 0x010fea0003900000 */
[----:B------:R-:W4:Y:S02]  /*d910*/  @!P1 SYNCS.PHASECHK.TRANS64 P1, [R3+URZ], R0 ;  /* 0x00000000030095a7 */ /* 0x000f24000802007f */
[----:B----4-:R-:W-:Y:S05]  /*d920*/  @!P1 BRA `(.L_x_27) ;  /* 0xfffffffc00f09947 */ /* 0x010fea000383ffff */
[----:B------:R-:W-:Y:S05]  /*d930*/  BRA `(.L_x_26) ;  /* 0xffffff4000a07947 */ /* 0x000fea000383ffff */
.L_x_32:
[----:B---3--:R-:W-:-:S04]  /*d940*/  IMAD.U32 R5, RZ, RZ, UR4 ;  /* 0x00000004ff057e24 */ /* 0x008fc8000f8e00ff */
[----:B------:R3:W4:Y:S03]  /*d950*/  SYNCS.PHASECHK.TRANS64.TRYWAIT P1, [R5+URZ], R4 ;  /* 0x00000004050075a7 */ /* 0x000726000802017f */
[----:B----4-:R-:W-:Y:S05]  /*d960*/  @!P1 NANOSLEEP.SYNCS 0x989680 ;  /* 0x009896800000995d */ /* 0x010fea0003900000 */
[----:B------:R-:W4:Y:S02]  /*d970*/  @!P1 SYNCS.PHASECHK.TRANS64 P1, [R5+URZ], R4 ;  /* 0x00000004050095a7 */ /* 0x000f24000802007f */
[----:B----4-:R-:W-:Y:S05]  /*d980*/  @!P1 BRA `(.L_x_32) ;  /* 0xfffffffc00ec9947 */ /* 0x010fea000383ffff */
[----:B------:R-:W-:Y:S05]  /*d990*/  BRA `(.L_x_31) ;  /* 0xffffff4400607947 */ /* 0x000fea000383ffff */
.L_x_54:
[----:B-1----:R-:W-:-:S04]  /*d9a0*/  MOV R4, UR51 ;  /* 0x0000003300047c02 */ /* 0x002fc80008000f00 */
[----:B------:R1:W2:Y:S03]  /*d9b0*/  SYNCS.PHASECHK.TRANS64.TRYWAIT P2, [R4+URZ+0x60], R3 ;  /* 0x00006003040075a7 */ /* 0x0002a6000804017f */
[----:B--2---:R-:W-:Y:S05]  /*d9c0*/  @!P2 NANOSLEEP.SYNCS 0x989680 ;  /* 0x009896800000a95d */ /* 0x004fea0003900000 */
[----:B------:R-:W2:Y:S02]  /*d9d0*/  @!P2 SYNCS.PHASECHK.TRANS64 P2, [R4+URZ+0x60], R3 ;  /* 0x000060030400a5a7 */ /* 0x000ea4000804007f */
[----:B--2---:R-:W-:Y:S05]  /*d9e0*/  @!P2 BRA `(.L_x_54) ;  /* 0xfffffffc00eca947 */ /* 0x004fea000383ffff */
[----:B------:R-:W-:Y:S05]  /*d9f0*/  BRA `(.L_x_361) ;  /* 0xffffff5000587947 */ /* 0x000fea000383ffff */
.L_x_113:
[----:B-1----:R1:W2:Y:S02]  /*da00*/  SYNCS.PHASECHK.TRANS64.TRYWAIT P2, [R12+URZ+0x60], R13 ;  /* 0x0000600d0c0075a7 */ /* 0x0022a4000804017f */
[----:B--2---:R-:W-:Y:S05]  /*da10*/  @!P2 NANOSLEEP.SYNCS 0x989680 ;  /* 0x009896800000a95d */ /* 0x004fea0003900000 */
[----:B------:R-:W2:Y:S02]  /*da20*/  @!P2 SYNCS.PHASECHK.TRANS64 P2, [R12+URZ+0x60], R13 ;  /* 0x0000600d0c00a5a7 */ /* 0x000ea4000804007f */
[----:B--2---:R-:W-:Y:S05]  /*da30*/  @!P2 BRA `(.L_x_113) ;  /* 0xfffffffc00f0a947 */ /* 0x004fea000383ffff */
[----:B------:R-:W-:Y:S05]  /*da40*/  BRA `(.L_x_362) ;  /* 0xffffff7000207947 */ /* 0x000fea000383ffff */
.L_x_171:
[----:B-1----:R1:W2:Y:S02]  /*da50*/  SYNCS.PHASECHK.TRANS64.TRYWAIT P2, [R0+URZ+0x60], R3 ;  /* 0x00006003000075a7 */ /* 0x0022a4000804017f */
[----:B--2---:R-:W-:Y:S05]  /*da60*/  @!P2 NANOSLEEP.SYNCS 0x989680 ;  /* 0x009896800000a95d */ /* 0x004fea0003900000 */
[----:B------:R-:W2:Y:S02]  /*da70*/  @!P2 SYNCS.PHASECHK.TRANS64 P2, [R0+URZ+0x60], R3 ;  /* 0x000060030000a5a7 */ /* 0x000ea4000804007f */
[----:B--2---:R-:W-:Y:S05]  /*da80*/  @!P2 BRA `(.L_x_171) ;  /* 0xfffffffc00f0a947 */ /* 0x004fea000383ffff */
[----:B------:R-:W-:Y:S05]  /*da90*/  BRA `(.L_x_363) ;  /* 0xffffff8c00d07947 */ /* 0x000fea000383ffff */
.L_x_229:
[----:B-1----:R1:W2:Y:S02]  /*daa0*/  SYNCS.PHASECHK.TRANS64.TRYWAIT P2, [R12+URZ+0x60], R3 ;  /* 0x000060030c0075a7 */ /* 0x0022a4000804017f */
[----:B--2---:R-:W-:Y:S05]  /*dab0*/  @!P2 NANOSLEEP.SYNCS 0x989680 ;  /* 0x009896800000a95d */ /* 0x004fea0003900000 */
[----:B------:R-:W2:Y:S02]  /*dac0*/  @!P2 SYNCS.PHASECHK.TRANS64 P2, [R12+URZ+0x60], R3 ;  /* 0x000060030c00a5a7 */ /* 0x000ea4000804007f */
[----:B--2---:R-:W-:Y:S05]  /*dad0*/  @!P2 BRA `(.L_x_229) ;  /* 0xfffffffc00f0a947 */ /* 0x004fea000383ffff */
[----:B------:R-:W-:Y:S05]  /*dae0*/  BRA `(.L_x_364) ;  /* 0xffffffac008c7947 */ /* 0x000fea000383ffff */
.L_x_297:
[----:B-1----:R-:W-:-:S04]  /*daf0*/  MOV R3, UR4 ;  /* 0x0000000400037c02 */ /* 0x002fc80008000f00 */
[----:B------:R1:W2:Y:S03]  /*db00*/  SYNCS.PHASECHK.TRANS64.TRYWAIT P0, [R3+URZ+0xa8], R0 ;  /* 0x0000a800030075a7 */ /* 0x0002a6000800017f */
[----:B--2---:R-:W-:Y:S05]  /*db10*/  @!P0 NANOSLEEP.SYNCS 0x989680 ;  /* 0x009896800000895d */ /* 0x004fea0003900000 */
[----:B------:R-:W2:Y:S02]  /*db20*/  @!P0 SYNCS.PHASECHK.TRANS64 P0, [R3+URZ+0xa8], R0 ;  /* 0x0000a800030085a7 */ /* 0x000ea4000800007f */
[----:B--2---:R-:W-:Y:S05]  /*db30*/  @!P0 BRA `(.L_x_297) ;  /* 0xfffffffc00ec8947 */ /* 0x004fea000383ffff */
[----:B------:R-:W-:Y:S05]  /*db40*/  BRA `(.L_x_296) ;  /* 0xffffffd800b47947 */ /* 0x000fea000383ffff */
.L_x_306:
[----:B-1----:R-:W-:-:S04]  /*db50*/  MOV R5, UR5 ;  /* 0x0000000500057c02 */ /* 0x002fc80008000f00 */
[----:B------:R1:W2:Y:S03]  /*db60*/  SYNCS.PHASECHK.TRANS64.TRYWAIT P1, [R5+URZ+0x80], R4 ;  /* 0x00008004050075a7 */ /* 0x0002a6000802017f */
[----:B--2---:R-:W-:Y:S05]  /*db70*/  @!P1 NANOSLEEP.SYNCS 0x989680 ;  /* 0x009896800000995d */ /* 0x004fea0003900000 */
[----:B------:R-:W2:Y:S02]  /*db80*/  @!P1 SYNCS.PHASECHK.TRANS64 P1, [R5+URZ+0x80], R4 ;  /* 0x00008004050095a7 */ /* 0x000ea4000802007f */
[----:B--2---:R-:W-:Y:S05]  /*db90*/  @!P1 BRA `(.L_x_306) ;  /* 0xfffffffc00ec9947 */ /* 0x004fea000383ffff */
[----:B------:R-:W-:Y:S05]  /*dba0*/  BRA `(.L_x_365) ;  /* 0xffffffdc00a07947 */ /* 0x000fea000383ffff */
.L_x_312:
[----:B-12---:R-:W-:-:S04]  /*dbb0*/  IMAD.U32 R5, RZ, RZ, UR5 ;  /* 0x00000005ff057e24 */ /* 0x006fc8000f8e00ff */
[----:B------:R1:W2:Y:S03]  /*dbc0*/  SYNCS.PHASECHK.TRANS64.TRYWAIT P1, [R5+URZ+0x88], R4 ;  /* 0x00008804050075a7 */ /* 0x0002a6000802017f */
[----:B--2---:R-:W-:Y:S05]  /*dbd0*/  @!P1 NANOSLEEP.SYNCS 0x989680 ;  /* 0x009896800000995d */ /* 0x004fea0003900000 */
[----:B------:R-:W2:Y:S02]  /*dbe0*/  @!P1 SYNCS.PHASECHK.TRANS64 P1, [R5+URZ+0x88], R4 ;  /* 0x00008804050095a7 */ /* 0x000ea4000802007f */
[----:B--2---:R-:W-:Y:S05]  /*dbf0*/  @!P1 BRA `(.L_x_312) ;  /* 0xfffffffc00ec9947 */ /* 0x004fea000383ffff */
[----:B------:R-:W-:Y:S05]  /*dc00*/  BRA `(.L_x_366) ;  /* 0xffffffdc00e87947 */ /* 0x000fea000383ffff */
.L_x_318:
[----:B-123--:R-:W-:-:S04]  /*dc10*/  MOV R5, UR5 ;  /* 0x0000000500057c02 */ /* 0x00efc80008000f00 */
[----:B------:R1:W2:Y:S03]  /*dc20*/  SYNCS.PHASECHK.TRANS64.TRYWAIT P1, [R5+URZ+0x90], R4 ;  /* 0x00009004050075a7 */ /* 0x0002a6000802017f */
[----:B--2---:R-:W-:Y:S05]  /*dc30*/  @!P1 NANOSLEEP.SYNCS 0x989680 ;  /* 0x009896800000995d */ /* 0x004fea0003900000 */
[----:B------:R-:W2:Y:S02]  /*dc40*/  @!P1 SYNCS.PHASECHK.TRANS64 P1, [R5+URZ+0x90], R4 ;  /* 0x00009004050095a7 */ /* 0x000ea4000802007f */
[----:B--2---:R-:W-:Y:S05]  /*dc50*/  @!P1 BRA `(.L_x_318) ;  /* 0xfffffffc00ec9947 */ /* 0x004fea000383ffff */
[----:B------:R-:W-:Y:S05]  /*dc60*/  BRA `(.L_x_367) ;  /* 0xffffffe000387947 */ /* 0x000fea000383ffff */
.L_x_324:
[----:B-1234-:R-:W-:-:S04]  /*dc70*/  MOV R5, UR5 ;  /* 0x0000000500057c02 */ /* 0x01efc80008000f00 */
[----:B------:R1:W2:Y:S03]  /*dc80*/  SYNCS.PHASECHK.TRANS64.TRYWAIT P1, [R5+URZ+0x98], R4 ;  /* 0x00009804050075a7 */ /* 0x0002a6000802017f */
[----:B--2---:R-:W-:Y:S05]  /*dc90*/  @!P1 NANOSLEEP.SYNCS 0x989680 ;  /* 0x009896800000995d */ /* 0x004fea0003900000 */
[----:B------:R-:W2:Y:S02]  /*dca0*/  @!P1 SYNCS.PHASECHK.TRANS64 P1, [R5+URZ+0x98], R4 ;  /* 0x00009804050095a7 */ /* 0x000ea4000802007f */
[----:B--2---:R-:W-:Y:S05]  /*dcb0*/  @!P1 BRA `(.L_x_324) ;  /* 0xfffffffc00ec9947 */ /* 0x004fea000383ffff */
[----:B------:R-:W-:Y:S05]  /*dcc0*/  BRA `(.L_x_368) ;  /* 0xffffffe000887947 */ /* 0x000fea000383ffff */
.L_x_334:
[----:B------:R1:W1:Y:S02]  /*dcd0*/  SYNCS.PHASECHK.TRANS64.TRYWAIT P0, [R3+URZ+0x80], R0 ;  /* 0x00008000030075a7 */ /* 0x000264000800017f */
[----:B-1----:R-:W-:Y:S05]  /*dce0*/  @!P0 NANOSLEEP.SYNCS 0x989680 ;  /* 0x009896800000895d */ /* 0x002fea0003900000 */
[----:B------:R-:W1:Y:S02]  /*dcf0*/  @!P0 SYNCS.PHASECHK.TRANS64 P0, [R3+URZ+0x80], R0 ;  /* 0x00008000030085a7 */ /* 0x000e64000800007f */
[----:B-1----:R-:W-:Y:S05]  /*dd00*/  @!P0 BRA `(.L_x_334) ;  /* 0xfffffffc00f08947 */ /* 0x002fea000383ffff */
[----:B------:R-:W-:Y:S05]  /*dd10*/  BRA `(.L_x_369) ;  /* 0xffffffe800847947 */ /* 0x000fea000383ffff */
.L_x_336:
[----:B------:R1:W1:Y:S02]  /*dd20*/  SYNCS.PHASECHK.TRANS64.TRYWAIT P0, [R3+URZ+0x88], R0 ;  /* 0x00008800030075a7 */ /* 0x000264000800017f */
[----:B-1----:R-:W-:Y:S05]  /*dd30*/  @!P0 NANOSLEEP.SYNCS 0x989680 ;  /* 0x009896800000895d */ /* 0x002fea0003900000 */
[----:B------:R-:W1:Y:S02]  /*dd40*/  @!P0 SYNCS.PHASECHK.TRANS64 P0, [R3+URZ+0x88], R0 ;  /* 0x00008800030085a7 */ /* 0x000e64000800007f */
[----:B-1----:R-:W-:Y:S05]  /*dd50*/  @!P0 BRA `(.L_x_336) ;  /* 0xfffffffc00f08947 */ /* 0x002fea000383ffff */
[----:B------:R-:W-:Y:S05]  /*dd60*/  BRA `(.L_x_370) ;  /* 0xffffffe800807947 */ /* 0x000fea000383ffff */
.L_x_338:
[----:B------:R1:W1:Y:S02]  /*dd70*/  SYNCS.PHASECHK.TRANS64.TRYWAIT P0, [R3+URZ+0x90], R0 ;  /* 0x00009000030075a7 */ /* 0x000264000800017f */
[----:B-1----:R-:W-:Y:S05]  /*dd80*/  @!P0 NANOSLEEP.SYNCS 0x989680 ;  /* 0x009896800000895d */ /* 0x002fea0003900000 */
[----:B------:R-:W1:Y:S02]  /*dd90*/  @!P0 SYNCS.PHASECHK.TRANS64 P0, [R3+URZ+0x90], R0 ;  /* 0x00009000030085a7 */ /* 0x000e64000800007f */
[----:B-1----:R-:W-:Y:S05]  /*dda0*/  @!P0 BRA `(.L_x_338) ;  /* 0xfffffffc00f08947 */ /* 0x002fea000383ffff */
[----:B------:R-:W-:Y:S05]  /*ddb0*/  BRA `(.L_x_371) ;  /* 0xffffffe8007c7947 */ /* 0x000fea000383ffff */
.L_x_342:
[----:B------:R-:W-:Y:S01]  /*ddc0*/  BSSY B1, `(.L_x_372) ;  /* 0x0000006000017945 */ /* 0x000fe20003800000 */
[----:B------:R-:W-:-:S07]  /*ddd0*/  MOV R15, 0xffffffff ;  /* 0xffffffff000f7802 */ /* 0x000fce0000000f00 */
[----:B------:R-:W-:Y:S05]  /*dde0*/  WARPSYNC.COLLECTIVE R15, `(.L_x_373) ;  /* 0x000000000f0c7348 */ /* 0x000fea0003c00000 */
[----:B------:R-:W-:Y:S02]  /*ddf0*/  ELECT P6, UR62, PT ;  /* 0x00000000003e782f */ /* 0x000fe400038c0000 */
[----:B------:R-:W-:Y:S01]  /*de00*/  MOV R14, UR62 ;  /* 0x0000003e000e7c02 */ /* 0x000fe20008000f00 */
[----:B------:R-:W-:Y:S10]  /*de10*/  ENDCOLLECTIVE ;  /* 0x000000000000791b */ /* 0x000ff40003800000 */
.L_x_373:
[----:B------:R-:W-:Y:S05]  /*de20*/  BSYNC B1 ;  /* 0x0000000000017941 */ /* 0x000fea0003800000 */
.L_x_372:
[----:B------:R-:W-:Y:S05]  /*de30*/  BRA `(.L_x_374) ;  /* 0xffffffe800f87947 */ /* 0x000fea000383ffff */
.L_x_345:
[----:B--2---:R2:W3:Y:S02]  /*de40*/  SYNCS.PHASECHK.TRANS64.TRYWAIT P0, [R14+URZ+0x30], R7 ;  /* 0x000030070e0075a7 */ /* 0x0044e4000800017f */
[----:B---3--:R-:W-:Y:S05]  /*de50*/  @!P0 NANOSLEEP.SYNCS 0x989680 ;  /* 0x009896800000895d */ /* 0x008fea0003900000 */
[----:B------:R-:W3:Y:S02]  /*de60*/  @!P0 SYNCS.PHASECHK.TRANS64 P0, [R14+URZ+0x30], R7 ;  /* 0x000030070e0085a7 */ /* 0x000ee4000800007f */
[----:B---3--:R-:W-:Y:S05]  /*de70*/  @!P0 BRA `(.L_x_345) ;  /* 0xfffffffc00f08947 */ /* 0x008fea000383ffff */
[----:B------:R-:W-:Y:S05]  /*de80*/  BRA `(.L_x_375) ;  /* 0xffffffec00307947 */ /* 0x000fea000383ffff */
.L_x_353:
[----:B------:R-:W-:Y:S01]  /*de90*/  BSSY B0, `(.L_x_376) ;  /* 0x0000006000007945 */ /* 0x000fe20003800000 */
[----:B------:R-:W-:-:S07]  /*dea0*/  IMAD.MOV.U32 R15, RZ, RZ, -0x1 ;  /* 0xffffffffff0f7424 */ /* 0x000fce00078e00ff */
[----:B-1----:R-:W-:Y:S05]  /*deb0*/  WARPSYNC.COLLECTIVE R15, `(.L_x_377) ;  /* 0x000000000f0c7348 */ /* 0x002fea0003c00000 */
[----:B------:R-:W-:Y:S02]  /*dec0*/  ELECT P6, UR62, PT ;  /* 0x00000000003e782f */ /* 0x000fe400038c0000 */
[----:B------:R-:W-:Y:S01]  /*ded0*/  MOV R14, UR62 ;  /* 0x0000003e000e7c02 */ /* 0x000fe20008000f00 */
[----:B-1----:R-:W-:Y:S10]  /*dee0*/  ENDCOLLECTIVE ;  /* 0x000000000000791b */ /* 0x002ff40003800000 */
.L_x_377:
[----:B------:R-:W-:Y:S05]  /*def0*/  BSYNC B0 ;  /* 0x0000000000007941 */ /* 0x000fea0003800000 */
.L_x_376:
[----:B------:R-:W-:Y:S05]  /*df00*/  BRA `(.L_x_378) ;  /* 0xfffffff400807947 */ /* 0x000fea000383ffff */
.L_x_355:
[----:B--2---:R2:W3:Y:S02]  /*df10*/  SYNCS.PHASECHK.TRANS64.TRYWAIT P0, [R7+URZ], R4 ;  /* 0x00000004070075a7 */ /* 0x0044e4000800017f */
[----:B---3--:R-:W-:Y:S05]  /*df20*/  @!P0 NANOSLEEP.SYNCS 0x989680 ;  /* 0x009896800000895d */ /* 0x008fea0003900000 */
[----:B------:R-:W3:Y:S02]  /*df30*/  @!P0 SYNCS.PHASECHK.TRANS64 P0, [R7+URZ], R4 ;  /* 0x00000004070085a7 */ /* 0x000ee4000800007f */
[----:B---3--:R-:W-:Y:S05]  /*df40*/  @!P0 BRA `(.L_x_355) ;  /* 0xfffffffc00f08947 */ /* 0x008fea000383ffff */
[----:B------:R-:W-:Y:S05]  /*df50*/  BRA `(.L_x_379) ;  /* 0xfffffff400bc7947 */ /* 0x000fea000383ffff */
.L_x_356:
[----:B--2---:R2:W3:Y:S02]  /*df60*/  SYNCS.PHASECHK.TRANS64.TRYWAIT P0, [R8+URZ], R5 ;  /* 0x00000005080075a7 */ /* 0x0044e4000800017f */
[----:B---3--:R-:W-:Y:S05]  /*df70*/  @!P0 NANOSLEEP.SYNCS 0x989680 ;  /* 0x009896800000895d */ /* 0x008fea0003900000 */
[----:B------:R-:W3:Y:S02]  /*df80*/  @!P0 SYNCS.PHASECHK.TRANS64 P0, [R8+URZ], R5 ;  /* 0x00000005080085a7 */ /* 0x000ee4000800007f */
[----:B---3--:R-:W-:Y:S05]  /*df90*/  @!P0 BRA `(.L_x_356) ;  /* 0xfffffffc00f08947 */ /* 0x008fea000383ffff */
[----:B------:R-:W-:Y:S05]  /*dfa0*/  BRA `(.L_x_380) ;  /* 0xfffffff400cc7947 */ /* 0x000fea000383ffff */
.L_x_357:
[----:B--2---:R2:W3:Y:S02]  /*dfb0*/  SYNCS.PHASECHK.TRANS64.TRYWAIT P0, [R9+URZ], R4 ;  /* 0x00000004090075a7 */ /* 0x0044e4000800017f */
[----:B---3--:R-:W-:Y:S05]  /*dfc0*/  @!P0 NANOSLEEP.SYNCS 0x989680 ;  /* 0x009896800000895d */ /* 0x008fea0003900000 */
[----:B------:R-:W3:Y:S02]  /*dfd0*/  @!P0 SYNCS.PHASECHK.TRANS64 P0, [R9+URZ], R4 ;  /* 0x00000004090085a7 */ /* 0x000ee4000800007f */
[----:B---3--:R-:W-:Y:S05]  /*dfe0*/  @!P0 BRA `(.L_x_357) ;  /* 0xfffffffc00f08947 */ /* 0x008fea000383ffff */
[----:B------:R-:W-:Y:S05]  /*dff0*/  BRA `(.L_x_381) ;  /* 0xfffffff400dc7947 */ /* 0x000fea000383ffff */
.L_x_358:
[----:B--2---:R2:W3:Y:S02]  /*e000*/  SYNCS.PHASECHK.TRANS64.TRYWAIT P0, [R8+URZ], R5 ;  /* 0x00000005080075a7 */ /* 0x0044e4000800017f */
[----:B---3--:R-:W-:Y:S05]  /*e010*/  @!P0 NANOSLEEP.SYNCS 0x989680 ;  /* 0x009896800000895d */ /* 0x008fea0003900000 */
[----:B------:R-:W3:Y:S02]  /*e020*/  @!P0 SYNCS.PHASECHK.TRANS64 P0, [R8+URZ], R5 ;  /* 0x00000005080085a7 */ /* 0x000ee4000800007f */
[----:B---3--:R-:W-:Y:S05]  /*e030*/  @!P0 BRA `(.L_x_358) ;  /* 0xfffffffc00f08947 */ /* 0x008fea000383ffff */
[----:B------:R-:W-:Y:S05]  /*e040*/  BRA `(.L_x_382) ;  /* 0xfffffff400ec7947 */ /* 0x000fea000383ffff */
.L_x_359:
[----:B---3--:R3:W4:Y:S02]  /*e050*/  SYNCS.PHASECHK.TRANS64.TRYWAIT P0, [R11+URZ], R6 ;  /* 0x000000060b0075a7 */ /* 0x008724000800017f */
[----:B----4-:R-:W-:Y:S05]  /*e060*/  @!P0 NANOSLEEP.SYNCS 0x989680 ;  /* 0x009896800000895d */ /* 0x010fea0003900000 */
[----:B------:R-:W4:Y:S02]  /*e070*/  @!P0 SYNCS.PHASECHK.TRANS64 P0, [R11+URZ], R6 ;  /* 0x000000060b0085a7 */ /* 0x000f24000800007f */
[----:B----4-:R-:W-:Y:S05]  /*e080*/  @!P0 BRA `(.L_x_359) ;  /* 0xfffffffc00f08947 */ /* 0x010fea000383ffff */
[----:B------:R-:W-:Y:S05]  /*e090*/  BRA `(.L_x_383) ;  /* 0xfffffff400f47947 */ /* 0x000fea000383ffff */
        .weak           $__internal_0_$__cuda_sm20_rcp_rn_f32_slowpath
        .type           $__internal_0_$__cuda_sm20_rcp_rn_f32_slowpath,@function
        .size           $__internal_0_$__cuda_sm20_rcp_rn_f32_slowpath,(.L_x_389 - $__internal_0_$__cuda_sm20_rcp_rn_f32_slowpath)
$__internal_0_$__cuda_sm20_rcp_rn_f32_slowpath:
[----:B------:R-:W-:Y:S01]  /*e0a0*/  SHF.L.U32 R3, R0, 0x1, RZ ;  /* 0x0000000100037819 */ /* 0x000fe200000006ff */
[----:B------:R-:W-:Y:S03]  /*e0b0*/  BSSY B0, `(.L_x_384) ;  /* 0x0000030000007945 */ /* 0x000fe60003800000 */
[----:B------:R-:W-:-:S04]  /*e0c0*/  SHF.R.U32.HI R3, RZ, 0x18, R3 ;  /* 0x00000018ff037819 */ /* 0x000fc80000011603 */
[----:B------:R-:W-:-:S13]  /*e0d0*/  ISETP.NE.U32.AND P2, PT, R3, RZ, PT ;  /* 0x000000ff0300720c */ /* 0x000fda0003f45070 */
[----:B------:R-:W-:Y:S05]  /*e0e0*/  @P2 BRA `(.L_x_385) ;  /* 0x0000000000282947 */ /* 0x000fea0003800000 */
[----:B------:R-:W-:-:S04]  /*e0f0*/  SHF.L.U32 R3, R0, 0x1, RZ ;  /* 0x0000000100037819 */ /* 0x000fc800000006ff */
[----:B------:R-:W-:-:S13]  /*e100*/  ISETP.NE.AND P2, PT, R3, RZ, PT ;  /* 0x000000ff0300720c */ /* 0x000fda0003f45270 */
[----:B------:R-:W-:Y:S01]  /*e110*/  @P2 FFMA R38, R0, 1.84467440737095516160e+19, RZ ;  /* 0x5f80000000262823 */ /* 0x000fe200000000ff */
[----:B------:R-:W-:Y:S08]  /*e120*/  @!P2 MUFU.RCP R13, R0 ;  /* 0x00000000000da308 */ /* 0x000ff00000001000 */
[----:B------:R-:W1:Y:S02]  /*e130*/  @P2 MUFU.RCP R3, R38 ;  /* 0x0000002600032308 */ /* 0x000e640000001000 */
[----:B-1----:R-:W-:-:S04]  /*e140*/  @P2 FFMA R39, R38, R3, -1 ;  /* 0xbf80000026272423 */ /* 0x002fc80000000003 */
[----:B------:R-:W-:-:S04]  /*e150*/  @P2 FADD.FTZ R100, -R39, -RZ ;  /* 0x800000ff27642221 */ /* 0x000fc80000010100 */
[----:B------:R-:W-:-:S04]  /*e160*/  @P2 FFMA R3, R3, R100, R3 ;  /* 0x0000006403032223 */ /* 0x000fc80000000003 */
[----:B------:R-:W-:Y:S01]  /*e170*/  @P2 FFMA R13, R3, 1.84467440737095516160e+19, RZ ;  /* 0x5f800000030d2823 */ /* 0x000fe200000000ff */
[----:B------:R-:W-:Y:S06]  /*e180*/  BRA `(.L_x_386) ;  /* 0x0000000000887947 */ /* 0x000fec0003800000 */
.L_x_385:
[----:B------:R-:W-:-:S04]  /*e190*/  IADD3 R13, R3, -0xfd, RZ ;  /* 0xffffff03030d7810 */ /* 0x000fc80007ffe0ff */
[----:B------:R-:W-:-:S13]  /*e1a0*/  ISETP.GT.U32.AND P2, PT, R13, 0x1, PT ;  /* 0x000000010d00780c */ /* 0x000fda0003f44070 */
[----:B------:R-:W-:Y:S05]  /*e1b0*/  @P2 BRA `(.L_x_387) ;  /* 0x0000000000782947 */ /* 0x000fea0003800000 */
[----:B------:R-:W-:Y:S01]  /*e1c0*/  LOP3.LUT R104, R0, 0x7fffff, RZ, 0xc0, !PT ;  /* 0x007fffff00687812 */ /* 0x000fe200078ec0ff */
[----:B------:R-:W-:Y:S01]  /*e1d0*/  IMAD.MOV.U32 R100, RZ, RZ, 0x3 ;  /* 0x00000003ff647424 */ /* 0x000fe200078e00ff */
[----:B------:R-:W-:Y:S02]  /*e1e0*/  IADD3 R3, R3, -0xfc, RZ ;  /* 0xffffff0403037810 */ /* 0x000fe40007ffe0ff */
[----:B------:R-:W-:-:S04]  /*e1f0*/  LOP3.LUT R104, R104, 0x3f800000, RZ, 0xfc, !PT ;  /* 0x3f80000068687812 */ /* 0x000fc800078efcff */
[----:B------:R-:W1:Y:S02]  /*e200*/  MUFU.RCP R39, R104 ;  /* 0x0000006800277308 */ /* 0x000e640000001000 */
[----:B-1----:R-:W-:-:S04]  /*e210*/  FFMA R102, R104, R39, -1 ;  /* 0xbf80000068667423 */ /* 0x002fc80000000027 */
[----:B------:R-:W-:-:S04]  /*e220*/  FADD.FTZ R102, -R102, -RZ ;  /* 0x800000ff66667221 */ /* 0x000fc80000010100 */
[CCC-:B------:R-:W-:Y:S01]  /*e230*/  FFMA.RM R38, R39.reuse, R102.reuse, R39.reuse ;  /* 0x0000006627267223 */ /* 0x1c0fe20000004027 */
[----:B------:R-:W-:Y:S01]  /*e240*/  FFMA.RP R101, R39, R102, R39 ;  /* 0x0000006627657223 */ /* 0x000fe20000008027 */
[----:B------:R-:W-:-:S03]  /*e250*/  SHF.L.U32 R39, R100, R13, RZ ;  /* 0x0000000d64277219 */ /* 0x000fc600000006ff */
[C---:B------:R-:W-:Y:S02]  /*e260*/  LOP3.LUT R102, R38.reuse, 0x7fffff, RZ, 0xc0, !PT ;  /* 0x007fffff26667812 */ /* 0x040fe400078ec0ff */
[----:B------:R-:W-:Y:S02]  /*e270*/  FSETP.NEU.FTZ.AND P2, PT, R38, R101, PT ;  /* 0x000000652600720b */ /* 0x000fe40003f5d000 */
[----:B------:R-:W-:Y:S02]  /*e280*/  LOP3.LUT R38, R102, 0x800000, RZ, 0xfc, !PT ;  /* 0x0080000066267812 */ /* 0x000fe400078efcff */
[----:B------:R-:W-:Y:S02]  /*e290*/  SEL R100, RZ, 0xffffffff, !P2 ;  /* 0xffffffffff647807 */ /* 0x000fe40005000000 */
[----:B------:R-:W-:Y:S02]  /*e2a0*/  LOP3.LUT R102, R39, R38, RZ, 0xc0, !PT ;  /* 0x0000002627667212 */ /* 0x000fe400078ec0ff */
[----:B------:R-:W-:-:S02]  /*e2b0*/  IADD3 R100, -R100, RZ, RZ ;  /* 0x000000ff64647210 */ /* 0x000fc40007ffe1ff */
[-C--:B------:R-:W-:Y:S02]  /*e2c0*/  SHF.R.U32.HI R102, RZ, R13.reuse, R102 ;  /* 0x0000000dff667219 */ /* 0x080fe40000011666 */
[--C-:B------:R-:W-:Y:S02]  /*e2d0*/  LOP3.LUT P3, RZ, R100, R13, R38.reuse, 0xf8, !PT ;  /* 0x0000000d64ff7212 */ /* 0x100fe4000786f826 */
[C---:B------:R-:W-:Y:S02]  /*e2e0*/  LOP3.LUT P2, RZ, R102.reuse, 0x1, RZ, 0xc0, !PT ;  /* 0x0000000166ff7812 */ /* 0x040fe4000784c0ff */
[----:B------:R-:W-:Y:S02]  /*e2f0*/  LOP3.LUT P4, RZ, R102, 0x2, RZ, 0xc0, !PT ;  /* 0x0000000266ff7812 */ /* 0x000fe4000788c0ff */
[----:B------:R-:W-:Y:S02]  /*e300*/  SHF.R.U32.HI R3, RZ, R3, R38 ;  /* 0x00000003ff037219 */ /* 0x000fe40000011626 */
[----:B------:R-:W-:-:S02]  /*e310*/  PLOP3.LUT P2, PT, P2, P3, P4, 0xe0, 0x0 ;  /* 0x000000000000781c */ /* 0x000fc40001747c40 */
[----:B------:R-:W-:Y:S02]  /*e320*/  LOP3.LUT P3, RZ, R0, 0x7fffff, RZ, 0xc0, !PT ;  /* 0x007fffff00ff7812 */ /* 0x000fe4000786c0ff */
[----:B------:R-:W-:-:S04]  /*e330*/  SEL R13, RZ, 0x1, !P2 ;  /* 0x00000001ff0d7807 */ /* 0x000fc80005000000 */
[----:B------:R-:W-:-:S04]  /*e340*/  IADD3 R13, -R13, RZ, RZ ;  /* 0x000000ff0d0d7210 */ /* 0x000fc80007ffe1ff */
[----:B------:R-:W-:-:S13]  /*e350*/  ISETP.GE.AND P2, PT, R13, RZ, PT ;  /* 0x000000ff0d00720c */ /* 0x000fda0003f46270 */
[----:B------:R-:W-:-:S05]  /*e360*/  @!P2 VIADD R3, R3, 0x1 ;  /* 0x000000010303a836 */ /* 0x000fca0000000000 */
[----:B------:R-:W-:-:S04]  /*e370*/  @!P3 SHF.L.U32 R3, R3, 0x1, RZ ;  /* 0x000000010303b819 */ /* 0x000fc800000006ff */
[----:B------:R-:W-:Y:S01]  /*e380*/  LOP3.LUT R13, R3, 0x80000000, R0, 0xf8, !PT ;  /* 0x80000000030d7812 */ /* 0x000fe200078ef800 */
[----:B------:R-:W-:Y:S06]  /*e390*/  BRA `(.L_x_386) ;  /* 0x0000000000047947 */ /* 0x000fec0003800000 */
.L_x_387:
[----:B------:R1:W2:Y:S02]  /*e3a0*/  MUFU.RCP R13, R0 ;  /* 0x00000000000d7308 */ /* 0x0002a40000001000 */
.L_x_386:
[----:B------:R-:W-:Y:S05]  /*e3b0*/  BSYNC B0 ;  /* 0x0000000000007941 */ /* 0x000fea0003800000 */
.L_x_384:
[----:B-12---:R-:W-:Y:S02]  /*e3c0*/  MOV R0, R13 ;  /* 0x0000000d00007202 */ /* 0x006fe40000000f00 */
[----:B------:R-:W-:-:S04]  /*e3d0*/  MOV R13, 0x0 ;  /* 0x00000000000d7802 */ /* 0x000fc80000000f00 */
[----:B------:R-:W-:Y:S05]  /*e3e0*/  RET.REL.NODEC R12 `(_ZN7cutlass13device_kernelINS_4gemm6kernel13GemmUniversalIN4cute5tupleIJiiiiEEENS1_10collective13CollectiveMmaINS1_34MainloopSm90TmaGmmaWarpSpecializedILi6ENS5_IJNS4_1CILi2EEENSA_ILi1EEESC_EEENS1_35KernelTmaWarpSpecializedCooperativeEEENS5_IJNSA_ILi128EEESG_NSA_ILi64EEEEEENS_6half_tENS5_IJlSC_lEEESJ_SK_NS4_8TiledMMAINS4_8MMA_AtomIJNS4_4SM904GMMA26MMA_64x128x16_F32F16F16_SSILNSO_5MajorE0ELSQ_0ELNSO_7ScaleInE1ELSR_1EEEEEENS4_6LayoutISD_NS5_IJSC_NSA_ILi0EEESV_EEEEENS5_IJNS4_10UnderscoreESY_SY_EEEEENS4_13SM90_TMA_LOADENS4_14ComposedLayoutINS4_7SwizzleILi3ELi4ELi3EEENS4_18smem_ptr_flag_bitsILi16EEENSU_INS5_IJNSA_ILi8EEESH_EEENS5_IJSH_SC_EEEEEEEvNS4_8identityENS4_23SM90_TMA_LOAD_MULTICASTES1B_vS1C_EENS_8epilogue10collective18CollectiveEpilogueINS1F_22Sm90TmaWarpSpecializedILi4ELi2ELi16ELb1ELb0EEEJSI_NS5_IJSG_NSA_ILi32EEEEEESJ_SK_SJ_SK_NS1F_6fusion15FusionCallbacksIS1J_NS1M_13LinCombEltActINS1F_6thread4SiLuESJ_fSJ_fLNS_15FloatRoundStyleE2EEESI_S1L_JEEES11_NS12_INS13_ILi2ELi4ELi3EEES16_NSU_INS5_IJS17_S1K_EEENS5_IJS1K_SC_EEEEEEENS4_17SM75_U32x4_LDSM_NENS4_14SM90_TMA_STOREES1Y_NS4_17SM90_U32x4_STSM_NENS4_9Copy_AtomIJS21_SJ_EEEvEEEvvEEEEvNT_6ParamsE) ;  /* 0xffffff1c0c047950 */ /* 0x000fea0003c3ffff */
.L_x_388:
[----:B------:R-:W-:-:S00]  /*e3f0*/  BRA `(.L_x_388) ;  /* 0xfffffffc00fc7947 */ /* 0x000fc0000383ffff */
[----:B------:R-:W-:-:S00]  /*e400*/  NOP ;  /* 0x0000000000007918 */ /* 0x000fc00000000000 */
[----:B------:R-:W-:-:S00]  /*e410*/  NOP ;  /* 0x0000000000007918 */ /* 0x000fc00000000000 */
[----:B------:R-:W-:-:S00]  /*e420*/  NOP ;  /* 0x0000000000007918 */ /* 0x000fc00000000000 */
[----:B------:R-:W-:-:S00]  /*e430*/  NOP ;  /* 0x0000000000007918 */ /* 0x000fc00000000000 */
[----:B------:R-:W-:-:S00]  /*e440*/  NOP ;  /* 0x0000000000007918 */ /* 0x000fc00000000000 */
[----:B------:R-:W-:-:S00]  /*e450*/  NOP ;  /* 0x0000000000007918 */ /* 0x000fc00000000000 */
[----:B------:R-:W-:-:S00]  /*e460*/  NOP ;  /* 0x0000000000007918 */ /* 0x000fc00000000000 */
[----:B------:R-:W-:-:S00]  /*e470*/  NOP ;  /* 0x0000000000007918 */ /* 0x000fc00000000000 */
.L_x_389:


//--------------------- .nv.global.init           --------------------------
	.section	.nv.global.init,"aw",@progbits
.nv.global.init:
	.type		$str$22,@object
	.size		$str$22,($str$26 - $str$22)
$str$22:
        /*0000*/ 	.byte	0x6b, 0x5f, 0x74, 0x69, 0x6c, 0x65, 0x5f, 0x63, 0x6f, 0x75, 0x6e, 0x74, 0x20, 0x3e, 0x3d, 0x20
        /*0010*/ 	.byte	0x31, 0x00
	.type		$str$26,@object
	.size		$str$26,($str$27 - $str$26)
$str$26:
        /*0012*/ 	.byte	0x28, 0x61, 0x64, 0x64, 0x72, 0x65, 0x73, 0x73, 0x20, 0x26, 0x20, 0x6d, 0x61, 0x73, 0x6b, 0x29
        /*0022*/ 	.byte	0x20, 0x3d, 0x3d, 0x20, 0x30, 0x00
	.type		$str$27,@object
	.size		$str$27,($str$23 - $str$27)
$str$27:
        /*0028*/ 	.byte	0x2f, 0x74, 0x6d, 0x70, 0x2f, 0x63, 0x75, 0x74, 0x6c, 0x61, 0x73, 0x73, 0x5f, 0x73, 0x77, 0x65
        /*0038*/ 	.byte	0x65, 0x70, 0x5f, 0x73, 0x72, 0x63, 0x2f, 0x69, 0x6e, 0x63, 0x6c, 0x75, 0x64, 0x65, 0x2f, 0x63
        /*0048*/ 	.byte	0x75, 0x74, 0x65, 0x2f, 0x70, 0x6f, 0x69, 0x6e, 0x74, 0x65, 0x72, 0x5f, 0x66, 0x6c, 0x61, 0x67
        /*0058*/ 	.byte	0x67, 0x65, 0x64, 0x2e, 0x68, 0x70, 0x70, 0x00
	.type		$str$23,@object
	.size		$str$23,(__unnamed_2 - $str$23)
$str$23:
        /*0060*/ 	.byte	0x2f, 0x74, 0x6d, 0x70, 0x2f, 0x63, 0x75, 0x74, 0x6c, 0x61, 0x73, 0x73, 0x5f, 0x73, 0x77, 0x65
        /*0070*/ 	.byte	0x65, 0x70, 0x5f, 0x73, 0x72, 0x63, 0x2f, 0x69, 0x6e, 0x63, 0x6c, 0x75, 0x64, 0x65, 0x2f, 0x63
        /*0080*/ 	.byte	0x75, 0x74, 0x6c, 0x61, 0x73, 0x73, 0x2f, 0x67, 0x65, 0x6d, 0x6d, 0x2f, 0x63, 0x6f, 0x6c, 0x6c
        /*0090*/ 	.byte	0x65, 0x63, 0x74, 0x69, 0x76, 0x65, 0x2f, 0x73, 0x6d, 0x39, 0x30, 0x5f, 0x6d, 0x6d, 0x61, 0x5f
        /*00a0*/ 	.byte	0x74, 0x6d, 0x61, 0x5f, 0x67, 0x6d, 0x6d, 0x61, 0x5f, 0x73, 0x73, 0x5f, 0x77, 0x61, 0x72, 0x70
        /*00b0*/ 	.byte	0x73, 0x70, 0x65, 0x63, 0x69, 0x61, 0x6c, 0x69, 0x7a, 0x65, 0x64, 0x2e, 0x68, 0x70, 0x70, 0x00
	.type		__unnamed_2,@object
	.size		__unnamed_2,(__unnamed_1 - __unnamed_2)
__unnamed_2:
        /*00c0*/ 	.byte	0x61, 0x75, 0x74, 0x6f, 0x20, 0x63, 0x75, 0x74, 0x65, 0x3a, 0x3a, 0x61, 0x73, 0x5f, 0x70, 0x6f
        /* <DEDUP_REMOVED lines=27> */
        /*0280*/ 	.byte	0x36, 0x3e, 0x3e, 0x3e, 0x3e, 0x3e, 0x5d, 0x00
	.type		__unnamed_1,@object
	.size		__unnamed_1,(.L_0 - __unnamed_1)
__unnamed_1:
        /* <DEDUP_REMOVED lines=181> */
        /*0dd8*/ 	.byte	0x69, 0x74, 0x79, 0x5d, 0x00
.L_0:


//--------------------- .nv.shared._ZN7cutlass13device_kernelINS_4gemm6kernel13GemmUniversalIN4cute5tupleIJiiiiEEENS1_10collective13CollectiveMmaINS1_34MainloopSm90TmaGmmaWarpSpecializedILi6ENS5_IJNS4_1CILi2EEENSA_ILi1EEESC_EEENS1_35KernelTmaWarpSpecializedCooperativeEEENS5_IJNSA_ILi128EEESG_NSA_ILi64EEEEEENS_6half_tENS5_IJlSC_lEEESJ_SK_NS4_8TiledMMAINS4_8MMA_AtomIJNS4_4SM904GMMA26MMA_64x128x16_F32F16F16_SSILNSO_5MajorE0ELSQ_0ELNSO_7ScaleInE1ELSR_1EEEEEENS4_6LayoutISD_NS5_IJSC_NSA_ILi0EEESV_EEEEENS5_IJNS4_10UnderscoreESY_SY_EEEEENS4_13SM90_TMA_LOADENS4_14ComposedLayoutINS4_7SwizzleILi3ELi4ELi3EEENS4_18smem_ptr_flag_bitsILi16EEENSU_INS5_IJNSA_ILi8EEESH_EEENS5_IJSH_SC_EEEEEEEvNS4_8identityENS4_23SM90_TMA_LOAD_MULTICASTES1B_vS1C_EENS_8epilogue10collective18CollectiveEpilogueINS1F_22Sm90TmaWarpSpecializedILi4ELi2ELi16ELb1ELb0EEEJSI_NS5_IJSG_NSA_ILi32EEEEEESJ_SK_SJ_SK_NS1F_6fusion15FusionCallbacksIS1J_NS1M_13LinCombEltActINS1F_6thread4SiLuESJ_fSJ_fLNS_15FloatRoundStyleE2EEESI_S1L_JEEES11_NS12_INS13_ILi2ELi4ELi3EEES16_NSU_INS5_IJS17_S1K_EEENS5_IJS1K_SC_EEEEEEENS4_17SM75_U32x4_LDSM_NENS4_14SM90_TMA_STOREES1Y_NS4_17SM90_U32x4_STSM_NENS4_9Copy_AtomIJS21_SJ_EEEvEEEvvEEEEvNT_6ParamsE --------------------------
	.section	.nv.shared._ZN7cutlass13device_kernelINS_4gemm6kernel13GemmUniversalIN4cute5tupleIJiiiiEEENS1_10collective13CollectiveMmaINS1_34MainloopSm90TmaGmmaWarpSpecializedILi6ENS5_IJNS4_1CILi2EEENSA_ILi1EEESC_EEENS1_35KernelTmaWarpSpecializedCooperativeEEENS5_IJNSA_ILi128EEESG_NSA_ILi64EEEEEENS_6half_tENS5_IJlSC_lEEESJ_SK_NS4_8TiledMMAINS4_8MMA_AtomIJNS4_4SM904GMMA26MMA_64x128x16_F32F16F16_SSILNSO_5MajorE0ELSQ_0ELNSO_7ScaleInE1ELSR_1EEEEEENS4_6LayoutISD_NS5_IJSC_NSA_ILi0EEESV_EEEEENS5_IJNS4_10UnderscoreESY_SY_EEEEENS4_13SM90_TMA_LOADENS4_14ComposedLayoutINS4_7SwizzleILi3ELi4ELi3EEENS4_18smem_ptr_flag_bitsILi16EEENSU_INS5_IJNSA_ILi8EEESH_EEENS5_IJSH_SC_EEEEEEEvNS4_8identityENS4_23SM90_TMA_LOAD_MULTICASTES1B_vS1C_EENS_8epilogue10collective18CollectiveEpilogueINS1F_22Sm90TmaWarpSpecializedILi4ELi2ELi16ELb1ELb0EEEJSI_NS5_IJSG_NSA_ILi32EEEEEESJ_SK_SJ_SK_NS1F_6fusion15FusionCallbacksIS1J_NS1M_13LinCombEltActINS1F_6thread4SiLuESJ_fSJ_fLNS_15FloatRoundStyleE2EEESI_S1L_JEEES11_NS12_INS13_ILi2ELi4ELi3EEES16_NSU_INS5_IJS17_S1K_EEENS5_IJS1K_SC_EEEEEEENS4_17SM75_U32x4_LDSM_NENS4_14SM90_TMA_STOREES1Y_NS4_17SM90_U32x4_STSM_NENS4_9Copy_AtomIJS21_SJ_EEEvEEEvvEEEEvNT_6ParamsE,"aw",@nobits
	.sectionflags	@""
	.align	16
	.zero		1024


//--------------------- .nv.shared.reserved.0     --------------------------
	.section	.nv.shared.reserved.0,"aw",@nobits
	.weak		__nv_reservedSMEM_offset_0_alias
	.size		__nv_reservedSMEM_offset_0_alias, 0, 0
	.other		__nv_reservedSMEM_offset_0_alias,@"STO_CUDA_RESERVED_SHARED STV_DEFAULT"
__nv_reservedSMEM_offset_0_alias:
	.zero		0


//--------------------- .nv.global                --------------------------
	.section	.nv.global,"aw",@nobits
.nv.global:
	.type		_ZN39_INTERNAL_d546a067_4_k_cu_2ec4ade4_27864cute1_E,@object
	.size		_ZN39_INTERNAL_d546a067_4_k_cu_2ec4ade4_27864cute1_E,(_ZN39_INTERNAL_d546a067_4_k_cu_2ec4ade4_27864cuda3std3__45__cpo6cbeginE - _ZN39_INTERNAL_d546a067_4_k_cu_2ec4ade4_27864cute1_E)
_ZN39_INTERNAL_d546a067_4_k_cu_2ec4ade4_27864cute1_E:
	.zero		1
	.type		_ZN39_INTERNAL_d546a067_4_k_cu_2ec4ade4_27864cuda3std3__45__cpo6cbeginE,@object
	.size		_ZN39_INTERNAL_d546a067_4_k_cu_2ec4ade4_27864cuda3std3__45__cpo6cbeginE,(_ZN39_INTERNAL_d546a067_4_k_cu_2ec4ade4_27864cuda3std3__48in_placeE - _ZN39_INTERNAL_d546a067_4_k_cu_2ec4ade4_27864cuda3std3__45__cpo6cbeginE)
_ZN39_INTERNAL_d546a067_4_k_cu_2ec4ade4_27864cuda3std3__45__cpo6cbeginE:
	.zero		1
	.type		_ZN39_INTERNAL_d546a067_4_k_cu_2ec4ade4_27864cuda3std3__48in_placeE,@object
	.size		_ZN39_INTERNAL_d546a067_4_k_cu_2ec4ade4_27864cuda3std3__48in_placeE,(_ZN39_INTERNAL_d546a067_4_k_cu_2ec4ade4_27864cuda3std6ranges3__45__cpo9iter_moveE - _ZN39_INTERNAL_d546a067_4_k_cu_2ec4ade4_27864cuda3std3__48in_placeE)
_ZN39_INTERNAL_d546a067_4_k_cu_2ec4ade4_27864cuda3std3__48in_placeE:
	.zero		1
	.type		_ZN39_INTERNAL_d546a067_4_k_cu_2ec4ade4_27864cuda3std6ranges3__45__cpo9iter_moveE,@object
	.size		_ZN39_INTERNAL_d546a067_4_k_cu_2ec4ade4_27864cuda3std6ranges3__45__cpo9iter_moveE,(_ZN39_INTERNAL_d546a067_4_k_cu_2ec4ade4_27864cuda3std3__45__cpo5beginE - _ZN39_INTERNAL_d546a067_4_k_cu_2ec4ade4_27864cuda3std6ranges3__45__cpo9iter_moveE)
_ZN39_INTERNAL_d546a067_4_k_cu_2ec4ade4_27864cuda3std6ranges3__45__cpo9iter_moveE:
	.zero		1
	.type		_ZN39_INTERNAL_d546a067_4_k_cu_2ec4ade4_27864cuda3std3__45__cpo5beginE,@object
	.size		_ZN39_INTERNAL_d546a067_4_k_cu_2ec4ade4_27864cuda3std3__45__cpo5beginE,(_ZN39_INTERNAL_d546a067_4_k_cu_2ec4ade4_27864cuda3std3__441_GLOBAL__N__d546a067_4_k_cu_2ec4ade4_27866ignoreE - _ZN39_INTERNAL_d546a067_4_k_cu_2ec4ade4_27864cuda3std3__45__cpo5beginE)
_ZN39_INTERNAL_d546a067_4_k_cu_2ec4ade4_27864cuda3std3__45__cpo5beginE:
	.zero		1
	.type		_ZN39_INTERNAL_d546a067_4_k_cu_2ec4ade4_27864cuda3std3__441_GLOBAL__N__d546a067_4_k_cu_2ec4ade4_27866ignoreE,@object
	.size		_ZN39_INTERNAL_d546a067_4_k_cu_2ec4ade4_27864cuda3std3__441_GLOBAL__N__d546a067_4_k_cu_2ec4ade4_27866ignoreE,(_ZN39_INTERNAL_d546a067_4_k_cu_2ec4ade4_27864cute7productE - _ZN39_INTERNAL_d546a067_4_k_cu_2ec4ade4_27864cuda3std3__441_GLOBAL__N__d546a067_4_k_cu_2ec4ade4_27866ignoreE)
_ZN39_INTERNAL_d546a067_4_k_cu_2ec4ade4_27864cuda3std3__441_GLOBAL__N__d546a067_4_k_cu_2ec4ade4_27866ignoreE:
	.zero		1
	.type		_ZN39_INTERNAL_d546a067_4_k_cu_2ec4ade4_27864cute7productE,@object
	.size		_ZN39_INTERNAL_d546a067_4_k_cu_2ec4ade4_27864cute7productE,(_ZN39_INTERNAL_d546a067_4_k_cu_2ec4ade4_27864cuda3std3__45__cpo3endE - _ZN39_INTERNAL_d546a067_4_k_cu_2ec4ade4_27864cute7productE)
_ZN39_INTERNAL_d546a067_4_k_cu_2ec4ade4_27864cute7productE:
	.zero		1
	.type		_ZN39_INTERNAL_d546a067_4_k_cu_2ec4ade4_27864cuda3std3__45__cpo3endE,@object
	.size		_ZN39_INTERNAL_d546a067_4_k_cu_2ec4ade4_27864cuda3std3__45__cpo3endE,(_ZN39_INTERNAL_d546a067_4_k_cu_2ec4ade4_27864cuda3std3__419piecewise_constructE - _ZN39_INTERNAL_d546a067_4_k_cu_2ec4ade4_27864cuda3std3__45__cpo3endE)
_ZN39_INTERNAL_d546a067_4_k_cu_2ec4ade4_27864cuda3std3__45__cpo3endE:
	.zero		1
	.type		_ZN39_INTERNAL_d546a067_4_k_cu_2ec4ade4_27864cuda3std3__419piecewise_constructE,@object
	.size		_ZN39_INTERNAL_d546a067_4_k_cu_2ec4ade4_27864cuda3std3__419piecewise_constructE,(_ZN39_INTERNAL_d546a067_4_k_cu_2ec4ade4_27864cuda3std3__45__cpo4cendE - _ZN39_INTERNAL_d546a067_4_k_cu_2ec4ade4_27864cuda3std3__419piecewise_constructE)
_ZN39_INTERNAL_d546a067_4_k_cu_2ec4ade4_27864cuda3std3__419piecewise_constructE:
	.zero		1
	.type		_ZN39_INTERNAL_d546a067_4_k_cu_2ec4ade4_27864cuda3std3__45__cpo4cendE,@object
	.size		_ZN39_INTERNAL_d546a067_4_k_cu_2ec4ade4_27864cuda3std3__45__cpo4cendE,(_ZN39_INTERNAL_d546a067_4_k_cu_2ec4ade4_27864cuda3std6ranges3__45__cpo4swapE - _ZN39_INTERNAL_d546a067_4_k_cu_2ec4ade4_27864cuda3std3__45__cpo4cendE)
_ZN39_INTERNAL_d546a067_4_k_cu_2ec4ade4_27864cuda3std3__45__cpo4cendE:
	.zero		1
	.type		_ZN39_INTERNAL_d546a067_4_k_cu_2ec4ade4_27864cuda3std6ranges3__45__cpo4swapE,@object
	.size		_ZN39_INTERNAL_d546a067_4_k_cu_2ec4ade4_27864cuda3std6ranges3__45__cpo4swapE,(.L_9 - _ZN39_INTERNAL_d546a067_4_k_cu_2ec4ade4_27864cuda3std6ranges3__45__cpo4swapE)
_ZN39_INTERNAL_d546a067_4_k_cu_2ec4ade4_27864cuda3std6ranges3__45__cpo4swapE:
	.zero		1
.L_9:


//--------------------- .nv.constant0._ZN7cutlass13device_kernelINS_4gemm6kernel13GemmUniversalIN4cute5tupleIJiiiiEEENS1_10collective13CollectiveMmaINS1_34MainloopSm90TmaGmmaWarpSpecializedILi6ENS5_IJNS4_1CILi2EEENSA_ILi1EEESC_EEENS1_35KernelTmaWarpSpecializedCooperativeEEENS5_IJNSA_ILi128EEESG_NSA_ILi64EEEEEENS_6half_tENS5_IJlSC_lEEESJ_SK_NS4_8TiledMMAINS4_8MMA_AtomIJNS4_4SM904GMMA26MMA_64x128x16_F32F16F16_SSILNSO_5MajorE0ELSQ_0ELNSO_7ScaleInE1ELSR_1EEEEEENS4_6LayoutISD_NS5_IJSC_NSA_ILi0EEESV_EEEEENS5_IJNS4_10UnderscoreESY_SY_EEEEENS4_13SM90_TMA_LOADENS4_14ComposedLayoutINS4_7SwizzleILi3ELi4ELi3EEENS4_18smem_ptr_flag_bitsILi16EEENSU_INS5_IJNSA_ILi8EEESH_EEENS5_IJSH_SC_EEEEEEEvNS4_8identityENS4_23SM90_TMA_LOAD_MULTICASTES1B_vS1C_EENS_8epilogue10collective18CollectiveEpilogueINS1F_22Sm90TmaWarpSpecializedILi4ELi2ELi16ELb1ELb0EEEJSI_NS5_IJSG_NSA_ILi32EEEEEESJ_SK_SJ_SK_NS1F_6fusion15FusionCallbacksIS1J_NS1M_13LinCombEltActINS1F_6thread4SiLuESJ_fSJ_fLNS_15FloatRoundStyleE2EEESI_S1L_JEEES11_NS12_INS13_ILi2ELi4ELi3EEES16_NSU_INS5_IJS17_S1K_EEENS5_IJS1K_SC_EEEEEEENS4_17SM75_U32x4_LDSM_NENS4_14SM90_TMA_STOREES1Y_NS4_17SM90_U32x4_STSM_NENS4_9Copy_AtomIJS21_SJ_EEEvEEEvvEEEEvNT_6ParamsE --------------------------
	.section	.nv.constant0._ZN7cutlass13device_kernelINS_4gemm6kernel13GemmUniversalIN4cute5tupleIJiiiiEEENS1_10collective13CollectiveMmaINS1_34MainloopSm90TmaGmmaWarpSpecializedILi6ENS5_IJNS4_1CILi2EEENSA_ILi1EEESC_EEENS1_35KernelTmaWarpSpecializedCooperativeEEENS5_IJNSA_ILi128EEESG_NSA_ILi64EEEEEENS_6half_tENS5_IJlSC_lEEESJ_SK_NS4_8TiledMMAINS4_8MMA_AtomIJNS4_4SM904GMMA26MMA_64x128x16_F32F16F16_SSILNSO_5MajorE0ELSQ_0ELNSO_7ScaleInE1ELSR_1EEEEEENS4_6LayoutISD_NS5_IJSC_NSA_ILi0EEESV_EEEEENS5_IJNS4_10UnderscoreESY_SY_EEEEENS4_13SM90_TMA_LOADENS4_14ComposedLayoutINS4_7SwizzleILi3ELi4ELi3EEENS4_18smem_ptr_flag_bitsILi16EEENSU_INS5_IJNSA_ILi8EEESH_EEENS5_IJSH_SC_EEEEEEEvNS4_8identityENS4_23SM90_TMA_LOAD_MULTICASTES1B_vS1C_EENS_8epilogue10collective18CollectiveEpilogueINS1F_22Sm90TmaWarpSpecializedILi4ELi2ELi16ELb1ELb0EEEJSI_NS5_IJSG_NSA_ILi32EEEEEESJ_SK_SJ_SK_NS1F_6fusion15FusionCallbacksIS1J_NS1M_13LinCombEltActINS1F_6thread4SiLuESJ_fSJ_fLNS_15FloatRoundStyleE2EEESI_S1L_JEEES11_NS12_INS13_ILi2ELi4ELi3EEES16_NSU_INS5_IJS17_S1K_EEENS5_IJS1K_SC_EEEEEEENS4_17SM75_U32x4_LDSM_NENS4_14SM90_TMA_STOREES1Y_NS4_17SM90_U32x4_STSM_NENS4_9Copy_AtomIJS21_SJ_EEEvEEEvvEEEEvNT_6ParamsE,"a",@progbits
	.sectionflags	@""
	.align	4
.nv.constant0._ZN7cutlass13device_kernelINS_4gemm6kernel13GemmUniversalIN4cute5tupleIJiiiiEEENS1_10collective13CollectiveMmaINS1_34MainloopSm90TmaGmmaWarpSpecializedILi6ENS5_IJNS4_1CILi2EEENSA_ILi1EEESC_EEENS1_35KernelTmaWarpSpecializedCooperativeEEENS5_IJNSA_ILi128EEESG_NSA_ILi64EEEEEENS_6half_tENS5_IJlSC_lEEESJ_SK_NS4_8TiledMMAINS4_8MMA_AtomIJNS4_4SM904GMMA26MMA_64x128x16_F32F16F16_SSILNSO_5MajorE0ELSQ_0ELNSO_7ScaleInE1ELSR_1EEEEEENS4_6LayoutISD_NS5_IJSC_NSA_ILi0EEESV_EEEEENS5_IJNS4_10UnderscoreESY_SY_EEEEENS4_13SM90_TMA_LOADENS4_14ComposedLayoutINS4_7SwizzleILi3ELi4ELi3EEENS4_18smem_ptr_flag_bitsILi16EEENSU_INS5_IJNSA_ILi8EEESH_EEENS5_IJSH_SC_EEEEEEEvNS4_8identityENS4_23SM90_TMA_LOAD_MULTICASTES1B_vS1C_EENS_8epilogue10collective18CollectiveEpilogueINS1F_22Sm90TmaWarpSpecializedILi4ELi2ELi16ELb1ELb0EEEJSI_NS5_IJSG_NSA_ILi32EEEEEESJ_SK_SJ_SK_NS1F_6fusion15FusionCallbacksIS1J_NS1M_13LinCombEltActINS1F_6thread4SiLuESJ_fSJ_fLNS_15FloatRoundStyleE2EEESI_S1L_JEEES11_NS12_INS13_ILi2ELi4ELi3EEES16_NSU_INS5_IJS17_S1K_EEENS5_IJS1K_SC_EEEEEEENS4_17SM75_U32x4_LDSM_NENS4_14SM90_TMA_STOREES1Y_NS4_17SM90_U32x4_STSM_NENS4_9Copy_AtomIJS21_SJ_EEEvEEEvvEEEEvNT_6ParamsE:
	.zero		2432


//--------------------- SYMBOLS --------------------------

	.type		.nv.reservedSmem.offset0,@object
	.size		.nv.reservedSmem.offset0,0x4
	.type		__assertfail,@function
